	.target	sm_100a

	.elftype	@"ET_EXEC"


//--------------------- .note.nv.tkinfo           --------------------------
	.section	.note.nv.tkinfo,"",@"SHT_NOTE"
	.sectionflags	@"SHF_NOTE_NV_TKINFO"
	.tkinfo
        /*0018*/ 	.word	0x00000002
        /*0030*/ 	.string	""
        /*0030*/ 	.string	"ptxas"
        /*0030*/ 	.string	"Cuda compilation tools, release 13.0, V13.0.88"
        /*0030*/ 	.string	"Build cuda_13.0.r13.0/compiler.36424714_0"
        /*0030*/ 	.string	"-arch sm_100a -m 64 "



//--------------------- .note.nv.cuinfo           --------------------------
	.section	.note.nv.cuinfo,"",@"SHT_NOTE"
	.sectionflags	@"SHF_NOTE_NV_CUINFO"
        /*0018*/ 	.short	0x0002
        /*001a*/ 	.short	0x0064
        /*001c*/ 	.short	0x0082
	.zero		2


//--------------------- .nv.info                  --------------------------
	.section	.nv.info,"",@"SHT_CUDA_INFO"
	.align	4


	//----- nvinfo : EIATTR_REGCOUNT
	.align		4
        /*0000*/ 	.byte	0x04, 0x2f
        /*0002*/ 	.short	(.L_20 - .L_19)
	.align		4
.L_19:
        /*0004*/ 	.word	index@(_ZN7cutlass13device_kernelINS_4gemm6kernel13GemmUniversalIN4cute5tupleIJiiiiEEENS1_10collective13CollectiveMmaINS1_35MainloopSm100TmaUmmaWarpSpecializedILi3ELi2ELi2ENS5_IJNS4_1CILi1EEENSA_ILi8EEESB_EEEEENS5_IJNSA_ILi128EEENSA_ILi256EEESF_EEEaNS5_IJlSB_lEEEaSI_NS4_8TiledMMAINS4_8MMA_AtomIJNS4_15SM100_MMA_S8_SSIaaiLi128ELi256ELNS4_4UMMA5MajorE0ELSN_0ELNSM_8SaturateE0EEEEEENS4_6LayoutINS5_IJSB_SB_SB_EEENS5_IJNSA_ILi0EEEST_ST_EEEEENS5_IJNS4_10UnderscoreESW_SW_EEEEENS4_23SM90_TMA_LOAD_MULTICASTENS4_14ComposedLayoutINS4_7SwizzleILi3ELi4ELi3EEENS4_18smem_ptr_flag_bitsILi8EEENSR_INS5_IJSC_SF_EEENS5_IJSF_SB_EEEEEEEvNS4_8identityENS4_13SM90_TMA_LOADES18_vS19_EENS_8epilogue10collective18CollectiveEpilogueINS1C_23Sm100TmaWarpSpecializedILi4ELi2ELi64ELb0ELb0EEEJSH_NS5_IJNSR_ISF_SB_EENSR_INSA_ILi64EEESB_EEEEEaSI_aSI_NS1C_6fusion15FusionCallbacksIS1G_NS1L_17LinearCombinationIaiaiLNS_15FloatRoundStyleE2EEESH_S1K_JEEENS4_5SM1004TMEM4LOAD26SM100_TMEM_LOAD_32dp32b64xES1A_NS10_INS11_ILi2ELi4ELi3EEES14_NSR_INS5_IJSC_S1I_EEENS5_IJS1I_SB_EEEEEEENS4_39AutoVectorizingCopyWithAssumedAlignmentILi128EEENS4_14SM90_TMA_STOREES1Z_S21_S21_EEEvvEEEEvNT_6ParamsE)
        /*0008*/ 	.word	0x000000a6


	//----- nvinfo : EIATTR_FRAME_SIZE
	.align		4
.L_20:
        /*000c*/ 	.byte	0x04, 0x11
        /*000e*/ 	.short	(.L_22 - .L_21)
	.align		4
.L_21:
        /*0010*/ 	.word	index@($__internal_2_$__cuda_sm10x_tcgen05_guardrail_trap_unallocated_columns_being_dealloced)
        /*0014*/ 	.word	0x00000000


	//----- nvinfo : EIATTR_FRAME_SIZE
	.align		4
.L_22:
        /*0018*/ 	.byte	0x04, 0x11
        /*001a*/ 	.short	(.L_24 - .L_23)
	.align		4
.L_23:
        /*001c*/ 	.word	index@($__internal_1_$__cuda_sm10x_tcgen05_guardrail_trap_phase_invalid_during_alloc)
        /*0020*/ 	.word	0x00000000


	//----- nvinfo : EIATTR_FRAME_SIZE
	.align		4
.L_24:
        /*0024*/ 	.byte	0x04, 0x11
        /*0026*/ 	.short	(.L_26 - .L_25)
	.align		4
.L_25:
        /*0028*/ 	.word	index@($__internal_0_$__cuda_sm10x_tcgen05_guardrail_trap_col_being_dealloced_not_returned_by_alloc)
        /*002c*/ 	.word	0x00000000


	//----- nvinfo : EIATTR_FRAME_SIZE
	.align		4
.L_26:
        /*0030*/ 	.byte	0x04, 0x11
        /*0032*/ 	.short	(.L_28 - .L_27)
	.align		4
.L_27:
        /*0034*/ 	.word	index@(_ZN7cutlass13device_kernelINS_4gemm6kernel13GemmUniversalIN4cute5tupleIJiiiiEEENS1_10collective13CollectiveMmaINS1_35MainloopSm100TmaUmmaWarpSpecializedILi3ELi2ELi2ENS5_IJNS4_1CILi1EEENSA_ILi8EEESB_EEEEENS5_IJNSA_ILi128EEENSA_ILi256EEESF_EEEaNS5_IJlSB_lEEEaSI_NS4_8TiledMMAINS4_8MMA_AtomIJNS4_15SM100_MMA_S8_SSIaaiLi128ELi256ELNS4_4UMMA5MajorE0ELSN_0ELNSM_8SaturateE0EEEEEENS4_6LayoutINS5_IJSB_SB_SB_EEENS5_IJNSA_ILi0EEEST_ST_EEEEENS5_IJNS4_10UnderscoreESW_SW_EEEEENS4_23SM90_TMA_LOAD_MULTICASTENS4_14ComposedLayoutINS4_7SwizzleILi3ELi4ELi3EEENS4_18smem_ptr_flag_bitsILi8EEENSR_INS5_IJSC_SF_EEENS5_IJSF_SB_EEEEEEEvNS4_8identityENS4_13SM90_TMA_LOADES18_vS19_EENS_8epilogue10collective18CollectiveEpilogueINS1C_23Sm100TmaWarpSpecializedILi4ELi2ELi64ELb0ELb0EEEJSH_NS5_IJNSR_ISF_SB_EENSR_INSA_ILi64EEESB_EEEEEaSI_aSI_NS1C_6fusion15FusionCallbacksIS1G_NS1L_17LinearCombinationIaiaiLNS_15FloatRoundStyleE2EEESH_S1K_JEEENS4_5SM1004TMEM4LOAD26SM100_TMEM_LOAD_32dp32b64xES1A_NS10_INS11_ILi2ELi4ELi3EEES14_NSR_INS5_IJSC_S1I_EEENS5_IJS1I_SB_EEEEEEENS4_39AutoVectorizingCopyWithAssumedAlignmentILi128EEENS4_14SM90_TMA_STOREES1Z_S21_S21_EEEvvEEEEvNT_6ParamsE)
        /*0038*/ 	.word	0x00000000


	//----- nvinfo : EIATTR_MIN_STACK_SIZE
	.align		4
.L_28:
        /*003c*/ 	.byte	0x04, 0x12
        /*003e*/ 	.short	(.L_30 - .L_29)
	.align		4
.L_29:
        /*0040*/ 	.word	index@(_ZN7cutlass13device_kernelINS_4gemm6kernel13GemmUniversalIN4cute5tupleIJiiiiEEENS1_10collective13CollectiveMmaINS1_35MainloopSm100TmaUmmaWarpSpecializedILi3ELi2ELi2ENS5_IJNS4_1CILi1EEENSA_ILi8EEESB_EEEEENS5_IJNSA_ILi128EEENSA_ILi256EEESF_EEEaNS5_IJlSB_lEEEaSI_NS4_8TiledMMAINS4_8MMA_AtomIJNS4_15SM100_MMA_S8_SSIaaiLi128ELi256ELNS4_4UMMA5MajorE0ELSN_0ELNSM_8SaturateE0EEEEEENS4_6LayoutINS5_IJSB_SB_SB_EEENS5_IJNSA_ILi0EEEST_ST_EEEEENS5_IJNS4_10UnderscoreESW_SW_EEEEENS4_23SM90_TMA_LOAD_MULTICASTENS4_14ComposedLayoutINS4_7SwizzleILi3ELi4ELi3EEENS4_18smem_ptr_flag_bitsILi8EEENSR_INS5_IJSC_SF_EEENS5_IJSF_SB_EEEEEEEvNS4_8identityENS4_13SM90_TMA_LOADES18_vS19_EENS_8epilogue10collective18CollectiveEpilogueINS1C_23Sm100TmaWarpSpecializedILi4ELi2ELi64ELb0ELb0EEEJSH_NS5_IJNSR_ISF_SB_EENSR_INSA_ILi64EEESB_EEEEEaSI_aSI_NS1C_6fusion15FusionCallbacksIS1G_NS1L_17LinearCombinationIaiaiLNS_15FloatRoundStyleE2EEESH_S1K_JEEENS4_5SM1004TMEM4LOAD26SM100_TMEM_LOAD_32dp32b64xES1A_NS10_INS11_ILi2ELi4ELi3EEES14_NSR_INS5_IJSC_S1I_EEENS5_IJS1I_SB_EEEEEEENS4_39AutoVectorizingCopyWithAssumedAlignmentILi128EEENS4_14SM90_TMA_STOREES1Z_S21_S21_EEEvvEEEEvNT_6ParamsE)
        /*0044*/ 	.word	0x00000000
.L_30:


//--------------------- .nv.compat                --------------------------
	.section	.nv.compat,"",@"SHT_CUDA_COMPAT_INFO"
	.align	4
        /*0000*/ 	.byte	0x02, 0x09, 0x01, 0x00, 0x02, 0x02, 0x03, 0x00, 0x02, 0x05, 0x06, 0x00, 0x03, 0x07, 0x01, 0x01
        /*0010*/ 	.byte	0x02, 0x03, 0x01, 0x00, 0x02, 0x06, 0x01, 0x00, 0x04, 0x0b, 0x08, 0x00, 0x01, 0x00, 0x00, 0x00
        /*0020*/ 	.byte	0x00, 0x00, 0x00, 0x00


//--------------------- .nv.info._ZN7cutlass13device_kernelINS_4gemm6kernel13GemmUniversalIN4cute5tupleIJiiiiEEENS1_10collective13CollectiveMmaINS1_35MainloopSm100TmaUmmaWarpSpecializedILi3ELi2ELi2ENS5_IJNS4_1CILi1EEENSA_ILi8EEESB_EEEEENS5_IJNSA_ILi128EEENSA_ILi256EEESF_EEEaNS5_IJlSB_lEEEaSI_NS4_8TiledMMAINS4_8MMA_AtomIJNS4_15SM100_MMA_S8_SSIaaiLi128ELi256ELNS4_4UMMA5MajorE0ELSN_0ELNSM_8SaturateE0EEEEEENS4_6LayoutINS5_IJSB_SB_SB_EEENS5_IJNSA_ILi0EEEST_ST_EEEEENS5_IJNS4_10UnderscoreESW_SW_EEEEENS4_23SM90_TMA_LOAD_MULTICASTENS4_14ComposedLayoutINS4_7SwizzleILi3ELi4ELi3EEENS4_18smem_ptr_flag_bitsILi8EEENSR_INS5_IJSC_SF_EEENS5_IJSF_SB_EEEEEEEvNS4_8identityENS4_13SM90_TMA_LOADES18_vS19_EENS_8epilogue10collective18CollectiveEpilogueINS1C_23Sm100TmaWarpSpecializedILi4ELi2ELi64ELb0ELb0EEEJSH_NS5_IJNSR_ISF_SB_EENSR_INSA_ILi64EEESB_EEEEEaSI_aSI_NS1C_6fusion15FusionCallbacksIS1G_NS1L_17LinearCombinationIaiaiLNS_15FloatRoundStyleE2EEESH_S1K_JEEENS4_5SM1004TMEM4LOAD26SM100_TMEM_LOAD_32dp32b64xES1A_NS10_INS11_ILi2ELi4ELi3EEES14_NSR_INS5_IJSC_S1I_EEENS5_IJS1I_SB_EEEEEEENS4_39AutoVectorizingCopyWithAssumedAlignmentILi128EEENS4_14SM90_TMA_STOREES1Z_S21_S21_EEEvvEEEEvNT_6ParamsE --------------------------
	.section	.nv.info._ZN7cutlass13device_kernelINS_4gemm6kernel13GemmUniversalIN4cute5tupleIJiiiiEEENS1_10collective13CollectiveMmaINS1_35MainloopSm100TmaUmmaWarpSpecializedILi3ELi2ELi2ENS5_IJNS4_1CILi1EEENSA_ILi8EEESB_EEEEENS5_IJNSA_ILi128EEENSA_ILi256EEESF_EEEaNS5_IJlSB_lEEEaSI_NS4_8TiledMMAINS4_8MMA_AtomIJNS4_15SM100_MMA_S8_SSIaaiLi128ELi256ELNS4_4UMMA5MajorE0ELSN_0ELNSM_8SaturateE0EEEEEENS4_6LayoutINS5_IJSB_SB_SB_EEENS5_IJNSA_ILi0EEEST_ST_EEEEENS5_IJNS4_10UnderscoreESW_SW_EEEEENS4_23SM90_TMA_LOAD_MULTICASTENS4_14ComposedLayoutINS4_7SwizzleILi3ELi4ELi3EEENS4_18smem_ptr_flag_bitsILi8EEENSR_INS5_IJSC_SF_EEENS5_IJSF_SB_EEEEEEEvNS4_8identityENS4_13SM90_TMA_LOADES18_vS19_EENS_8epilogue10collective18CollectiveEpilogueINS1C_23Sm100TmaWarpSpecializedILi4ELi2ELi64ELb0ELb0EEEJSH_NS5_IJNSR_ISF_SB_EENSR_INSA_ILi64EEESB_EEEEEaSI_aSI_NS1C_6fusion15FusionCallbacksIS1G_NS1L_17LinearCombinationIaiaiLNS_15FloatRoundStyleE2EEESH_S1K_JEEENS4_5SM1004TMEM4LOAD26SM100_TMEM_LOAD_32dp32b64xES1A_NS10_INS11_ILi2ELi4ELi3EEES14_NSR_INS5_IJSC_S1I_EEENS5_IJS1I_SB_EEEEEEENS4_39AutoVectorizingCopyWithAssumedAlignmentILi128EEENS4_14SM90_TMA_STOREES1Z_S21_S21_EEEvvEEEEvNT_6ParamsE,"",@"SHT_CUDA_INFO"
	.sectionflags	@""
	.align	4


	//----- nvinfo : EIATTR_CUDA_API_VERSION
	.align		4
        /*0000*/ 	.byte	0x04, 0x37
        /*0002*/ 	.short	(.L_32 - .L_31)
.L_31:
        /*0004*/ 	.word	0x00000082


	//----- nvinfo : EIATTR_KPARAM_INFO
	.align		4
.L_32:
        /*0008*/ 	.byte	0x04, 0x17
        /*000a*/ 	.short	(.L_34 - .L_33)
.L_33:
        /*000c*/ 	.word	0x00000000
        /*0010*/ 	.short	0x0000
        /*0012*/ 	.short	0x0000
        /*0014*/ 	.byte	0x00, 0xf0, 0x01, 0x20


	//----- nvinfo : EIATTR_AT_ENTRY_FRAGMENTS
	.align		4
.L_34:
        /*0018*/ 	.byte	0x04, 0x4f
        /*001a*/ 	.short	(.L_36 - .L_35)


	//   ....[0]....
.L_35:
        /*001c*/ 	.word	0x00000006


	//----- nvinfo : EIATTR_RESERVED_SMEM_USED
	.align		4
.L_36:
        /*0020*/ 	.byte	0x01, 0x41
	.zero		2


	//----- nvinfo : EIATTR_SPARSE_MMA_MASK
	.align		4
        /*0024*/ 	.byte	0x03, 0x50
        /*0026*/ 	.short	0x0000


	//----- nvinfo : EIATTR_TCGEN05_1CTA_USED
	.align		4
        /*0028*/ 	.byte	0x01, 0x51
	.zero		2


	//----- nvinfo : EIATTR_MAXREG_COUNT
	.align		4
        /*002c*/ 	.byte	0x03, 0x1b
        /*002e*/ 	.short	0x00ff


	//----- nvinfo : EIATTR_NUM_BARRIERS
	.align		4
        /*0030*/ 	.byte	0x02, 0x4c
        /*0032*/ 	.byte	0x07
	.zero		1


	//----- nvinfo : EIATTR_EXTERNS
	.align		4
        /*0034*/ 	.byte	0x04, 0x0f
        /*0036*/ 	.short	(.L_38 - .L_37)


	//   ....[0]....
	.align		4
.L_37:
        /*0038*/ 	.word	index@(__assertfail)


	//----- nvinfo : EIATTR_MERCURY_ISA_VERSION
	.align		4
.L_38:
        /*003c*/ 	.byte	0x03, 0x5f
        /*003e*/ 	.short	0x0101


	//----- nvinfo : EIATTR_INT_WARP_WIDE_INSTR_OFFSETS
	.align		4
        /*0040*/ 	.byte	0x04, 0x31
        /*0042*/ 	.short	(.L_40 - .L_39)


	//   ....[0]....
.L_39:
        /*0044*/ 	.word	0x00003be0


	//   ....[1]....
        /*0048*/ 	.word	0x00003c00


	//   ....[2]....
        /*004c*/ 	.word	0x00003c30


	//   ....[3]....
        /*0050*/ 	.word	0x00004770


	//   ....[4]....
        /*0054*/ 	.word	0x000047e0


	//   ....[5]....
        /*0058*/ 	.word	0x000048c0


	//   ....[6]....
        /*005c*/ 	.word	0x00004940


	//   ....[7]....
        /*0060*/ 	.word	0x00004a40


	//   ....[8]....
        /*0064*/ 	.word	0x00004ac0


	//   ....[9]....
        /*0068*/ 	.word	0x00004bb0


	//   ....[10]....
        /*006c*/ 	.word	0x00004c60


	//----- nvinfo : EIATTR_COOP_GROUP_MASK_REGIDS
	.align		4
.L_40:
        /*0070*/ 	.byte	0x04, 0x29
        /*0072*/ 	.short	(.L_42 - .L_41)


	//   ....[0]....
.L_41:
        /*0074*/ 	.word	0xffffffff


	//   ....[1]....
        /*0078*/ 	.word	0xffffffff


	//   ....[2]....
        /*007c*/ 	.word	0xffffffff


	//   ....[3]....
        /*0080*/ 	.word	0xffffffff


	//   ....[4]....
        /*0084*/ 	.word	0xffffffff


	//   ....[5]....
        /*0088*/ 	.word	0xffffffff


	//   ....[6]....
        /*008c*/ 	.word	0xffffffff


	//   ....[7]....
        /*0090*/ 	.word	0xffffffff


	//   ....[8]....
        /*0094*/ 	.word	0xffffffff


	//   ....[9]....
        /*0098*/ 	.word	0xffffffff


	//   ....[10]....
        /*009c*/ 	.word	0xffffffff


	//   ....[11]....
        /*00a0*/ 	.word	0xffffffff


	//   ....[12]....
        /*00a4*/ 	.word	0xffffffff


	//   ....[13]....
        /*00a8*/ 	.word	0xffffffff


	//----- nvinfo : EIATTR_COOP_GROUP_INSTR_OFFSETS
	.align		4
.L_42:
        /*00ac*/ 	.byte	0x04, 0x28
        /*00ae*/ 	.short	(.L_44 - .L_43)


	//   ....[0]....
.L_43:
        /*00b0*/ 	.word	0x00000080


	//   ....[1]....
        /*00b4*/ 	.word	0x000004f0


	//   ....[2]....
        /*00b8*/ 	.word	0x00000680


	//   ....[3]....
        /*00bc*/ 	.word	0x00000820


	//   ....[4]....
        /*00c0*/ 	.word	0x00000920


	//   ....[5]....
        /*00c4*/ 	.word	0x00000a90


	//   ....[6]....
        /*00c8*/ 	.word	0x00000bf0


	//   ....[7]....
        /*00cc*/ 	.word	0x00000da0


	//   ....[8]....
        /*00d0*/ 	.word	0x00002120


	//   ....[9]....
        /*00d4*/ 	.word	0x00002f50


	//   ....[10]....
        /*00d8*/ 	.word	0x00003160


	//   ....[11]....
        /*00dc*/ 	.word	0x00003190


	//   ....[12]....
        /*00e0*/ 	.word	0x00003ac0


	//   ....[13]....
        /*00e4*/ 	.word	0x00003cf0


	//----- nvinfo : EIATTR_VRC_CTA_INIT_COUNT
	.align		4
.L_44:
        /*00e8*/ 	.byte	0x02, 0x4a
        /*00ea*/ 	.byte	0x80
	.zero		1


	//----- nvinfo : EIATTR_SYSCALL_OFFSETS
	.align		4
        /*00ec*/ 	.byte	0x04, 0x46
        /*00ee*/ 	.short	(.L_46 - .L_45)


	//   ....[0]....
.L_45:
        /*00f0*/ 	.word	0x000058d0


	//   ....[1]....
        /*00f4*/ 	.word	0x00005a10


	//   ....[2]....
        /*00f8*/ 	.word	0x000062a0


	//   ....[3]....
        /*00fc*/ 	.word	0x000078a0


	//   ....[4]....
        /*0100*/ 	.word	0x00008e40


	//   ....[5]....
        /*0104*/ 	.word	0x0000a410


	//----- nvinfo : EIATTR_MBARRIER_INSTR_OFFSETS
	.align		4
.L_46:
        /*0108*/ 	.byte	0x04, 0x39
        /*010a*/ 	.short	(.L_48 - .L_47)


	//   ....[0]....
.L_47:
        /*010c*/ 	.word	0x00000610
        /*0110*/ 	.word	0x000000ff
        /*0114*/ 	.word	0x00000000
        /*0118*/ 	.short	0x0100
        /*011a*/ 	.byte	0x04
	.zero		1


	//   ....[1]....
        /*011c*/ 	.word	0x00000620
        /*0120*/ 	.word	0x000000ff
        /*0124*/ 	.word	0x00000018
        /*0128*/ 	.short	0x0100
        /*012a*/ 	.byte	0x04
	.zero		1


	//   ....[2]....
        /*012c*/ 	.word	0x00000630
        /*0130*/ 	.word	0x000000ff
        /*0134*/ 	.word	0x00000008
        /*0138*/ 	.short	0x0100
        /*013a*/ 	.byte	0x04
	.zero		1


	//   ....[3]....
        /*013c*/ 	.word	0x00000640
        /*0140*/ 	.word	0x000000ff
        /*0144*/ 	.word	0x00000020
        /*0148*/ 	.short	0x0100
        /*014a*/ 	.byte	0x04
	.zero		1


	//   ....[4]....
        /*014c*/ 	.word	0x00000650
        /*0150*/ 	.word	0x000000ff
        /*0154*/ 	.word	0x00000010
        /*0158*/ 	.short	0x0100
        /*015a*/ 	.byte	0x04
	.zero		1


	//   ....[5]....
        /*015c*/ 	.word	0x00000660
        /*0160*/ 	.word	0x000000ff
        /*0164*/ 	.word	0x00000028
        /*0168*/ 	.short	0x0100
        /*016a*/ 	.byte	0x04
	.zero		1


	//   ....[6]....
        /*016c*/ 	.word	0x00000790
        /*0170*/ 	.word	0x000000ff
        /*0174*/ 	.word	0x00000030
        /*0178*/ 	.short	0x0100
        /*017a*/ 	.byte	0x04
	.zero		1


	//   ....[7]....
        /*017c*/ 	.word	0x000007a0
        /*0180*/ 	.word	0x000000ff
        /*0184*/ 	.word	0x00000050
        /*0188*/ 	.short	0x0100
        /*018a*/ 	.byte	0x04
	.zero		1


	//   ....[8]....
        /*018c*/ 	.word	0x000007b0
        /*0190*/ 	.word	0x000000ff
        /*0194*/ 	.word	0x00000038
        /*0198*/ 	.short	0x0100
        /*019a*/ 	.byte	0x04
	.zero		1


	//   ....[9]....
        /*019c*/ 	.word	0x000007c0
        /*01a0*/ 	.word	0x000000ff
        /*01a4*/ 	.word	0x00000058
        /*01a8*/ 	.short	0x0100
        /*01aa*/ 	.byte	0x04
	.zero		1


	//   ....[10]....
        /*01ac*/ 	.word	0x000007d0
        /*01b0*/ 	.word	0x000000ff
        /*01b4*/ 	.word	0x00000040
        /*01b8*/ 	.short	0x0100
        /*01ba*/ 	.byte	0x04
	.zero		1


	//   ....[11]....
        /*01bc*/ 	.word	0x000007e0
        /*01c0*/ 	.word	0x000000ff
        /*01c4*/ 	.word	0x00000060
        /*01c8*/ 	.short	0x0100
        /*01ca*/ 	.byte	0x04
	.zero		1


	//   ....[12]....
        /*01cc*/ 	.word	0x000007f0
        /*01d0*/ 	.word	0x000000ff
        /*01d4*/ 	.word	0x00000048
        /*01d8*/ 	.short	0x0100
        /*01da*/ 	.byte	0x04
	.zero		1


	//   ....[13]....
        /*01dc*/ 	.word	0x00000800
        /*01e0*/ 	.word	0x000000ff
        /*01e4*/ 	.word	0x00000068
        /*01e8*/ 	.short	0x0100
        /*01ea*/ 	.byte	0x04
	.zero		1


	//   ....[14]....
        /*01ec*/ 	.word	0x000008f0
        /*01f0*/ 	.word	0x000000ff
        /*01f4*/ 	.word	0x00000070
        /*01f8*/ 	.short	0x0100
        /*01fa*/ 	.byte	0x06
	.zero		1


	//   ....[15]....
        /*01fc*/ 	.word	0x00000900
        /*0200*/ 	.word	0x000000ff
        /*0204*/ 	.word	0x00000078
        /*0208*/ 	.short	0x0100
        /*020a*/ 	.byte	0x06
	.zero		1


	//   ....[16]....
        /*020c*/ 	.word	0x00000a40
        /*0210*/ 	.word	0x000000ff
        /*0214*/ 	.word	0x00000080
        /*0218*/ 	.short	0x0100
        /*021a*/ 	.byte	0x06
	.zero		1


	//   ....[17]....
        /*021c*/ 	.word	0x00000a50
        /*0220*/ 	.word	0x000000ff
        /*0224*/ 	.word	0x00000090
        /*0228*/ 	.short	0x0100
        /*022a*/ 	.byte	0x06
	.zero		1


	//   ....[18]....
        /*022c*/ 	.word	0x00000a60
        /*0230*/ 	.word	0x000000ff
        /*0234*/ 	.word	0x00000088
        /*0238*/ 	.short	0x0100
        /*023a*/ 	.byte	0x06
	.zero		1


	//   ....[19]....
        /*023c*/ 	.word	0x00000a70
        /*0240*/ 	.word	0x000000ff
        /*0244*/ 	.word	0x00000098
        /*0248*/ 	.short	0x0100
        /*024a*/ 	.byte	0x06
	.zero		1


	//   ....[20]....
        /*024c*/ 	.word	0x00000ba0
        /*0250*/ 	.word	0x000000ff
        /*0254*/ 	.word	0x000000a0
        /*0258*/ 	.short	0x0100
        /*025a*/ 	.byte	0x04
	.zero		1


	//   ....[21]....
        /*025c*/ 	.word	0x00000bb0
        /*0260*/ 	.word	0x000000ff
        /*0264*/ 	.word	0x000000b0
        /*0268*/ 	.short	0x0100
        /*026a*/ 	.byte	0x04
	.zero		1


	//   ....[22]....
        /*026c*/ 	.word	0x00000bc0
        /*0270*/ 	.word	0x000000ff
        /*0274*/ 	.word	0x000000a8
        /*0278*/ 	.short	0x0100
        /*027a*/ 	.byte	0x04
	.zero		1


	//   ....[23]....
        /*027c*/ 	.word	0x00000bd0
        /*0280*/ 	.word	0x000000ff
        /*0284*/ 	.word	0x000000b8
        /*0288*/ 	.short	0x0100
        /*028a*/ 	.byte	0x04
	.zero		1


	//   ....[24]....
        /*028c*/ 	.word	0x00000cc0
        /*0290*/ 	.word	0x000000ff
        /*0294*/ 	.word	0x000000c0
        /*0298*/ 	.short	0x0100
        /*029a*/ 	.byte	0x04
	.zero		1


	//   ....[25]....
        /*029c*/ 	.word	0x00000cd0
        /*02a0*/ 	.word	0x000000ff
        /*02a4*/ 	.word	0x000000d0
        /*02a8*/ 	.short	0x0100
        /*02aa*/ 	.byte	0x04
	.zero		1


	//   ....[26]....
        /*02ac*/ 	.word	0x00000ce0
        /*02b0*/ 	.word	0x000000ff
        /*02b4*/ 	.word	0x000000c8
        /*02b8*/ 	.short	0x0100
        /*02ba*/ 	.byte	0x04
	.zero		1


	//   ....[27]....
        /*02bc*/ 	.word	0x00000cf0
        /*02c0*/ 	.word	0x000000ff
        /*02c4*/ 	.word	0x000000d8
        /*02c8*/ 	.short	0x0100
        /*02ca*/ 	.byte	0x04
	.zero		1


	//   ....[28]....
        /*02cc*/ 	.word	0x000019a0
        /*02d0*/ 	.word	0x00000003
        /*02d4*/ 	.word	0x000000d0
        /*02d8*/ 	.short	0x010a
        /*02da*/ 	.byte	0xff
	.zero		1


	//   ....[29]....
        /*02dc*/ 	.word	0x000019d0
        /*02e0*/ 	.word	0x00000003
        /*02e4*/ 	.word	0x000000c0
        /*02e8*/ 	.short	0x0101
        /*02ea*/ 	.byte	0xff
	.zero		1


	//   ....[30]....
        /*02ec*/ 	.word	0x00001aa0
        /*02f0*/ 	.word	0x000000ff
        /*02f4*/ 	.word	0x00000018
        /*02f8*/ 	.short	0x010a
        /*02fa*/ 	.byte	0x04
	.zero		1


	//   ....[31]....
        /*02fc*/ 	.word	0x00001b20
        /*0300*/ 	.word	0x000000ff
        /*0304*/ 	.word	0x00000018
        /*0308*/ 	.short	0x010a
        /*030a*/ 	.byte	0x21
	.zero		1


	//   ....[32]....
        /*030c*/ 	.word	0x00001cb0
        /*0310*/ 	.word	0x000000ff
        /*0314*/ 	.word	0x00000018
        /*0318*/ 	.short	0x010a
        /*031a*/ 	.byte	0x08
	.zero		1


	//   ....[33]....
        /*031c*/ 	.word	0x00001dd0
        /*0320*/ 	.word	0x000000ff
        /*0324*/ 	.word	0x00000078
        /*0328*/ 	.short	0x0101
        /*032a*/ 	.byte	0x06
	.zero		1


	//   ....[34]....
        /*032c*/ 	.word	0x00001df0
        /*0330*/ 	.word	0x000000ff
        /*0334*/ 	.word	0x00000018
        /*0338*/ 	.short	0x010a
        /*033a*/ 	.byte	0x04
	.zero		1


	//   ....[35]....
        /*033c*/ 	.word	0x00001e70
        /*0340*/ 	.word	0x000000ff
        /*0344*/ 	.word	0x00000018
        /*0348*/ 	.short	0x010a
        /*034a*/ 	.byte	0x11
	.zero		1


	//   ....[36]....
        /*034c*/ 	.word	0x00002000
        /*0350*/ 	.word	0x000000ff
        /*0354*/ 	.word	0x00000018
        /*0358*/ 	.short	0x010a
        /*035a*/ 	.byte	0x07
	.zero		1


	//   ....[37]....
        /*035c*/ 	.word	0x00002150
        /*0360*/ 	.word	0x00000003
        /*0364*/ 	.word	0x00000080
        /*0368*/ 	.short	0x010a
        /*036a*/ 	.byte	0xff
	.zero		1


	//   ....[38]....
        /*036c*/ 	.word	0x000022a0
        /*0370*/ 	.word	0x00000000
        /*0374*/ 	.word	0x00000000
        /*0378*/ 	.short	0x0101
        /*037a*/ 	.byte	0xff
	.zero		1


	//   ....[39]....
        /*037c*/ 	.word	0x00002860
        /*0380*/ 	.word	0x000000ff
        /*0384*/ 	.word	0x00000000
        /*0388*/ 	.short	0x010a
        /*038a*/ 	.byte	0x04
	.zero		1


	//   ....[40]....
        /*038c*/ 	.word	0x000028f0
        /*0390*/ 	.word	0x000000ff
        /*0394*/ 	.word	0x00000000
        /*0398*/ 	.short	0x010a
        /*039a*/ 	.byte	0x05
	.zero		1


	//   ....[41]....
        /*039c*/ 	.word	0x00002990
        /*03a0*/ 	.word	0x00000000
        /*03a4*/ 	.word	0x00000000
        /*03a8*/ 	.short	0x010a
        /*03aa*/ 	.byte	0xff
	.zero		1


	//   ....[42]....
        /*03ac*/ 	.word	0x00002ab0
        /*03b0*/ 	.word	0x00000002
        /*03b4*/ 	.word	0x000000c0
        /*03b8*/ 	.short	0x010a
        /*03ba*/ 	.byte	0xff
	.zero		1


	//   ....[43]....
        /*03bc*/ 	.word	0x00002b10
        /*03c0*/ 	.word	0x00000004
        /*03c4*/ 	.word	0x00000000
        /*03c8*/ 	.short	0x0101
        /*03ca*/ 	.byte	0xff
	.zero		1


	//   ....[44]....
        /*03cc*/ 	.word	0x00002b30
        /*03d0*/ 	.word	0x000000ff
        /*03d4*/ 	.word	0x00000090
        /*03d8*/ 	.short	0x010a
        /*03da*/ 	.byte	0x04
	.zero		1


	//   ....[45]....
        /*03dc*/ 	.word	0x00002c50
        /*03e0*/ 	.word	0x00000002
        /*03e4*/ 	.word	0x00000080
        /*03e8*/ 	.short	0x010a
        /*03ea*/ 	.byte	0xff
	.zero		1


	//   ....[46]....
        /*03ec*/ 	.word	0x00002d60
        /*03f0*/ 	.word	0x00000002
        /*03f4*/ 	.word	0x00000000
        /*03f8*/ 	.short	0x0101
        /*03fa*/ 	.byte	0xff
	.zero		1


	//   ....[47]....
        /*03fc*/ 	.word	0x00002df0
        /*0400*/ 	.word	0x000000ff
        /*0404*/ 	.word	0x00000090
        /*0408*/ 	.short	0x0106
        /*040a*/ 	.byte	0x04
	.zero		1


	//   ....[48]....
        /*040c*/ 	.word	0x00002e10
        /*0410*/ 	.word	0x000000ff
        /*0414*/ 	.word	0x00000090
        /*0418*/ 	.short	0x010a
        /*041a*/ 	.byte	0x04
	.zero		1


	//   ....[49]....
        /*041c*/ 	.word	0x00002ea0
        /*0420*/ 	.word	0x000000ff
        /*0424*/ 	.word	0x00000090
        /*0428*/ 	.short	0x0106
        /*042a*/ 	.byte	0x07
	.zero		1


	//   ....[50]....
        /*042c*/ 	.word	0x00002ee0
        /*0430*/ 	.word	0x00000000
        /*0434*/ 	.word	0x00000090
        /*0438*/ 	.short	0x010a
        /*043a*/ 	.byte	0xff
	.zero		1


	//   ....[51]....
        /*043c*/ 	.word	0x00003430
        /*0440*/ 	.word	0x00000000
        /*0444*/ 	.word	0x00000080
        /*0448*/ 	.short	0x010a
        /*044a*/ 	.byte	0xff
	.zero		1


	//   ....[52]....
        /*044c*/ 	.word	0x00003540
        /*0450*/ 	.word	0x00000003
        /*0454*/ 	.word	0x00000000
        /*0458*/ 	.short	0x0101
        /*045a*/ 	.byte	0xff
	.zero		1


	//   ....[53]....
        /*045c*/ 	.word	0x00003550
        /*0460*/ 	.word	0x000000ff
        /*0464*/ 	.word	0x00000000
        /*0468*/ 	.short	0x010a
        /*046a*/ 	.byte	0x04
	.zero		1


	//   ....[54]....
        /*046c*/ 	.word	0x00003570
        /*0470*/ 	.word	0x000000ff
        /*0474*/ 	.word	0x000000b0
        /*0478*/ 	.short	0x010a
        /*047a*/ 	.byte	0x1e
	.zero		1


	//   ....[55]....
        /*047c*/ 	.word	0x00003640
        /*0480*/ 	.word	0x000000ff
        /*0484*/ 	.word	0x00000000
        /*0488*/ 	.short	0x010a
        /*048a*/ 	.byte	0x05
	.zero		1


	//   ....[56]....
        /*048c*/ 	.word	0x00003780
        /*0490*/ 	.word	0x000000ff
        /*0494*/ 	.word	0x00000000
        /*0498*/ 	.short	0x010a
        /*049a*/ 	.byte	0x04
	.zero		1


	//   ....[57]....
        /*049c*/ 	.word	0x00003a10
        /*04a0*/ 	.word	0x000000ff
        /*04a4*/ 	.word	0x00000000
        /*04a8*/ 	.short	0x010a
        /*04aa*/ 	.byte	0x04
	.zero		1


	//   ....[58]....
        /*04ac*/ 	.word	0x00003aa0
        /*04b0*/ 	.word	0x000000ff
        /*04b4*/ 	.word	0x00000000
        /*04b8*/ 	.short	0x010a
        /*04ba*/ 	.byte	0x04
	.zero		1


	//   ....[59]....
        /*04bc*/ 	.word	0x00003f70
        /*04c0*/ 	.word	0x0000000c
        /*04c4*/ 	.word	0x00000080
        /*04c8*/ 	.short	0x010a
        /*04ca*/ 	.byte	0xff
	.zero		1


	//   ....[60]....
        /*04cc*/ 	.word	0x000040e0
        /*04d0*/ 	.word	0x00000000
        /*04d4*/ 	.word	0x00000000
        /*04d8*/ 	.short	0x0101
        /*04da*/ 	.byte	0xff
	.zero		1


	//   ....[61]....
        /*04dc*/ 	.word	0x00004570
        /*04e0*/ 	.word	0x000000ff
        /*04e4*/ 	.word	0x00000078
        /*04e8*/ 	.short	0x010a
        /*04ea*/ 	.byte	0x15
	.zero		1


	//   ....[62]....
        /*04ec*/ 	.word	0x000046f0
        /*04f0*/ 	.word	0x000000ff
        /*04f4*/ 	.word	0x00000050
        /*04f8*/ 	.short	0x010a
        /*04fa*/ 	.byte	0x15
	.zero		1


	//   ....[63]....
        /*04fc*/ 	.word	0x00004870
        /*0500*/ 	.word	0x000000ff
        /*0504*/ 	.word	0x00000030
        /*0508*/ 	.short	0x010b
        /*050a*/ 	.byte	0x15
	.zero		1


	//   ....[64]....
        /*050c*/ 	.word	0x00004880
        /*0510*/ 	.word	0x000000ff
        /*0514*/ 	.word	0x00000000
        /*0518*/ 	.short	0x0101
        /*051a*/ 	.byte	0x06
	.zero		1


	//   ....[65]....
        /*051c*/ 	.word	0x00004890
        /*0520*/ 	.word	0x000000ff
        /*0524*/ 	.word	0x00000058
        /*0528*/ 	.short	0x010a
        /*052a*/ 	.byte	0x15
	.zero		1


	//   ....[66]....
        /*052c*/ 	.word	0x000049f0
        /*0530*/ 	.word	0x000000ff
        /*0534*/ 	.word	0x00000038
        /*0538*/ 	.short	0x010b
        /*053a*/ 	.byte	0x15
	.zero		1


	//   ....[67]....
        /*053c*/ 	.word	0x00004a00
        /*0540*/ 	.word	0x000000ff
        /*0544*/ 	.word	0x00000000
        /*0548*/ 	.short	0x0101
        /*054a*/ 	.byte	0x06
	.zero		1


	//   ....[68]....
        /*054c*/ 	.word	0x00004a10
        /*0550*/ 	.word	0x000000ff
        /*0554*/ 	.word	0x00000060
        /*0558*/ 	.short	0x010a
        /*055a*/ 	.byte	0x15
	.zero		1


	//   ....[69]....
        /*055c*/ 	.word	0x00004b60
        /*0560*/ 	.word	0x000000ff
        /*0564*/ 	.word	0x00000040
        /*0568*/ 	.short	0x010b
        /*056a*/ 	.byte	0x15
	.zero		1


	//   ....[70]....
        /*056c*/ 	.word	0x00004b70
        /*0570*/ 	.word	0x000000ff
        /*0574*/ 	.word	0x00000000
        /*0578*/ 	.short	0x0101
        /*057a*/ 	.byte	0x06
	.zero		1


	//   ....[71]....
        /*057c*/ 	.word	0x00004b80
        /*0580*/ 	.word	0x000000ff
        /*0584*/ 	.word	0x00000068
        /*0588*/ 	.short	0x010a
        /*058a*/ 	.byte	0x15
	.zero		1


	//   ....[72]....
        /*058c*/ 	.word	0x00004d80
        /*0590*/ 	.word	0x000000ff
        /*0594*/ 	.word	0x00000048
        /*0598*/ 	.short	0x010b
        /*059a*/ 	.byte	0x15
	.zero		1


	//   ....[73]....
        /*059c*/ 	.word	0x00004d90
        /*05a0*/ 	.word	0x000000ff
        /*05a4*/ 	.word	0x00000000
        /*05a8*/ 	.short	0x0101
        /*05aa*/ 	.byte	0x25
	.zero		1


	//   ....[74]....
        /*05ac*/ 	.word	0x00004dc0
        /*05b0*/ 	.word	0x000000ff
        /*05b4*/ 	.word	0x00000050
        /*05b8*/ 	.short	0x010a
        /*05ba*/ 	.byte	0x15
	.zero		1


	//   ....[75]....
        /*05bc*/ 	.word	0x00004de0
        /*05c0*/ 	.word	0x000000ff
        /*05c4*/ 	.word	0x00000058
        /*05c8*/ 	.short	0x010a
        /*05ca*/ 	.byte	0x15
	.zero		1


	//   ....[76]....
        /*05cc*/ 	.word	0x00004e00
        /*05d0*/ 	.word	0x000000ff
        /*05d4*/ 	.word	0x00000060
        /*05d8*/ 	.short	0x010a
        /*05da*/ 	.byte	0x15
	.zero		1


	//   ....[77]....
        /*05dc*/ 	.word	0x00004e40
        /*05e0*/ 	.word	0x00000000
        /*05e4*/ 	.word	0x00000068
        /*05e8*/ 	.short	0x010a
        /*05ea*/ 	.byte	0xff
	.zero		1


	//   ....[78]....
        /*05ec*/ 	.word	0x00005160
        /*05f0*/ 	.word	0x00000003
        /*05f4*/ 	.word	0x00000080
        /*05f8*/ 	.short	0x010a
        /*05fa*/ 	.byte	0xff
	.zero		1


	//   ....[79]....
        /*05fc*/ 	.word	0x000052e0
        /*0600*/ 	.word	0x00000000
        /*0604*/ 	.word	0x00000000
        /*0608*/ 	.short	0x0101
        /*060a*/ 	.byte	0xff
	.zero		1


	//   ....[80]....
        /*060c*/ 	.word	0x00005e40
        /*0610*/ 	.word	0x00000003
        /*0614*/ 	.word	0x00000030
        /*0618*/ 	.short	0x010a
        /*061a*/ 	.byte	0xff
	.zero		1


	//   ....[81]....
        /*061c*/ 	.word	0x00005e80
        /*0620*/ 	.word	0x0000004e
        /*0624*/ 	.word	0x000000a0
        /*0628*/ 	.short	0x010a
        /*062a*/ 	.byte	0xff
	.zero		1


	//   ....[82]....
        /*062c*/ 	.word	0x00005fc0
        /*0630*/ 	.word	0x00000003
        /*0634*/ 	.word	0x00000030
        /*0638*/ 	.short	0x010a
        /*063a*/ 	.byte	0xff
	.zero		1


	//   ....[83]....
        /*063c*/ 	.word	0x00006120
        /*0640*/ 	.word	0x00000000
        /*0644*/ 	.word	0x00000000
        /*0648*/ 	.short	0x0101
        /*064a*/ 	.byte	0xff
	.zero		1


	//   ....[84]....
        /*064c*/ 	.word	0x00006180
        /*0650*/ 	.word	0x0000004e
        /*0654*/ 	.word	0x000000a0
        /*0658*/ 	.short	0x010a
        /*065a*/ 	.byte	0xff
	.zero		1


	//   ....[85]....
        /*065c*/ 	.word	0x00007510
        /*0660*/ 	.word	0x00000074
        /*0664*/ 	.word	0x00000030
        /*0668*/ 	.short	0x010a
        /*066a*/ 	.byte	0xff
	.zero		1


	//   ....[86]....
        /*066c*/ 	.word	0x000075e0
        /*0670*/ 	.word	0x00000074
        /*0674*/ 	.word	0x00000030
        /*0678*/ 	.short	0x010a
        /*067a*/ 	.byte	0xff
	.zero		1


	//   ....[87]....
        /*067c*/ 	.word	0x00007720
        /*0680*/ 	.word	0x00000003
        /*0684*/ 	.word	0x00000000
        /*0688*/ 	.short	0x0101
        /*068a*/ 	.byte	0xff
	.zero		1


	//   ....[88]....
        /*068c*/ 	.word	0x00008ab0
        /*0690*/ 	.word	0x00000000
        /*0694*/ 	.word	0x00000030
        /*0698*/ 	.short	0x010a
        /*069a*/ 	.byte	0xff
	.zero		1


	//   ....[89]....
        /*069c*/ 	.word	0x00008b80
        /*06a0*/ 	.word	0x00000000
        /*06a4*/ 	.word	0x00000030
        /*06a8*/ 	.short	0x010a
        /*06aa*/ 	.byte	0xff
	.zero		1


	//   ....[90]....
        /*06ac*/ 	.word	0x00008ce0
        /*06b0*/ 	.word	0x00000000
        /*06b4*/ 	.word	0x00000000
        /*06b8*/ 	.short	0x0101
        /*06ba*/ 	.byte	0xff
	.zero		1


	//   ....[91]....
        /*06bc*/ 	.word	0x0000a080
        /*06c0*/ 	.word	0x00000000
        /*06c4*/ 	.word	0x00000030
        /*06c8*/ 	.short	0x010a
        /*06ca*/ 	.byte	0xff
	.zero		1


	//   ....[92]....
        /*06cc*/ 	.word	0x0000a150
        /*06d0*/ 	.word	0x00000000
        /*06d4*/ 	.word	0x00000030
        /*06d8*/ 	.short	0x010a
        /*06da*/ 	.byte	0xff
	.zero		1


	//   ....[93]....
        /*06dc*/ 	.word	0x0000a2b0
        /*06e0*/ 	.word	0x00000000
        /*06e4*/ 	.word	0x00000000
        /*06e8*/ 	.short	0x0101
        /*06ea*/ 	.byte	0xff
	.zero		1


	//   ....[94]....
        /*06ec*/ 	.word	0x0000a610
        /*06f0*/ 	.word	0x000000ff
        /*06f4*/ 	.word	0x00000000
        /*06f8*/ 	.short	0x0101
        /*06fa*/ 	.byte	0x04
	.zero		1


	//   ....[95]....
        /*06fc*/ 	.word	0x0000b830
        /*0700*/ 	.word	0x00000003
        /*0704*/ 	.word	0x000000d0
        /*0708*/ 	.short	0x010a
        /*070a*/ 	.byte	0xff
	.zero		1


	//   ....[96]....
        /*070c*/ 	.word	0x0000b890
        /*0710*/ 	.word	0x00000000
        /*0714*/ 	.word	0x00000018
        /*0718*/ 	.short	0x010a
        /*071a*/ 	.byte	0xff
	.zero		1


	//   ....[97]....
        /*071c*/ 	.word	0x0000b8f0
        /*0720*/ 	.word	0x00000000
        /*0724*/ 	.word	0x00000018
        /*0728*/ 	.short	0x010a
        /*072a*/ 	.byte	0xff
	.zero		1


	//   ....[98]....
        /*072c*/ 	.word	0x0000b940
        /*0730*/ 	.word	0x00000003
        /*0734*/ 	.word	0x00000080
        /*0738*/ 	.short	0x010a
        /*073a*/ 	.byte	0xff
	.zero		1


	//   ....[99]....
        /*073c*/ 	.word	0x0000b9a0
        /*0740*/ 	.word	0x00000000
        /*0744*/ 	.word	0x00000000
        /*0748*/ 	.short	0x010a
        /*074a*/ 	.byte	0xff
	.zero		1


	//   ....[100]....
        /*074c*/ 	.word	0x0000ba00
        /*0750*/ 	.word	0x00000000
        /*0754*/ 	.word	0x00000000
        /*0758*/ 	.short	0x010a
        /*075a*/ 	.byte	0xff
	.zero		1


	//   ....[101]....
        /*075c*/ 	.word	0x0000ba50
        /*0760*/ 	.word	0x00000002
        /*0764*/ 	.word	0x000000c0
        /*0768*/ 	.short	0x010a
        /*076a*/ 	.byte	0xff
	.zero		1


	//   ....[102]....
        /*076c*/ 	.word	0x0000bab0
        /*0770*/ 	.word	0x00000002
        /*0774*/ 	.word	0x00000090
        /*0778*/ 	.short	0x010a
        /*077a*/ 	.byte	0xff
	.zero		1


	//   ....[103]....
        /*077c*/ 	.word	0x0000bb00
        /*0780*/ 	.word	0x00000002
        /*0784*/ 	.word	0x00000080
        /*0788*/ 	.short	0x010a
        /*078a*/ 	.byte	0xff
	.zero		1


	//   ....[104]....
        /*078c*/ 	.word	0x0000bb60
        /*0790*/ 	.word	0x00000000
        /*0794*/ 	.word	0x00000090
        /*0798*/ 	.short	0x010a
        /*079a*/ 	.byte	0xff
	.zero		1


	//   ....[105]....
        /*079c*/ 	.word	0x0000bbb0
        /*07a0*/ 	.word	0x00000000
        /*07a4*/ 	.word	0x00000080
        /*07a8*/ 	.short	0x010a
        /*07aa*/ 	.byte	0xff
	.zero		1


	//   ....[106]....
        /*07ac*/ 	.word	0x0000bc10
        /*07b0*/ 	.word	0x00000003
        /*07b4*/ 	.word	0x000000b0
        /*07b8*/ 	.short	0x010a
        /*07ba*/ 	.byte	0xff
	.zero		1


	//   ....[107]....
        /*07bc*/ 	.word	0x0000bc70
        /*07c0*/ 	.word	0x00000000
        /*07c4*/ 	.word	0x00000000
        /*07c8*/ 	.short	0x010a
        /*07ca*/ 	.byte	0xff
	.zero		1


	//   ....[108]....
        /*07cc*/ 	.word	0x0000bcd0
        /*07d0*/ 	.word	0x00000000
        /*07d4*/ 	.word	0x00000000
        /*07d8*/ 	.short	0x010a
        /*07da*/ 	.byte	0xff
	.zero		1


	//   ....[109]....
        /*07dc*/ 	.word	0x0000bd30
        /*07e0*/ 	.word	0x00000000
        /*07e4*/ 	.word	0x00000000
        /*07e8*/ 	.short	0x010a
        /*07ea*/ 	.byte	0xff
	.zero		1


	//   ....[110]....
        /*07ec*/ 	.word	0x0000bd80
        /*07f0*/ 	.word	0x0000000c
        /*07f4*/ 	.word	0x00000080
        /*07f8*/ 	.short	0x010a
        /*07fa*/ 	.byte	0xff
	.zero		1


	//   ....[111]....
        /*07fc*/ 	.word	0x0000bde0
        /*0800*/ 	.word	0x00000000
        /*0804*/ 	.word	0x00000078
        /*0808*/ 	.short	0x010a
        /*080a*/ 	.byte	0xff
	.zero		1


	//   ....[112]....
        /*080c*/ 	.word	0x0000be40
        /*0810*/ 	.word	0x00000000
        /*0814*/ 	.word	0x00000050
        /*0818*/ 	.short	0x010a
        /*081a*/ 	.byte	0xff
	.zero		1


	//   ....[113]....
        /*081c*/ 	.word	0x0000bea0
        /*0820*/ 	.word	0x00000000
        /*0824*/ 	.word	0x00000058
        /*0828*/ 	.short	0x010a
        /*082a*/ 	.byte	0xff
	.zero		1


	//   ....[114]....
        /*082c*/ 	.word	0x0000bf00
        /*0830*/ 	.word	0x00000000
        /*0834*/ 	.word	0x00000060
        /*0838*/ 	.short	0x010a
        /*083a*/ 	.byte	0xff
	.zero		1


	//   ....[115]....
        /*083c*/ 	.word	0x0000bf60
        /*0840*/ 	.word	0x00000000
        /*0844*/ 	.word	0x00000068
        /*0848*/ 	.short	0x010a
        /*084a*/ 	.byte	0xff
	.zero		1


	//   ....[116]....
        /*084c*/ 	.word	0x0000bfc0
        /*0850*/ 	.word	0x00000000
        /*0854*/ 	.word	0x00000050
        /*0858*/ 	.short	0x010a
        /*085a*/ 	.byte	0xff
	.zero		1


	//   ....[117]....
        /*085c*/ 	.word	0x0000c020
        /*0860*/ 	.word	0x00000000
        /*0864*/ 	.word	0x00000058
        /*0868*/ 	.short	0x010a
        /*086a*/ 	.byte	0xff
	.zero		1


	//   ....[118]....
        /*086c*/ 	.word	0x0000c080
        /*0870*/ 	.word	0x00000000
        /*0874*/ 	.word	0x00000060
        /*0878*/ 	.short	0x010a
        /*087a*/ 	.byte	0xff
	.zero		1


	//   ....[119]....
        /*087c*/ 	.word	0x0000c0d0
        /*0880*/ 	.word	0x00000003
        /*0884*/ 	.word	0x00000080
        /*0888*/ 	.short	0x010a
        /*088a*/ 	.byte	0xff
	.zero		1


	//   ....[120]....
        /*088c*/ 	.word	0x0000c120
        /*0890*/ 	.word	0x00000003
        /*0894*/ 	.word	0x00000030
        /*0898*/ 	.short	0x010a
        /*089a*/ 	.byte	0xff
	.zero		1


	//   ....[121]....
        /*089c*/ 	.word	0x0000c170
        /*08a0*/ 	.word	0x0000004e
        /*08a4*/ 	.word	0x000000a0
        /*08a8*/ 	.short	0x010a
        /*08aa*/ 	.byte	0xff
	.zero		1


	//   ....[122]....
        /*08ac*/ 	.word	0x0000c1c0
        /*08b0*/ 	.word	0x00000074
        /*08b4*/ 	.word	0x00000030
        /*08b8*/ 	.short	0x010a
        /*08ba*/ 	.byte	0xff
	.zero		1


	//   ....[123]....
        /*08bc*/ 	.word	0x0000c210
        /*08c0*/ 	.word	0x00000000
        /*08c4*/ 	.word	0x00000030
        /*08c8*/ 	.short	0x010a
        /*08ca*/ 	.byte	0xff
	.zero		1


	//   ....[124]....
        /*08cc*/ 	.word	0x0000c260
        /*08d0*/ 	.word	0x00000000
        /*08d4*/ 	.word	0x00000030
        /*08d8*/ 	.short	0x010a
        /*08da*/ 	.byte	0xff
	.zero		1


	//----- nvinfo : EIATTR_NUM_MBARRIERS
	.align		4
.L_48:
        /*08dc*/ 	.byte	0x03, 0x38
        /*08de*/ 	.short	0x001c


	//----- nvinfo : EIATTR_EXIT_INSTR_OFFSETS
	.align		4
        /*08e0*/ 	.byte	0x04, 0x1c
        /*08e2*/ 	.short	(.L_50 - .L_49)


	//   ....[0]....
.L_49:
        /*08e4*/ 	.word	0x000029c0


	//   ....[1]....
        /*08e8*/ 	.word	0x00002eb0


	//   ....[2]....
        /*08ec*/ 	.word	0x00002f10


	//   ....[3]....
        /*08f0*/ 	.word	0x00003d00


	//   ....[4]....
        /*08f4*/ 	.word	0x00004e70


	//   ....[5]....
        /*08f8*/ 	.word	0x00004eb0


	//   ....[6]....
        /*08fc*/ 	.word	0x0000b820


	//----- nvinfo : EIATTR_MAX_THREADS
	.align		4
.L_50:
        /*0900*/ 	.byte	0x04, 0x05
        /*0902*/ 	.short	(.L_52 - .L_51)
.L_51:
        /*0904*/ 	.word	0x00000100
        /*0908*/ 	.word	0x00000001
        /*090c*/ 	.word	0x00000001


	//----- nvinfo : EIATTR_CRS_STACK_SIZE
	.align		4
.L_52:
        /*0910*/ 	.byte	0x04, 0x1e
        /*0912*/ 	.short	(.L_54 - .L_53)
.L_53:
        /*0914*/ 	.word	0x00000000


	//----- nvinfo : EIATTR_CBANK_PARAM_SIZE
	.align		4
.L_54:
        /*0918*/ 	.byte	0x03, 0x19
        /*091a*/ 	.short	0x0800


	//----- nvinfo : EIATTR_PARAM_CBANK
	.align		4
        /*091c*/ 	.byte	0x04, 0x0a
        /*091e*/ 	.short	(.L_56 - .L_55)
	.align		4
.L_55:
        /*0920*/ 	.word	index@(.nv.constant0._ZN7cutlass13device_kernelINS_4gemm6kernel13GemmUniversalIN4cute5tupleIJiiiiEEENS1_10collective13CollectiveMmaINS1_35MainloopSm100TmaUmmaWarpSpecializedILi3ELi2ELi2ENS5_IJNS4_1CILi1EEENSA_ILi8EEESB_EEEEENS5_IJNSA_ILi128EEENSA_ILi256EEESF_EEEaNS5_IJlSB_lEEEaSI_NS4_8TiledMMAINS4_8MMA_AtomIJNS4_15SM100_MMA_S8_SSIaaiLi128ELi256ELNS4_4UMMA5MajorE0ELSN_0ELNSM_8SaturateE0EEEEEENS4_6LayoutINS5_IJSB_SB_SB_EEENS5_IJNSA_ILi0EEEST_ST_EEEEENS5_IJNS4_10UnderscoreESW_SW_EEEEENS4_23SM90_TMA_LOAD_MULTICASTENS4_14ComposedLayoutINS4_7SwizzleILi3ELi4ELi3EEENS4_18smem_ptr_flag_bitsILi8EEENSR_INS5_IJSC_SF_EEENS5_IJSF_SB_EEEEEEEvNS4_8identityENS4_13SM90_TMA_LOADES18_vS19_EENS_8epilogue10collective18CollectiveEpilogueINS1C_23Sm100TmaWarpSpecializedILi4ELi2ELi64ELb0ELb0EEEJSH_NS5_IJNSR_ISF_SB_EENSR_INSA_ILi64EEESB_EEEEEaSI_aSI_NS1C_6fusion15FusionCallbacksIS1G_NS1L_17LinearCombinationIaiaiLNS_15FloatRoundStyleE2EEESH_S1K_JEEENS4_5SM1004TMEM4LOAD26SM100_TMEM_LOAD_32dp32b64xES1A_NS10_INS11_ILi2ELi4ELi3EEES14_NSR_INS5_IJSC_S1I_EEENS5_IJS1I_SB_EEEEEEENS4_39AutoVectorizingCopyWithAssumedAlignmentILi128EEENS4_14SM90_TMA_STOREES1Z_S21_S21_EEEvvEEEEvNT_6ParamsE)
        /*0924*/ 	.short	0x0380
        /*0926*/ 	.short	0x0800


	//----- nvinfo : EIATTR_SW_WAR
	.align		4
.L_56:
        /*0928*/ 	.byte	0x04, 0x36
        /*092a*/ 	.short	(.L_58 - .L_57)
.L_57:
        /*092c*/ 	.word	0x00000008
.L_58:


//--------------------- .nv.callgraph             --------------------------
	.section	.nv.callgraph,"",@"SHT_CUDA_CALLGRAPH"
	.align	4
	.sectionentsize	8
	.align		4
        /*0000*/ 	.word	0x00000000
	.align		4
        /*0004*/ 	.word	0xffffffff
	.align		4
        /*0008*/ 	.word	index@(_ZN7cutlass13device_kernelINS_4gemm6kernel13GemmUniversalIN4cute5tupleIJiiiiEEENS1_10collective13CollectiveMmaINS1_35MainloopSm100TmaUmmaWarpSpecializedILi3ELi2ELi2ENS5_IJNS4_1CILi1EEENSA_ILi8EEESB_EEEEENS5_IJNSA_ILi128EEENSA_ILi256EEESF_EEEaNS5_IJlSB_lEEEaSI_NS4_8TiledMMAINS4_8MMA_AtomIJNS4_15SM100_MMA_S8_SSIaaiLi128ELi256ELNS4_4UMMA5MajorE0ELSN_0ELNSM_8SaturateE0EEEEEENS4_6LayoutINS5_IJSB_SB_SB_EEENS5_IJNSA_ILi0EEEST_ST_EEEEENS5_IJNS4_10UnderscoreESW_SW_EEEEENS4_23SM90_TMA_LOAD_MULTICASTENS4_14ComposedLayoutINS4_7SwizzleILi3ELi4ELi3EEENS4_18smem_ptr_flag_bitsILi8EEENSR_INS5_IJSC_SF_EEENS5_IJSF_SB_EEEEEEEvNS4_8identityENS4_13SM90_TMA_LOADES18_vS19_EENS_8epilogue10collective18CollectiveEpilogueINS1C_23Sm100TmaWarpSpecializedILi4ELi2ELi64ELb0ELb0EEEJSH_NS5_IJNSR_ISF_SB_EENSR_INSA_ILi64EEESB_EEEEEaSI_aSI_NS1C_6fusion15FusionCallbacksIS1G_NS1L_17LinearCombinationIaiaiLNS_15FloatRoundStyleE2EEESH_S1K_JEEENS4_5SM1004TMEM4LOAD26SM100_TMEM_LOAD_32dp32b64xES1A_NS10_INS11_ILi2ELi4ELi3EEES14_NSR_INS5_IJSC_S1I_EEENS5_IJS1I_SB_EEEEEEENS4_39AutoVectorizingCopyWithAssumedAlignmentILi128EEENS4_14SM90_TMA_STOREES1Z_S21_S21_EEEvvEEEEvNT_6ParamsE)
	.align		4
        /*000c*/ 	.word	index@(__assertfail)
	.align		4
        /*0010*/ 	.word	0x00000000
	.align		4
        /*0014*/ 	.word	0xfffffffe
	.align		4
        /*0018*/ 	.word	0x00000000
	.align		4
        /*001c*/ 	.word	0xfffffffd
	.align		4
        /*0020*/ 	.word	0x00000000
	.align		4
        /*0024*/ 	.word	0xfffffffc


//--------------------- .nv.constant4             --------------------------
	.section	.nv.constant4,"a",@progbits
	.align	8
	.align		8
.nv.constant4:
        /*0000*/ 	.dword	__assertfail
	.align		8
        /*0008*/ 	.dword	__unnamed_1
	.align		8
        /*0010*/ 	.dword	__unnamed_2
	.align		8
        /*0018*/ 	.dword	__unnamed_3
	.align		8
        /*0020*/ 	.dword	_ZN40_INTERNAL_1ba2a12d_4_k_cu_3a196a1c_313094cuda3std3__45__cpo5beginE
	.align		8
        /*0028*/ 	.dword	_ZN40_INTERNAL_1ba2a12d_4_k_cu_3a196a1c_313094cuda3std3__45__cpo3endE
	.align		8
        /*0030*/ 	.dword	_ZN40_INTERNAL_1ba2a12d_4_k_cu_3a196a1c_313094cuda3std3__45__cpo6cbeginE
	.align		8
        /*0038*/ 	.dword	_ZN40_INTERNAL_1ba2a12d_4_k_cu_3a196a1c_313094cuda3std3__45__cpo4cendE
	.align		8
        /*0040*/ 	.dword	_ZN40_INTERNAL_1ba2a12d_4_k_cu_3a196a1c_313094cuda3std3__442_GLOBAL__N__1ba2a12d_4_k_cu_3a196a1c_313096ignoreE
	.align		8
        /*0048*/ 	.dword	_ZN40_INTERNAL_1ba2a12d_4_k_cu_3a196a1c_313094cuda3std3__419piecewise_constructE
	.align		8
        /*0050*/ 	.dword	_ZN40_INTERNAL_1ba2a12d_4_k_cu_3a196a1c_313094cuda3std3__48in_placeE
	.align		8
        /*0058*/ 	.dword	_ZN40_INTERNAL_1ba2a12d_4_k_cu_3a196a1c_313094cuda3std6ranges3__45__cpo4swapE
	.align		8
        /*0060*/ 	.dword	_ZN40_INTERNAL_1ba2a12d_4_k_cu_3a196a1c_313094cuda3std6ranges3__45__cpo9iter_moveE
	.align		8
        /*0068*/ 	.dword	_ZN40_INTERNAL_1ba2a12d_4_k_cu_3a196a1c_313094cute7productE
	.align		8
        /*0070*/ 	.dword	_ZN40_INTERNAL_1ba2a12d_4_k_cu_3a196a1c_313094cute1_E
	.align		8
        /*0078*/ 	.dword	$str$25
	.align		8
        /*0080*/ 	.dword	$str$26
	.align		8
        /*0088*/ 	.dword	$str$27
	.align		8
        /*0090*/ 	.dword	$str$28


//--------------------- .text._ZN7cutlass13device_kernelINS_4gemm6kernel13GemmUniversalIN4cute5tupleIJiiiiEEENS1_10collective13CollectiveMmaINS1_35MainloopSm100TmaUmmaWarpSpecializedILi3ELi2ELi2ENS5_IJNS4_1CILi1EEENSA_ILi8EEESB_EEEEENS5_IJNSA_ILi128EEENSA_ILi256EEESF_EEEaNS5_IJlSB_lEEEaSI_NS4_8TiledMMAINS4_8MMA_AtomIJNS4_15SM100_MMA_S8_SSIaaiLi128ELi256ELNS4_4UMMA5MajorE0ELSN_0ELNSM_8SaturateE0EEEEEENS4_6LayoutINS5_IJSB_SB_SB_EEENS5_IJNSA_ILi0EEEST_ST_EEEEENS5_IJNS4_10UnderscoreESW_SW_EEEEENS4_23SM90_TMA_LOAD_MULTICASTENS4_14ComposedLayoutINS4_7SwizzleILi3ELi4ELi3EEENS4_18smem_ptr_flag_bitsILi8EEENSR_INS5_IJSC_SF_EEENS5_IJSF_SB_EEEEEEEvNS4_8identityENS4_13SM90_TMA_LOADES18_vS19_EENS_8epilogue10collective18CollectiveEpilogueINS1C_23Sm100TmaWarpSpecializedILi4ELi2ELi64ELb0ELb0EEEJSH_NS5_IJNSR_ISF_SB_EENSR_INSA_ILi64EEESB_EEEEEaSI_aSI_NS1C_6fusion15FusionCallbacksIS1G_NS1L_17LinearCombinationIaiaiLNS_15FloatRoundStyleE2EEESH_S1K_JEEENS4_5SM1004TMEM4LOAD26SM100_TMEM_LOAD_32dp32b64xES1A_NS10_INS11_ILi2ELi4ELi3EEES14_NSR_INS5_IJSC_S1I_EEENS5_IJS1I_SB_EEEEEEENS4_39AutoVectorizingCopyWithAssumedAlignmentILi128EEENS4_14SM90_TMA_STOREES1Z_S21_S21_EEEvvEEEEvNT_6ParamsE --------------------------
	.section	.text._ZN7cutlass13device_kernelINS_4gemm6kernel13GemmUniversalIN4cute5tupleIJiiiiEEENS1_10collective13CollectiveMmaINS1_35MainloopSm100TmaUmmaWarpSpecializedILi3ELi2ELi2ENS5_IJNS4_1CILi1EEENSA_ILi8EEESB_EEEEENS5_IJNSA_ILi128EEENSA_ILi256EEESF_EEEaNS5_IJlSB_lEEEaSI_NS4_8TiledMMAINS4_8MMA_AtomIJNS4_15SM100_MMA_S8_SSIaaiLi128ELi256ELNS4_4UMMA5MajorE0ELSN_0ELNSM_8SaturateE0EEEEEENS4_6LayoutINS5_IJSB_SB_SB_EEENS5_IJNSA_ILi0EEEST_ST_EEEEENS5_IJNS4_10UnderscoreESW_SW_EEEEENS4_23SM90_TMA_LOAD_MULTICASTENS4_14ComposedLayoutINS4_7SwizzleILi3ELi4ELi3EEENS4_18smem_ptr_flag_bitsILi8EEENSR_INS5_IJSC_SF_EEENS5_IJSF_SB_EEEEEEEvNS4_8identityENS4_13SM90_TMA_LOADES18_vS19_EENS_8epilogue10collective18CollectiveEpilogueINS1C_23Sm100TmaWarpSpecializedILi4ELi2ELi64ELb0ELb0EEEJSH_NS5_IJNSR_ISF_SB_EENSR_INSA_ILi64EEESB_EEEEEaSI_aSI_NS1C_6fusion15FusionCallbacksIS1G_NS1L_17LinearCombinationIaiaiLNS_15FloatRoundStyleE2EEESH_S1K_JEEENS4_5SM1004TMEM4LOAD26SM100_TMEM_LOAD_32dp32b64xES1A_NS10_INS11_ILi2ELi4ELi3EEES14_NSR_INS5_IJSC_S1I_EEENS5_IJS1I_SB_EEEEEEENS4_39AutoVectorizingCopyWithAssumedAlignmentILi128EEENS4_14SM90_TMA_STOREES1Z_S21_S21_EEEvvEEEEvNT_6ParamsE,"ax",@progbits
	.align	128
.text._ZN7cutlass13device_kernelINS_4gemm6kernel13GemmUniversalIN4cute5tupleIJiiiiEEENS1_10collective13CollectiveMmaINS1_35MainloopSm100TmaUmmaWarpSpecializedILi3ELi2ELi2ENS5_IJNS4_1CILi1EEENSA_ILi8EEESB_EEEEENS5_IJNSA_ILi128EEENSA_ILi256EEESF_EEEaNS5_IJlSB_lEEEaSI_NS4_8TiledMMAINS4_8MMA_AtomIJNS4_15SM100_MMA_S8_SSIaaiLi128ELi256ELNS4_4UMMA5MajorE0ELSN_0ELNSM_8SaturateE0EEEEEENS4_6LayoutINS5_IJSB_SB_SB_EEENS5_IJNSA_ILi0EEEST_ST_EEEEENS5_IJNS4_10UnderscoreESW_SW_EEEEENS4_23SM90_TMA_LOAD_MULTICASTENS4_14ComposedLayoutINS4_7SwizzleILi3ELi4ELi3EEENS4_18smem_ptr_flag_bitsILi8EEENSR_INS5_IJSC_SF_EEENS5_IJSF_SB_EEEEEEEvNS4_8identityENS4_13SM90_TMA_LOADES18_vS19_EENS_8epilogue10collective18CollectiveEpilogueINS1C_23Sm100TmaWarpSpecializedILi4ELi2ELi64ELb0ELb0EEEJSH_NS5_IJNSR_ISF_SB_EENSR_INSA_ILi64EEESB_EEEEEaSI_aSI_NS1C_6fusion15FusionCallbacksIS1G_NS1L_17LinearCombinationIaiaiLNS_15FloatRoundStyleE2EEESH_S1K_JEEENS4_5SM1004TMEM4LOAD26SM100_TMEM_LOAD_32dp32b64xES1A_NS10_INS11_ILi2ELi4ELi3EEES14_NSR_INS5_IJSC_S1I_EEENS5_IJS1I_SB_EEEEEEENS4_39AutoVectorizingCopyWithAssumedAlignmentILi128EEENS4_14SM90_TMA_STOREES1Z_S21_S21_EEEvvEEEEvNT_6ParamsE:
        .type           _ZN7cutlass13device_kernelINS_4gemm6kernel13GemmUniversalIN4cute5tupleIJiiiiEEENS1_10collective13CollectiveMmaINS1_35MainloopSm100TmaUmmaWarpSpecializedILi3ELi2ELi2ENS5_IJNS4_1CILi1EEENSA_ILi8EEESB_EEEEENS5_IJNSA_ILi128EEENSA_ILi256EEESF_EEEaNS5_IJlSB_lEEEaSI_NS4_8TiledMMAINS4_8MMA_AtomIJNS4_15SM100_MMA_S8_SSIaaiLi128ELi256ELNS4_4UMMA5MajorE0ELSN_0ELNSM_8SaturateE0EEEEEENS4_6LayoutINS5_IJSB_SB_SB_EEENS5_IJNSA_ILi0EEEST_ST_EEEEENS5_IJNS4_10UnderscoreESW_SW_EEEEENS4_23SM90_TMA_LOAD_MULTICASTENS4_14ComposedLayoutINS4_7SwizzleILi3ELi4ELi3EEENS4_18smem_ptr_flag_bitsILi8EEENSR_INS5_IJSC_SF_EEENS5_IJSF_SB_EEEEEEEvNS4_8identityENS4_13SM90_TMA_LOADES18_vS19_EENS_8epilogue10collective18CollectiveEpilogueINS1C_23Sm100TmaWarpSpecializedILi4ELi2ELi64ELb0ELb0EEEJSH_NS5_IJNSR_ISF_SB_EENSR_INSA_ILi64EEESB_EEEEEaSI_aSI_NS1C_6fusion15FusionCallbacksIS1G_NS1L_17LinearCombinationIaiaiLNS_15FloatRoundStyleE2EEESH_S1K_JEEENS4_5SM1004TMEM4LOAD26SM100_TMEM_LOAD_32dp32b64xES1A_NS10_INS11_ILi2ELi4ELi3EEES14_NSR_INS5_IJSC_S1I_EEENS5_IJS1I_SB_EEEEEEENS4_39AutoVectorizingCopyWithAssumedAlignmentILi128EEENS4_14SM90_TMA_STOREES1Z_S21_S21_EEEvvEEEEvNT_6ParamsE,@function
        .size           _ZN7cutlass13device_kernelINS_4gemm6kernel13GemmUniversalIN4cute5tupleIJiiiiEEENS1_10collective13CollectiveMmaINS1_35MainloopSm100TmaUmmaWarpSpecializedILi3ELi2ELi2ENS5_IJNS4_1CILi1EEENSA_ILi8EEESB_EEEEENS5_IJNSA_ILi128EEENSA_ILi256EEESF_EEEaNS5_IJlSB_lEEEaSI_NS4_8TiledMMAINS4_8MMA_AtomIJNS4_15SM100_MMA_S8_SSIaaiLi128ELi256ELNS4_4UMMA5MajorE0ELSN_0ELNSM_8SaturateE0EEEEEENS4_6LayoutINS5_IJSB_SB_SB_EEENS5_IJNSA_ILi0EEEST_ST_EEEEENS5_IJNS4_10UnderscoreESW_SW_EEEEENS4_23SM90_TMA_LOAD_MULTICASTENS4_14ComposedLayoutINS4_7SwizzleILi3ELi4ELi3EEENS4_18smem_ptr_flag_bitsILi8EEENSR_INS5_IJSC_SF_EEENS5_IJSF_SB_EEEEEEEvNS4_8identityENS4_13SM90_TMA_LOADES18_vS19_EENS_8epilogue10collective18CollectiveEpilogueINS1C_23Sm100TmaWarpSpecializedILi4ELi2ELi64ELb0ELb0EEEJSH_NS5_IJNSR_ISF_SB_EENSR_INSA_ILi64EEESB_EEEEEaSI_aSI_NS1C_6fusion15FusionCallbacksIS1G_NS1L_17LinearCombinationIaiaiLNS_15FloatRoundStyleE2EEESH_S1K_JEEENS4_5SM1004TMEM4LOAD26SM100_TMEM_LOAD_32dp32b64xES1A_NS10_INS11_ILi2ELi4ELi3EEES14_NSR_INS5_IJSC_S1I_EEENS5_IJS1I_SB_EEEEEEENS4_39AutoVectorizingCopyWithAssumedAlignmentILi128EEENS4_14SM90_TMA_STOREES1Z_S21_S21_EEEvvEEEEvNT_6ParamsE,(.L_x_168 - _ZN7cutlass13device_kernelINS_4gemm6kernel13GemmUniversalIN4cute5tupleIJiiiiEEENS1_10collective13CollectiveMmaINS1_35MainloopSm100TmaUmmaWarpSpecializedILi3ELi2ELi2ENS5_IJNS4_1CILi1EEENSA_ILi8EEESB_EEEEENS5_IJNSA_ILi128EEENSA_ILi256EEESF_EEEaNS5_IJlSB_lEEEaSI_NS4_8TiledMMAINS4_8MMA_AtomIJNS4_15SM100_MMA_S8_SSIaaiLi128ELi256ELNS4_4UMMA5MajorE0ELSN_0ELNSM_8SaturateE0EEEEEENS4_6LayoutINS5_IJSB_SB_SB_EEENS5_IJNSA_ILi0EEEST_ST_EEEEENS5_IJNS4_10UnderscoreESW_SW_EEEEENS4_23SM90_TMA_LOAD_MULTICASTENS4_14ComposedLayoutINS4_7SwizzleILi3ELi4ELi3EEENS4_18smem_ptr_flag_bitsILi8EEENSR_INS5_IJSC_SF_EEENS5_IJSF_SB_EEEEEEEvNS4_8identityENS4_13SM90_TMA_LOADES18_vS19_EENS_8epilogue10collective18CollectiveEpilogueINS1C_23Sm100TmaWarpSpecializedILi4ELi2ELi64ELb0ELb0EEEJSH_NS5_IJNSR_ISF_SB_EENSR_INSA_ILi64EEESB_EEEEEaSI_aSI_NS1C_6fusion15FusionCallbacksIS1G_NS1L_17LinearCombinationIaiaiLNS_15FloatRoundStyleE2EEESH_S1K_JEEENS4_5SM1004TMEM4LOAD26SM100_TMEM_LOAD_32dp32b64xES1A_NS10_INS11_ILi2ELi4ELi3EEES14_NSR_INS5_IJSC_S1I_EEENS5_IJS1I_SB_EEEEEEENS4_39AutoVectorizingCopyWithAssumedAlignmentILi128EEENS4_14SM90_TMA_STOREES1Z_S21_S21_EEEvvEEEEvNT_6ParamsE)
        .other          _ZN7cutlass13device_kernelINS_4gemm6kernel13GemmUniversalIN4cute5tupleIJiiiiEEENS1_10collective13CollectiveMmaINS1_35MainloopSm100TmaUmmaWarpSpecializedILi3ELi2ELi2ENS5_IJNS4_1CILi1EEENSA_ILi8EEESB_EEEEENS5_IJNSA_ILi128EEENSA_ILi256EEESF_EEEaNS5_IJlSB_lEEEaSI_NS4_8TiledMMAINS4_8MMA_AtomIJNS4_15SM100_MMA_S8_SSIaaiLi128ELi256ELNS4_4UMMA5MajorE0ELSN_0ELNSM_8SaturateE0EEEEEENS4_6LayoutINS5_IJSB_SB_SB_EEENS5_IJNSA_ILi0EEEST_ST_EEEEENS5_IJNS4_10UnderscoreESW_SW_EEEEENS4_23SM90_TMA_LOAD_MULTICASTENS4_14ComposedLayoutINS4_7SwizzleILi3ELi4ELi3EEENS4_18smem_ptr_flag_bitsILi8EEENSR_INS5_IJSC_SF_EEENS5_IJSF_SB_EEEEEEEvNS4_8identityENS4_13SM90_TMA_LOADES18_vS19_EENS_8epilogue10collective18CollectiveEpilogueINS1C_23Sm100TmaWarpSpecializedILi4ELi2ELi64ELb0ELb0EEEJSH_NS5_IJNSR_ISF_SB_EENSR_INSA_ILi64EEESB_EEEEEaSI_aSI_NS1C_6fusion15FusionCallbacksIS1G_NS1L_17LinearCombinationIaiaiLNS_15FloatRoundStyleE2EEESH_S1K_JEEENS4_5SM1004TMEM4LOAD26SM100_TMEM_LOAD_32dp32b64xES1A_NS10_INS11_ILi2ELi4ELi3EEES14_NSR_INS5_IJSC_S1I_EEENS5_IJS1I_SB_EEEEEEENS4_39AutoVectorizingCopyWithAssumedAlignmentILi128EEENS4_14SM90_TMA_STOREES1Z_S21_S21_EEEvvEEEEvNT_6ParamsE,@"STO_CUDA_ENTRY STV_DEFAULT"
_ZN7cutlass13device_kernelINS_4gemm6kernel13GemmUniversalIN4cute5tupleIJiiiiEEENS1_10collective13CollectiveMmaINS1_35MainloopSm100TmaUmmaWarpSpecializedILi3ELi2ELi2ENS5_IJNS4_1CILi1EEENSA_ILi8EEESB_EEEEENS5_IJNSA_ILi128EEENSA_ILi256EEESF_EEEaNS5_IJlSB_lEEEaSI_NS4_8TiledMMAINS4_8MMA_AtomIJNS4_15SM100_MMA_S8_SSIaaiLi128ELi256ELNS4_4UMMA5MajorE0ELSN_0ELNSM_8SaturateE0EEEEEENS4_6LayoutINS5_IJSB_SB_SB_EEENS5_IJNSA_ILi0EEEST_ST_EEEEENS5_IJNS4_10UnderscoreESW_SW_EEEEENS4_23SM90_TMA_LOAD_MULTICASTENS4_14ComposedLayoutINS4_7SwizzleILi3ELi4ELi3EEENS4_18smem_ptr_flag_bitsILi8EEENSR_INS5_IJSC_SF_EEENS5_IJSF_SB_EEEEEEEvNS4_8identityENS4_13SM90_TMA_LOADES18_vS19_EENS_8epilogue10collective18CollectiveEpilogueINS1C_23Sm100TmaWarpSpecializedILi4ELi2ELi64ELb0ELb0EEEJSH_NS5_IJNSR_ISF_SB_EENSR_INSA_ILi64EEESB_EEEEEaSI_aSI_NS1C_6fusion15FusionCallbacksIS1G_NS1L_17LinearCombinationIaiaiLNS_15FloatRoundStyleE2EEESH_S1K_JEEENS4_5SM1004TMEM4LOAD26SM100_TMEM_LOAD_32dp32b64xES1A_NS10_INS11_ILi2ELi4ELi3EEES14_NSR_INS5_IJSC_S1I_EEENS5_IJS1I_SB_EEEEEEENS4_39AutoVectorizingCopyWithAssumedAlignmentILi128EEENS4_14SM90_TMA_STOREES1Z_S21_S21_EEEvvEEEEvNT_6ParamsE:
[----:B------:R-:W1:Y:S01]  /*0000*/  LDC R1, c[0x0][0x37c] ;  /* 0x0000df00ff017b82 */ /* 0x000e620000000800 */
[----:B------:R-:W2:Y:S01]  /*0010*/  S2R R154, SR_TID.X ;  /* 0x00000000009a7919 */ /* 0x000ea20000002100 */
[----:B------:R-:W3:Y:S01]  /*0020*/  LDCU.64 UR8, c[0x0][0x890] ;  /* 0x00011200ff0877ac */ /* 0x000ee20008000a00 */
[----:B------:R-:W-:Y:S02]  /*0030*/  PRMT R140, RZ, 0x7610, R140 ;  /* 0x00007610ff8c7816 */ /* 0x000fe4000000008c */
[----:B------:R-:W-:Y:S01]  /*0040*/  ELECT P3, URZ, PT ;  /* 0x0000000000ff782f */ /* 0x000fe20003860000 */
[----:B---3--:R-:W-:-:S04]  /*0050*/  UISETP.NE.U32.AND UP0, UPT, UR8, URZ, UPT ;  /* 0x000000ff0800728c */ /* 0x008fc8000bf05070 */
[----:B------:R-:W-:Y:S01]  /*0060*/  UISETP.NE.AND.EX UP0, UPT, UR9, URZ, UPT, UP0 ;  /* 0x000000ff0900728c */ /* 0x000fe2000bf05300 */
[----:B--2---:R-:W-:-:S05]  /*0070*/  SHF.R.U32.HI R141, RZ, 0x5, R154 ;  /* 0x00000005ff8d7819 */ /* 0x004fca000001169a */
[----:B------:R-:W2:Y:S02]  /*0080*/  SHFL.IDX PT, R0, R141, RZ, 0x1f ;  /* 0x00001fff8d007589 */ /* 0x000ea400000e0000 */
[----:B--2---:R-:W-:Y:S01]  /*0090*/  R2UR UR17, R0 ;  /* 0x00000000001172ca */ /* 0x004fe200000e0000 */
[----:B-1----:R-:W-:-:S14]  /*00a0*/  BRA.U UP0, `(.L_x_0) ;  /* 0x0000000100307547 */ /* 0x002fdc000b800000 */
[----:B------:R-:W1:Y:S02]  /*00b0*/  LDCU.64 UR4, c[0x0][0x888] ;  /* 0x00011100ff0477ac */ /* 0x000e640008000a00 */
[----:B-1----:R-:W-:-:S04]  /*00c0*/  UISETP.NE.U32.AND UP0, UPT, UR4, URZ, UPT ;  /* 0x000000ff0400728c */ /* 0x002fc8000bf05070 */
[----:B------:R-:W-:-:S09]  /*00d0*/  UISETP.NE.AND.EX UP0, UPT, UR5, URZ, UPT, UP0 ;  /* 0x000000ff0500728c */ /* 0x000fd2000bf05300 */
[----:B------:R-:W-:Y:S05]  /*00e0*/  BRA.U !UP0, `(.L_x_1) ;  /* 0x0000000108147547 */ /* 0x000fea000b800000 */
[----:B------:R-:W1:Y:S01]  /*00f0*/  LDC.64 R72, c[0x0][0x888] ;  /* 0x00022200ff487b82 */ /* 0x000e620000000a00 */
[----:B------:R-:W1:Y:S02]  /*0100*/  LDCU.64 UR4, c[0x0][0x358] ;  /* 0x00006b00ff0477ac */ /* 0x000e640008000a00 */
[----:B-1----:R1:W5:Y:S01]  /*0110*/  LDG.E R72, desc[UR4][R72.64] ;  /* 0x0000000448487981 */ /* 0x002362000c1e1900 */
[----:B------:R-:W-:Y:S01]  /*0120*/  HFMA2 R140, -RZ, RZ, 0, 5.9604644775390625e-08 ;  /* 0x00000001ff8c7431 */ /* 0x000fe200000001ff */
[----:B------:R-:W-:Y:S05]  /*0130*/  BRA `(.L_x_0) ;  /* 0x00000000000c7947 */ /* 0x000fea0003800000 */
.L_x_1:
[----:B------:R-:W1:Y:S01]  /*0140*/  LDCU UR4, c[0x0][0x880] ;  /* 0x00011000ff0477ac */ /* 0x000e620008000800 */
[----:B------:R-:W-:Y:S01]  /*0150*/  HFMA2 R140, -RZ, RZ, 0, 5.9604644775390625e-08 ;  /* 0x00000001ff8c7431 */ /* 0x000fe200000001ff */
[----:B-1----:R-:W-:-:S07]  /*0160*/  MOV R72, UR4 ;  /* 0x0000000400487c02 */ /* 0x002fce0008000f00 */
.L_x_0:
[----:B------:R-:W2:Y:S02]  /*0170*/  LDCU.64 UR4, c[0x0][0x8b0] ;  /* 0x00011600ff0477ac */ /* 0x000ea40008000a00 */
[----:B--2---:R-:W-:-:S04]  /*0180*/  UISETP.NE.U32.AND UP0, UPT, UR4, URZ, UPT ;  /* 0x000000ff0400728c */ /* 0x004fc8000bf05070 */
[----:B------:R-:W-:-:S09]  /*0190*/  UISETP.NE.AND.EX UP0, UPT, UR5, URZ, UPT, UP0 ;  /* 0x000000ff0500728c */ /* 0x000fd2000bf05300 */
[----:B------:R-:W-:Y:S05]  /*01a0*/  BRA.U UP0, `(.L_x_2) ;  /* 0x0000000100287547 */ /* 0x000fea000b800000 */
[----:B------:R-:W2:Y:S02]  /*01b0*/  LDCU.64 UR4, c[0x0][0x8a8] ;  /* 0x00011500ff0477ac */ /* 0x000ea40008000a00 */
[----:B--2---:R-:W-:-:S04]  /*01c0*/  UISETP.NE.U32.AND UP0, UPT, UR4, URZ, UPT ;  /* 0x000000ff0400728c */ /* 0x004fc8000bf05070 */
[----:B------:R-:W-:-:S09]  /*01d0*/  UISETP.NE.AND.EX UP0, UPT, UR5, URZ, UPT, UP0 ;  /* 0x000000ff0500728c */ /* 0x000fd2000bf05300 */
[----:B------:R-:W-:Y:S05]  /*01e0*/  BRA.U !UP0, `(.L_x_3) ;  /* 0x0000000108107547 */ /* 0x000fea000b800000 */
[----:B------:R-:W2:Y:S01]  /*01f0*/  LDC.64 R70, c[0x0][0x8a8] ;  /* 0x00022a00ff467b82 */ /* 0x000ea20000000a00 */
[----:B------:R-:W2:Y:S02]  /*0200*/  LDCU.64 UR4, c[0x0][0x358] ;  /* 0x00006b00ff0477ac */ /* 0x000ea40008000a00 */
[----:B--2---:R2:W5:Y:S01]  /*0210*/  LDG.E R70, desc[UR4][R70.64] ;  /* 0x0000000446467981 */ /* 0x004562000c1e1900 */
[----:B------:R-:W-:Y:S05]  /*0220*/  BRA `(.L_x_2) ;  /* 0x0000000000087947 */ /* 0x000fea0003800000 */
.L_x_3:
[----:B------:R-:W2:Y:S02]  /*0230*/  LDCU UR4, c[0x0][0x8a0] ;  /* 0x00011400ff0477ac */ /* 0x000ea40008000800 */
[----:B--2---:R-:W-:Y:S02]  /*0240*/  MOV R70, UR4 ;  /* 0x0000000400467c02 */ /* 0x004fe40008000f00 */
.L_x_2:
[----:B------:R-:W-:Y:S01]  /*0250*/  IMAD.U32 R0, RZ, RZ, UR17 ;  /* 0x00000011ff007e24 */ /* 0x000fe2000f8e00ff */
[----:B------:R-:W-:Y:S04]  /*0260*/  BSSY.RECONVERGENT B0, `(.L_x_4) ;  /* 0x000000c000007945 */ /* 0x000fe80003800200 */
[C---:B------:R-:W-:Y:S02]  /*0270*/  ISETP.NE.OR P1, PT, R0.reuse, 0x1, !P3 ;  /* 0x000000010000780c */ /* 0x040fe40005f25670 */
[----:B------:R-:W-:-:S11]  /*0280*/  ISETP.NE.OR P0, PT, R0, 0x3, !P3 ;  /* 0x000000030000780c */ /* 0x000fd60005f05670 */
[----:B------:R-:W-:Y:S05]  /*0290*/  @P1 BRA `(.L_x_5) ;  /* 0x0000000000201947 */ /* 0x000fea0003800000 */
[----:B------:R-:W3:Y:S02]  /*02a0*/  LDCU.64 UR4, c[0x0][0x348] ;  /* 0x00006900ff0477ac */ /* 0x000ee40008000a00 */
[----:B---3--:R-:W-:Y:S02]  /*02b0*/  UIADD3 UR6, UP1, UPT, UR4, 0x80, URZ ;  /* 0x0000008004067890 */ /* 0x008fe4000ff3e0ff */
[----:B------:R-:W-:Y:S02]  /*02c0*/  UIADD3 UR4, UP0, UPT, UR4, 0x180, URZ ;  /* 0x0000018004047890 */ /* 0x000fe4000ff1e0ff */
[----:B------:R-:W-:Y:S02]  /*02d0*/  UIADD3.X UR7, UPT, UPT, URZ, UR5, URZ, UP1, !UPT ;  /* 0x00000005ff077290 */ /* 0x000fe40008ffe4ff */
[----:B------:R-:W-:-:S07]  /*02e0*/  UIADD3.X UR5, UPT, UPT, URZ, UR5, URZ, UP0, !UPT ;  /* 0x00000005ff057290 */ /* 0x000fce00087fe4ff */
[----:B------:R3:W-:Y:S02]  /*02f0*/  UTMACCTL.PF [UR6] ;  /* 0x00000000060079b9 */ /* 0x0007e40008040000 */
[----:B------:R3:W-:Y:S02]  /*0300*/  UTMACCTL.PF [UR4] ;  /* 0x00000000040079b9 */ /* 0x0007e40008040000 */
[----:B---3--:R-:W-:Y:S01]  /*0310*/  NOP ;  /* 0x0000000000007918 */ /* 0x008fe20000000000 */
.L_x_5:
[----:B------:R-:W-:Y:S05]  /*0320*/  BSYNC.RECONVERGENT B0 ;  /* 0x0000000000007941 */ /* 0x000fea0003800200 */
.L_x_4:
[----:B------:R-:W-:Y:S04]  /*0330*/  BSSY.RECONVERGENT B0, `(.L_x_6) ;  /* 0x000000a000007945 */ /* 0x000fe80003800200 */
        /* <DEDUP_REMOVED lines=9> */
.L_x_7:
[----:B------:R-:W-:Y:S05]  /*03d0*/  BSYNC.RECONVERGENT B0 ;  /* 0x0000000000007941 */ /* 0x000fea0003800200 */
.L_x_6:
[----:B------:R-:W3:Y:S01]  /*03e0*/  LDCU.64 UR4, c[0x0][0x888] ;  /* 0x00011100ff0477ac */ /* 0x000ee20008000a00 */
[----:B------:R-:W-:Y:S02]  /*03f0*/  UISETP.EQ.U32.AND UP1, UPT, UR8, URZ, UPT ;  /* 0x000000ff0800728c */ /* 0x000fe4000bf22070 */
[----:B------:R-:W-:Y:S02]  /*0400*/  UPLOP3.LUT UP3, UPT, UPT, UPT, UPT, 0x80, 0x8 ;  /* 0x000000000008789c */ /* 0x000fe40003f6f070 */
[----:B---3--:R-:W-:-:S04]  /*0410*/  UISETP.NE.U32.AND UP0, UPT, UR4, URZ, UPT ;  /* 0x000000ff0400728c */ /* 0x008fc8000bf05070 */
[----:B------:R-:W-:-:S04]  /*0420*/  UISETP.NE.AND.EX UP0, UPT, UR5, URZ, UPT, UP0 ;  /* 0x000000ff0500728c */ /* 0x000fc8000bf05300 */
[----:B------:R-:W-:-:S04]  /*0430*/  UISETP.EQ.OR.EX UP2, UPT, UR9, URZ, !UP0, UP1 ;  /* 0x000000ff0900728c */ /* 0x000fc8000c742710 */
[----:B------:R-:W-:-:S06]  /*0440*/  UP2UR UR4, UPR, URZ, 0x4 ;  /* 0x00000004ff047883 */ /* 0x000fcc0008000000 */
[----:B------:R-:W-:Y:S01]  /*0450*/  MOV R144, UR4 ;  /* 0x0000000400907c02 */ /* 0x000fe20008000f00 */
[----:B------:R-:W-:Y:S06]  /*0460*/  BRA.U !UP2, `(.L_x_8) ;  /* 0x000000010a207547 */ /* 0x000fec000b800000 */
[----:B-----5:R-:W-:Y:S01]  /*0470*/  R2UR UR5, R72 ;  /* 0x00000000480572ca */ /* 0x020fe200000e0000 */
[----:B------:R-:W-:Y:S02]  /*0480*/  UISETP.NE.U32.AND UP1, UPT, UR8, URZ, UPT ;  /* 0x000000ff0800728c */ /* 0x000fe4000bf25070 */
[----:B------:R-:W-:Y:S02]  /*0490*/  USEL UR4, URZ, 0xffffffff, UP0 ;  /* 0xffffffffff047887 */ /* 0x000fe40008000000 */
[----:B------:R-:W-:-:S08]  /*04a0*/  UISETP.NE.AND.EX UP1, UPT, UR9, URZ, UPT, UP1 ;  /* 0x000000ff0900728c */ /* 0x000fd0000bf25310 */
[----:B------:R-:W-:-:S04]  /*04b0*/  UISETP.NE.AND UP0, UPT, UR5, URZ, UPT ;  /* 0x000000ff0500728c */ /* 0x000fc8000bf05270 */
[----:B------:R-:W-:-:S04]  /*04c0*/  @!UP1 USEL UR4, URZ, 0xffffffff, UP0 ;  /* 0xffffffffff049887 */ /* 0x000fc80008000000 */
[----:B------:R-:W-:-:S04]  /*04d0*/  ULOP3.LUT UR4, UR4, 0x1, URZ, 0xc0, !UPT ;  /* 0x0000000104047892 */ /* 0x000fc8000f8ec0ff */
[----:B------:R-:W-:-:S11]  /*04e0*/  UISETP.NE.U32.AND UP3, UPT, UR4, 0x1, UPT ;  /* 0x000000010400788c */ /* 0x000fd6000bf65070 */
.L_x_8:
[----:B------:R-:W3:Y:S01]  /*04f0*/  SHFL.IDX PT, R2, R141, RZ, 0x1f ;  /* 0x00001fff8d027589 */ /* 0x000ee200000e0000 */
[----:B------:R-:W-:-:S04]  /*0500*/  UISETP.NE.AND UP0, UPT, UR17, 0x2, UPT ;  /* 0x000000021100788c */ /* 0x000fc8000bf05270 */
[----:B------:R-:W-:Y:S01]  /*0510*/  USEL UR43, URZ, 0x1, UP0 ;  /* 0x00000001ff2b7887 */ /* 0x000fe20008000000 */
[----:B---3--:R-:W-:-:S13]  /*0520*/  ISETP.NE.AND P0, PT, R2, RZ, PT ;  /* 0x000000ff0200720c */ /* 0x008fda0003f05270 */
[----:B------:R-:W-:Y:S05]  /*0530*/  @P0 BRA `(.L_x_9) ;  /* 0x0000000000500947 */ /* 0x000fea0003800000 */
[----:B------:R-:W3:Y:S01]  /*0540*/  S2UR UR4, SR_CgaCtaId ;  /* 0x00000000000479c3 */ /* 0x000ee20000008800 */
[----:B------:R-:W-:Y:S01]  /*0550*/  UMOV UR5, 0x400 ;  /* 0x0000040000057882 */ /* 0x000fe20000000000 */
[----:B------:R-:W-:Y:S01]  /*0560*/  UMOV UR8, 0x1 ;  /* 0x0000000100087882 */ /* 0x000fe20000000000 */
[----:B------:R-:W-:Y:S01]  /*0570*/  UMOV UR6, 0x8 ;  /* 0x0000000800067882 */ /* 0x000fe20000000000 */
[----:B------:R-:W-:-:S04]  /*0580*/  UIADD3 UR8, UPT, UPT, -UR8, 0x100000, URZ ;  /* 0x0010000008087890 */ /* 0x000fc8000fffe1ff */
[----:B------:R-:W-:Y:S02]  /*0590*/  USHF.L.U32 UR9, UR8, 0xb, URZ ;  /* 0x0000000b08097899 */ /* 0x000fe400080006ff */
[----:B------:R-:W-:Y:S02]  /*05a0*/  USHF.L.U32 UR8, UR8, 0x1, URZ ;  /* 0x0000000108087899 */ /* 0x000fe400080006ff */
[----:B------:R-:W-:-:S04]  /*05b0*/  UIADD3 UR6, UPT, UPT, -UR6, 0x100000, URZ ;  /* 0x0010000006067890 */ /* 0x000fc8000fffe1ff */
[----:B------:R-:W-:Y:S02]  /*05c0*/  USHF.L.U32 UR7, UR6, 0xb, URZ ;  /* 0x0000000b06077899 */ /* 0x000fe400080006ff */
[----:B------:R-:W-:Y:S01]  /*05d0*/  USHF.L.U32 UR6, UR6, 0x1, URZ ;  /* 0x0000000106067899 */ /* 0x000fe200080006ff */
[----:B------:R-:W-:Y:S01]  /*05e0*/  ELECT P0, URZ, PT ;  /* 0x0000000000ff782f */ /* 0x000fe20003800000 */
[----:B---3--:R-:W-:Y:S01]  /*05f0*/  ULEA UR4, UR4, UR5, 0x18 ;  /* 0x0000000504047291 */ /* 0x008fe2000f8ec0ff */
[----:B------:R-:W3:Y:S11]  /*0600*/  FENCE.VIEW.ASYNC.S ;  /* 0x00000000000073c6 */ /* 0x000ef60000000000 */
[----:B---3--:R3:W4:Y:S01]  /*0610*/  SYNCS.EXCH.64 URZ, [UR4], UR8 ;  /* 0x0000000804ff75b2 */ /* 0x0087220008000100 */
[----:B------:R3:W1:Y:S01]  /*0620*/  SYNCS.EXCH.64 URZ, [UR4+0x18], UR6 ;  /* 0x0000180604ff75b2 */ /* 0x0006620008000100 */
[----:B------:R3:W1:Y:S01]  /*0630*/  SYNCS.EXCH.64 URZ, [UR4+0x8], UR8 ;  /* 0x0000080804ff75b2 */ /* 0x0006620008000100 */
[----:B------:R3:W1:Y:S01]  /*0640*/  SYNCS.EXCH.64 URZ, [UR4+0x20], UR6 ;  /* 0x0000200604ff75b2 */ /* 0x0006620008000100 */
[----:B------:R3:W1:Y:S01]  /*0650*/  SYNCS.EXCH.64 URZ, [UR4+0x10], UR8 ;  /* 0x0000100804ff75b2 */ /* 0x0006620008000100 */
[----:B------:R3:W1:Y:S01]  /*0660*/  SYNCS.EXCH.64 URZ, [UR4+0x28], UR6 ;  /* 0x0000280604ff75b2 */ /* 0x0006620008000100 */
[----:B------:R-:W-:Y:S01]  /*0670*/  NOP ;  /* 0x0000000000007918 */ /* 0x000fe20000000000 */
.L_x_9:
[----:B------:R-:W2:Y:S01]  /*0680*/  SHFL.IDX PT, R2, R141, RZ, 0x1f ;  /* 0x00001fff8d027589 */ /* 0x000ea200000e0000 */
[----:B------:R-:W-:Y:S01]  /*0690*/  NOP ;  /* 0x0000000000007918 */ /* 0x000fe20000000000 */
[----:B--2---:R-:W-:-:S13]  /*06a0*/  ISETP.NE.AND P0, PT, R2, 0x1, PT ;  /* 0x000000010200780c */ /* 0x004fda0003f05270 */
[----:B------:R-:W-:Y:S05]  /*06b0*/  @P0 BRA `(.L_x_10) ;  /* 0x0000000000580947 */ /* 0x000fea0003800000 */
[----:B---3--:R-:W2:Y:S01]  /*06c0*/  S2UR UR4, SR_CgaCtaId ;  /* 0x00000000000479c3 */ /* 0x008ea20000008800 */
        /* <DEDUP_REMOVED lines=10> */
[----:B--2---:R-:W-:Y:S01]  /*0770*/  ULEA UR4, UR4, UR5, 0x18 ;  /* 0x0000000504047291 */ /* 0x004fe2000f8ec0ff */
[----:B------:R-:W2:Y:S11]  /*0780*/  FENCE.VIEW.ASYNC.S ;  /* 0x00000000000073c6 */ /* 0x000eb60000000000 */
[----:B--2---:R2:W3:Y:S01]  /*0790*/  SYNCS.EXCH.64 URZ, [UR4+0x30], UR8 ;  /* 0x0000300804ff75b2 */ /* 0x0044e20008000100 */
[----:B------:R2:W1:Y:S01]  /*07a0*/  SYNCS.EXCH.64 URZ, [UR4+0x50], UR6 ;  /* 0x0000500604ff75b2 */ /* 0x0004620008000100 */
[----:B------:R2:W1:Y:S01]  /*07b0*/  SYNCS.EXCH.64 URZ, [UR4+0x38], UR8 ;  /* 0x0000380804ff75b2 */ /* 0x0004620008000100 */
[----:B------:R2:W1:Y:S01]  /*07c0*/  SYNCS.EXCH.64 URZ, [UR4+0x58], UR6 ;  /* 0x0000580604ff75b2 */ /* 0x0004620008000100 */
[----:B------:R2:W1:Y:S01]  /*07d0*/  SYNCS.EXCH.64 URZ, [UR4+0x40], UR8 ;  /* 0x0000400804ff75b2 */ /* 0x0004620008000100 */
[----:B------:R2:W1:Y:S01]  /*07e0*/  SYNCS.EXCH.64 URZ, [UR4+0x60], UR6 ;  /* 0x0000600604ff75b2 */ /* 0x0004620008000100 */
[----:B------:R2:W1:Y:S01]  /*07f0*/  SYNCS.EXCH.64 URZ, [UR4+0x48], UR8 ;  /* 0x0000480804ff75b2 */ /* 0x0004620008000100 */
[----:B------:R2:W1:Y:S01]  /*0800*/  SYNCS.EXCH.64 URZ, [UR4+0x68], UR6 ;  /* 0x0000680604ff75b2 */ /* 0x0004620008000100 */
[----:B------:R-:W-:Y:S01]  /*0810*/  NOP ;  /* 0x0000000000007918 */ /* 0x000fe20000000000 */
.L_x_10:
[----:B------:R-:W4:Y:S01]  /*0820*/  SHFL.IDX PT, R2, R141, RZ, 0x1f ;  /* 0x00001fff8d027589 */ /* 0x000f2200000e0000 */
[----:B------:R-:W-:Y:S01]  /*0830*/  NOP ;  /* 0x0000000000007918 */ /* 0x000fe20000000000 */
[----:B----4-:R-:W-:-:S13]  /*0840*/  ISETP.NE.AND P0, PT, R2, 0x3, PT ;  /* 0x000000030200780c */ /* 0x010fda0003f05270 */
[----:B------:R-:W-:Y:S05]  /*0850*/  @P0 BRA `(.L_x_11) ;  /* 0x0000000000300947 */ /* 0x000fea0003800000 */
[----:B--23--:R-:W2:Y:S01]  /*0860*/  S2UR UR4, SR_CgaCtaId ;  /* 0x00000000000479c3 */ /* 0x00cea20000008800 */
[----:B------:R-:W-:Y:S01]  /*0870*/  UMOV UR6, 0x400 ;  /* 0x0000040000067882 */ /* 0x000fe20000000000 */
[----:B------:R-:W-:Y:S01]  /*0880*/  UMOV UR5, 0x20 ;  /* 0x0000002000057882 */ /* 0x000fe20000000000 */
[----:B------:R-:W-:Y:S01]  /*0890*/  ELECT P0, URZ, PT ;  /* 0x0000000000ff782f */ /* 0x000fe20003800000 */
[----:B--2---:R-:W-:Y:S02]  /*08a0*/  ULEA UR6, UR4, UR6, 0x18 ;  /* 0x0000000604067291 */ /* 0x004fe4000f8ec0ff */
[----:B------:R-:W-:-:S04]  /*08b0*/  UIADD3 UR4, UPT, UPT, -UR5, 0x100000, URZ ;  /* 0x0010000005047890 */ /* 0x000fc8000fffe1ff */
[----:B------:R-:W-:Y:S02]  /*08c0*/  USHF.L.U32 UR5, UR4, 0xb, URZ ;  /* 0x0000000b04057899 */ /* 0x000fe400080006ff */
[----:B------:R-:W-:Y:S01]  /*08d0*/  USHF.L.U32 UR4, UR4, 0x1, URZ ;  /* 0x0000000104047899 */ /* 0x000fe200080006ff */
[----:B------:R-:W2:Y:S11]  /*08e0*/  FENCE.VIEW.ASYNC.S ;  /* 0x00000000000073c6 */ /* 0x000eb60000000000 */
[----:B--2---:R4:W2:Y:S01]  /*08f0*/  SYNCS.EXCH.64 URZ, [UR6+0x70], UR4 ;  /* 0x0000700406ff75b2 */ /* 0x0048a20008000100 */
[----:B------:R4:W3:Y:S02]  /*0900*/  SYNCS.EXCH.64 URZ, [UR6+0x78], UR4 ;  /* 0x0000780406ff75b2 */ /* 0x0008e40008000100 */
[----:B----4-:R-:W-:Y:S01]  /*0910*/  NOP ;  /* 0x0000000000007918 */ /* 0x010fe20000000000 */
.L_x_11:
[----:B------:R-:W4:Y:S01]  /*0920*/  SHFL.IDX PT, R2, R141, RZ, 0x1f ;  /* 0x00001fff8d027589 */ /* 0x000f2200000e0000 */
[----:B------:R-:W-:Y:S01]  /*0930*/  NOP ;  /* 0x0000000000007918 */ /* 0x000fe20000000000 */
[----:B----4-:R-:W-:-:S13]  /*0940*/  ISETP.NE.AND P0, PT, R2, 0x4, PT ;  /* 0x000000040200780c */ /* 0x010fda0003f05270 */
[----:B------:R-:W-:Y:S05]  /*0950*/  @P0 BRA `(.L_x_12) ;  /* 0x00000000004c0947 */ /* 0x000fea0003800000 */
[----:B--23--:R-:W2:Y:S01]  /*0960*/  S2UR UR6, SR_CgaCtaId ;  /* 0x00000000000679c3 */ /* 0x00cea20000008800 */
[----:B------:R-:W-:Y:S01]  /*0970*/  UMOV UR4, 0x720 ;  /* 0x0000072000047882 */ /* 0x000fe20000000000 */
[----:B------:R-:W-:Y:S01]  /*0980*/  UMOV UR5, 0x400 ;  /* 0x0000040000057882 */ /* 0x000fe20000000000 */
[----:B------:R-:W-:Y:S01]  /*0990*/  USEL UR4, UR4, 0x620, UP3 ;  /* 0x0000062004047887 */ /* 0x000fe20009800000 */
[----:B------:R-:W-:Y:S01]  /*09a0*/  UMOV UR8, 0x1 ;  /* 0x0000000100087882 */ /* 0x000fe20000000000 */
[----:B------:R-:W-:Y:S01]  /*09b0*/  ELECT P0, URZ, PT ;  /* 0x0000000000ff782f */ /* 0x000fe20003800000 */
[----:B------:R-:W-:-:S04]  /*09c0*/  UIADD3 UR8, UPT, UPT, -UR8, 0x100000, URZ ;  /* 0x0010000008087890 */ /* 0x000fc8000fffe1ff */
[----:B------:R-:W-:Y:S02]  /*09d0*/  USHF.L.U32 UR9, UR8, 0xb, URZ ;  /* 0x0000000b08097899 */ /* 0x000fe400080006ff */
[----:B------:R-:W-:Y:S02]  /*09e0*/  USHF.L.U32 UR8, UR8, 0x1, URZ ;  /* 0x0000000108087899 */ /* 0x000fe400080006ff */
[----:B--2---:R-:W-:Y:S02]  /*09f0*/  ULEA UR6, UR6, UR5, 0x18 ;  /* 0x0000000506067291 */ /* 0x004fe4000f8ec0ff */
[----:B------:R-:W-:-:S04]  /*0a00*/  UIADD3 UR4, UPT, UPT, -UR4, 0x100000, URZ ;  /* 0x0010000004047890 */ /* 0x000fc8000fffe1ff */
[----:B------:R-:W-:Y:S02]  /*0a10*/  USHF.L.U32 UR5, UR4, 0xb, URZ ;  /* 0x0000000b04057899 */ /* 0x000fe400080006ff */
[----:B------:R-:W-:Y:S01]  /*0a20*/  USHF.L.U32 UR4, UR4, 0x1, URZ ;  /* 0x0000000104047899 */ /* 0x000fe200080006ff */
[----:B------:R-:W2:Y:S03]  /*0a30*/  FENCE.VIEW.ASYNC.S ;  /* 0x00000000000073c6 */ /* 0x000ea60000000000 */
[----:B--2---:R4:W2:Y:S08]  /*0a40*/  SYNCS.EXCH.64 URZ, [UR6+0x80], UR8 ;  /* 0x0000800806ff75b2 */ /* 0x0048b00008000100 */
[----:B------:R4:W3:Y:S01]  /*0a50*/  SYNCS.EXCH.64 URZ, [UR6+0x90], UR4 ;  /* 0x0000900406ff75b2 */ /* 0x0008e20008000100 */
[----:B------:R4:W1:Y:S01]  /*0a60*/  SYNCS.EXCH.64 URZ, [UR6+0x88], UR8 ;  /* 0x0000880806ff75b2 */ /* 0x0008620008000100 */
[----:B------:R4:W1:Y:S02]  /*0a70*/  SYNCS.EXCH.64 URZ, [UR6+0x98], UR4 ;  /* 0x0000980406ff75b2 */ /* 0x0008640008000100 */
[----:B----4-:R-:W-:Y:S01]  /*0a80*/  NOP ;  /* 0x0000000000007918 */ /* 0x010fe20000000000 */
.L_x_12:
[----:B------:R-:W4:Y:S01]  /*0a90*/  SHFL.IDX PT, R2, R141, RZ, 0x1f ;  /* 0x00001fff8d027589 */ /* 0x000f2200000e0000 */
[----:B------:R-:W-:Y:S01]  /*0aa0*/  NOP ;  /* 0x0000000000007918 */ /* 0x000fe20000000000 */
[----:B----4-:R-:W-:-:S13]  /*0ab0*/  ISETP.NE.AND P0, PT, R2, 0x5, PT ;  /* 0x000000050200780c */ /* 0x010fda0003f05270 */
[----:B------:R-:W-:Y:S05]  /*0ac0*/  @P0 BRA `(.L_x_13) ;  /* 0x0000000000480947 */ /* 0x000fea0003800000 */
[----:B--23--:R-:W2:Y:S01]  /*0ad0*/  S2UR UR4, SR_CgaCtaId ;  /* 0x00000000000479c3 */ /* 0x00cea20000008800 */
        /* <DEDUP_REMOVED lines=12> */
[----:B--2---:R4:W2:Y:S01]  /*0ba0*/  SYNCS.EXCH.64 URZ, [UR4+0xa0], UR8 ;  /* 0x0000a00804ff75b2 */ /* 0x0048a20008000100 */
[----:B------:R4:W3:Y:S01]  /*0bb0*/  SYNCS.EXCH.64 URZ, [UR4+0xb0], UR6 ;  /* 0x0000b00604ff75b2 */ /* 0x0008e20008000100 */
[----:B------:R4:W1:Y:S01]  /*0bc0*/  SYNCS.EXCH.64 URZ, [UR4+0xa8], UR8 ;  /* 0x0000a80804ff75b2 */ /* 0x0008620008000100 */
[----:B------:R4:W1:Y:S02]  /*0bd0*/  SYNCS.EXCH.64 URZ, [UR4+0xb8], UR6 ;  /* 0x0000b80604ff75b2 */ /* 0x0008640008000100 */
[----:B----4-:R-:W-:Y:S01]  /*0be0*/  NOP ;  /* 0x0000000000007918 */ /* 0x010fe20000000000 */
.L_x_13:
[----:B------:R-:W4:Y:S01]  /*0bf0*/  SHFL.IDX PT, R2, R141, RZ, 0x1f ;  /* 0x00001fff8d027589 */ /* 0x000f2200000e0000 */
[----:B------:R-:W1:Y:S01]  /*0c00*/  S2UR UR45, SR_CgaCtaId ;  /* 0x00000000002d79c3 */ /* 0x000e620000008800 */
[----:B------:R-:W-:Y:S01]  /*0c10*/  NOP ;  /* 0x0000000000007918 */ /* 0x000fe20000000000 */
[----:B----4-:R-:W-:-:S13]  /*0c20*/  ISETP.NE.AND P0, PT, R2, 0x3, PT ;  /* 0x000000030200780c */ /* 0x010fda0003f05270 */
[----:B-1----:R-:W-:Y:S05]  /*0c30*/  @P0 BRA `(.L_x_14) ;  /* 0x0000000000340947 */ /* 0x002fea0003800000 */
[----:B--23--:R-:W-:Y:S01]  /*0c40*/  UMOV UR4, 0x400 ;  /* 0x0000040000047882 */ /* 0x00cfe20000000000 */
[----:B------:R-:W-:Y:S01]  /*0c50*/  UMOV UR6, 0x20 ;  /* 0x0000002000067882 */ /* 0x000fe20000000000 */
[----:B------:R-:W-:Y:S02]  /*0c60*/  ULEA UR4, UR45, UR4, 0x18 ;  /* 0x000000042d047291 */ /* 0x000fe4000f8ec0ff */
[----:B------:R-:W-:-:S04]  /*0c70*/  UIADD3 UR6, UPT, UPT, -UR6, 0x100000, URZ ;  /* 0x0010000006067890 */ /* 0x000fc8000fffe1ff */
[----:B------:R-:W-:Y:S02]  /*0c80*/  USHF.L.U32 UR7, UR6, 0xb, URZ ;  /* 0x0000000b06077899 */ /* 0x000fe400080006ff */
[----:B------:R-:W-:Y:S01]  /*0c90*/  USHF.L.U32 UR6, UR6, 0x1, URZ ;  /* 0x0000000106067899 */ /* 0x000fe200080006ff */
[----:B------:R-:W-:Y:S01]  /*0ca0*/  ELECT P0, URZ, PT ;  /* 0x0000000000ff782f */ /* 0x000fe20003800000 */
[----:B------:R-:W1:Y:S10]  /*0cb0*/  FENCE.VIEW.ASYNC.S ;  /* 0x00000000000073c6 */ /* 0x000e740000000000 */
[----:B-1----:R1:W4:Y:S01]  /*0cc0*/  SYNCS.EXCH.64 URZ, [UR4+0xc0], UR6 ;  /* 0x0000c00604ff75b2 */ /* 0x0023220008000100 */
[----:B------:R1:W2:Y:S01]  /*0cd0*/  SYNCS.EXCH.64 URZ, [UR4+0xd0], UR6 ;  /* 0x0000d00604ff75b2 */ /* 0x0002a20008000100 */
[----:B------:R1:W3:Y:S01]  /*0ce0*/  SYNCS.EXCH.64 URZ, [UR4+0xc8], UR6 ;  /* 0x0000c80604ff75b2 */ /* 0x0002e20008000100 */
[----:B------:R1:W1:Y:S01]  /*0cf0*/  SYNCS.EXCH.64 URZ, [UR4+0xd8], UR6 ;  /* 0x0000d80604ff75b2 */ /* 0x0002620008000100 */
[----:B------:R-:W-:Y:S01]  /*0d00*/  NOP ;  /* 0x0000000000007918 */ /* 0x000fe20000000000 */
.L_x_14:
[----:B-123--:R-:W1:Y:S01]  /*0d10*/  LDCU UR4, c[0x0][0x36c] ;  /* 0x00006d80ff0477ac */ /* 0x00ee620008000800 */
[----:B------:R-:W-:Y:S01]  /*0d20*/  ISETP.NE.OR P3, PT, R0, 0x2, !P3 ;  /* 0x000000020000780c */ /* 0x000fe20005f65670 */
[----:B------:R-:W-:Y:S01]  /*0d30*/  NOP ;  /* 0x0000000000007918 */ /* 0x000fe20000000000 */
[----:B------:R-:W-:Y:S01]  /*0d40*/  LOP3.LUT R0, R154, 0x1f, RZ, 0xc0, !PT ;  /* 0x0000001f9a007812 */ /* 0x000fe200078ec0ff */
[----:B------:R-:W-:Y:S02]  /*0d50*/  UISETP.NE.AND UP4, UPT, UR17, URZ, UPT ;  /* 0x000000ff1100728c */ /* 0x000fe4000bf85270 */
[----:B-1----:R-:W-:-:S09]  /*0d60*/  UISETP.EQ.U32.AND UP5, UPT, UR4, 0x1, UPT ;  /* 0x000000010400788c */ /* 0x002fd2000bfa2070 */
[----:B------:R-:W-:Y:S05]  /*0d70*/  BRA.U !UP5, `(.L_x_15) ;  /* 0x000000010d087547 */ /* 0x000fea000b800000 */
[----:B----4-:R-:W-:Y:S01]  /*0d80*/  UCGABAR_ARV ;  /* 0x00000000000079c7 */ /* 0x010fe20008000000 */
[----:B------:R-:W-:Y:S05]  /*0d90*/  BRA `(.L_x_16) ;  /* 0x0000000000047947 */ /* 0x000fea0003800000 */
.L_x_15:
[----:B----4-:R-:W-:Y:S01]  /*0da0*/  NOP ;  /* 0x0000000000007918 */ /* 0x010fe20000000000 */
.L_x_16:
[----:B------:R-:W1:Y:S01]  /*0db0*/  S2UR UR7, SR_CTAID.X ;  /* 0x00000000000779c3 */ /* 0x000e620000002500 */
[----:B------:R-:W-:-:S05]  /*0dc0*/  CS2R.32 R143, SR_CgaSize ;  /* 0x00000000008f7805 */ /* 0x000fca0000008a00 */
[----:B------:R-:W-:-:S05]  /*0dd0*/  IMAD R143, R143, -0xa0, RZ ;  /* 0xffffff608f8f7824 */ /* 0x000fca00078e02ff */
[----:B------:R-:W-:-:S14]  /*0de0*/  R2UR UR5, R143 ;  /* 0x000000008f0572ca */ /* 0x000fdc00000e0000 */
[----:B------:R-:W2:Y:S01]  /*0df0*/  LDCU UR5, c[0x0][UR5+0x2b0] ;  /* 0x00005600050577ac */ /* 0x000ea20008000800 */
[----:B------:R-:W-:-:S05]  /*0e00*/  CS2R.32 R143, SR_CgaSize ;  /* 0x00000000008f7805 */ /* 0x000fca0000008a00 */
[----:B------:R-:W-:-:S05]  /*0e10*/  IMAD R143, R143, -0xa0, RZ ;  /* 0xffffff608f8f7824 */ /* 0x000fca00078e02ff */
[----:B------:R-:W-:-:S14]  /*0e20*/  R2UR UR4, R143 ;  /* 0x000000008f0472ca */ /* 0x000fdc00000e0000 */
[----:B------:R-:W3:Y:S01]  /*0e30*/  LDCU UR4, c[0x0][UR4+0x2b4] ;  /* 0x00005680040477ac */ /* 0x000ee20008000800 */
[----:B------:R-:W4:Y:S01]  /*0e40*/  S2UR UR8, SR_CTAID.Y ;  /* 0x00000000000879c3 */ /* 0x000f220000002600 */
[----:B------:R-:W-:-:S05]  /*0e50*/  CS2R.32 R143, SR_CgaSize ;  /* 0x00000000008f7805 */ /* 0x000fca0000008a00 */
[----:B------:R-:W-:-:S05]  /*0e60*/  IMAD R143, R143, -0xa0, RZ ;  /* 0xffffff608f8f7824 */ /* 0x000fca00078e02ff */
[----:B------:R-:W-:-:S14]  /*0e70*/  R2UR UR9, R143 ;  /* 0x000000008f0972ca */ /* 0x000fdc00000e0000 */
[----:B------:R-:W3:Y:S01]  /*0e80*/  LDCU UR9, c[0x0][UR9+0x2a0] ;  /* 0x00005400090977ac */ /* 0x000ee20008000800 */
[----:B------:R-:W-:-:S05]  /*0e90*/  CS2R.32 R143, SR_CgaSize ;  /* 0x00000000008f7805 */ /* 0x000fca0000008a00 */
[----:B------:R-:W-:-:S05]  /*0ea0*/  IMAD R143, R143, -0xa0, RZ ;  /* 0xffffff608f8f7824 */ /* 0x000fca00078e02ff */
[----:B------:R-:W-:-:S14]  /*0eb0*/  R2UR UR10, R143 ;  /* 0x000000008f0a72ca */ /* 0x000fdc00000e0000 */
[----:B------:R-:W3:Y:S01]  /*0ec0*/  LDCU UR10, c[0x0][UR10+0x2a4] ;  /* 0x000054800a0a77ac */ /* 0x000ee20008000800 */
[----:B------:R-:W3:Y:S01]  /*0ed0*/  S2UR UR36, SR_CTAID.Z ;  /* 0x00000000002479c3 */ /* 0x000ee20000002700 */
[----:B------:R-:W3:Y:S01]  /*0ee0*/  LDCU UR21, c[0x0][0xb24] ;  /* 0x00016480ff1577ac */ /* 0x000ee20008000800 */
[----:B------:R-:W3:Y:S01]  /*0ef0*/  LDCU UR42, c[0x0][0xb24] ;  /* 0x00016480ff2a77ac */ /* 0x000ee20008000800 */
[----:B-1----:R-:W-:Y:S01]  /*0f00*/  I2FP.F32.U32 R3, UR7 ;  /* 0x0000000700037c45 */ /* 0x002fe20008201000 */
[----:B------:R-:W1:Y:S04]  /*0f10*/  LDCU UR28, c[0x0][0xb30] ;  /* 0x00016600ff1c77ac */ /* 0x000e680008000800 */
[----:B--2---:R-:W-:Y:S01]  /*0f20*/  FMUL R3, R3, UR5 ;  /* 0x0000000503037c20 */ /* 0x004fe20008400000 */
[----:B------:R-:W-:Y:S01]  /*0f30*/  USHF.L.U32 UR26, UR45, 0xb, URZ ;  /* 0x0000000b2d1a7899 */ /* 0x000fe200080006ff */
[----:B----4-:R-:W-:Y:S01]  /*0f40*/  I2FP.F32.U32 R2, UR8 ;  /* 0x0000000800027c45 */ /* 0x010fe20008201000 */
[----:B------:R-:W-:Y:S01]  /*0f50*/  UMOV UR16, UR7 ;  /* 0x0000000700107c82 */ /* 0x000fe20008000000 */
[----:B------:R-:W-:-:S02]  /*0f60*/  UMOV UR20, UR8 ;  /* 0x0000000800147c82 */ /* 0x000fc40008000000 */
[----:B------:R-:W2:Y:S01]  /*0f70*/  F2I.U32.TRUNC.NTZ R3, R3 ;  /* 0x0000000300037305 */ /* 0x000ea2000020f000 */
[----:B---3--:R-:W-:Y:S01]  /*0f80*/  UISETP.GE.AND UP2, UPT, UR21, 0x1, UPT ;  /* 0x000000011500788c */ /* 0x008fe2000bf46270 */
[----:B------:R-:W-:-:S06]  /*0f90*/  FMUL R2, R2, UR4 ;  /* 0x0000000402027c20 */ /* 0x000fcc0008400000 */
[----:B------:R-:W3:Y:S01]  /*0fa0*/  F2I.U32.TRUNC.NTZ R2, R2 ;  /* 0x0000000200027305 */ /* 0x000ee2000020f000 */
[----:B--2---:R-:W-:Y:S02]  /*0fb0*/  R2UR UR4, R3 ;  /* 0x00000000030472ca */ /* 0x004fe400000e0000 */
[----:B---3--:R-:W-:Y:S02]  /*0fc0*/  R2UR UR6, R2 ;  /* 0x00000000020672ca */ /* 0x008fe400000e0000 */
[----:B------:R-:W-:-:S09]  /*0fd0*/  PRMT R2, RZ, 0x7610, R2 ;  /* 0x00007610ff027816 */ /* 0x000fd20000000002 */
[----:B------:R-:W-:-:S04]  /*0fe0*/  UIADD3 UR5, UPT, UPT, -UR4, URZ, URZ ;  /* 0x000000ff04057290 */ /* 0x000fc8000fffe1ff */
[----:B------:R-:W-:Y:S02]  /*0ff0*/  UIMAD UR5, UR9, UR5, UR7 ;  /* 0x00000005090572a4 */ /* 0x000fe4000f8e0207 */
[----:B------:R-:W-:-:S04]  /*1000*/  UIADD3 UR4, UPT, UPT, -UR6, URZ, URZ ;  /* 0x000000ff06047290 */ /* 0x000fc8000fffe1ff */
[----:B------:R-:W-:Y:S01]  /*1010*/  IMAD.U32 R143, RZ, RZ, UR5 ;  /* 0x00000005ff8f7e24 */ /* 0x000fe2000f8e00ff */
[----:B------:R-:W-:-:S06]  /*1020*/  UIMAD UR4, UR10, UR4, UR8 ;  /* 0x000000040a0472a4 */ /* 0x000fcc000f8e0208 */
[----:B------:R-:W-:Y:S01]  /*1030*/  IMAD.U32 R142, RZ, RZ, UR4 ;  /* 0x00000004ff8e7e24 */ /* 0x000fe2000f8e00ff */
[----:B-1----:R-:W-:Y:S06]  /*1040*/  BRA.U UP4, `(.L_x_17) ;  /* 0x0000000104807547 */ /* 0x002fec000b800000 */
[----:B------:R-:W-:Y:S02]  /*1050*/  R2UR UR9, R142 ;  /* 0x000000008e0972ca */ /* 0x000fe400000e0000 */
[----:B------:R-:W-:-:S11]  /*1060*/  R2UR UR8, R143 ;  /* 0x000000008f0872ca */ /* 0x000fd600000e0000 */
[----:B------:R-:W-:Y:S02]  /*1070*/  UISETP.NE.AND UP0, UPT, UR9, 0x1, UPT ;  /* 0x000000010900788c */ /* 0x000fe4000bf05270 */
[----:B------:R-:W-:Y:S02]  /*1080*/  UISETP.NE.AND UP1, UPT, UR9, 0x2, UPT ;  /* 0x000000020900788c */ /* 0x000fe4000bf25270 */
[----:B------:R-:W-:Y:S02]  /*1090*/  USEL UR5, URZ, 0x2, UP0 ;  /* 0x00000002ff057887 */ /* 0x000fe40008000000 */
[----:B------:R-:W-:Y:S02]  /*10a0*/  UISETP.NE.AND UP0, UPT, UR9, 0x3, UPT ;  /* 0x000000030900788c */ /* 0x000fe4000bf05270 */
[----:B------:R-:W-:Y:S02]  /*10b0*/  USEL UR4, URZ, 0x4, UP1 ;  /* 0x00000004ff047887 */ /* 0x000fe40008800000 */
[----:B------:R-:W-:-:S02]  /*10c0*/  UISETP.NE.AND UP1, UPT, UR9, 0x4, UPT ;  /* 0x000000040900788c */ /* 0x000fc4000bf25270 */
[----:B------:R-:W-:Y:S02]  /*10d0*/  USEL UR7, URZ, 0x8, UP0 ;  /* 0x00000008ff077887 */ /* 0x000fe40008000000 */
[----:B------:R-:W-:Y:S02]  /*10e0*/  UISETP.NE.AND UP0, UPT, UR9, 0x5, UPT ;  /* 0x000000050900788c */ /* 0x000fe4000bf05270 */
[----:B------:R-:W-:Y:S02]  /*10f0*/  USEL UR6, URZ, 0x10, UP1 ;  /* 0x00000010ff067887 */ /* 0x000fe40008800000 */
[----:B------:R-:W-:Y:S02]  /*1100*/  UISETP.NE.AND UP1, UPT, UR9, 0x6, UPT ;  /* 0x000000060900788c */ /* 0x000fe4000bf25270 */
[----:B------:R-:W-:Y:S02]  /*1110*/  USEL UR11, URZ, 0x20, UP0 ;  /* 0x00000020ff0b7887 */ /* 0x000fe40008000000 */
[----:B------:R-:W-:-:S02]  /*1120*/  UISETP.NE.AND UP0, UPT, UR9, 0x7, UPT ;  /* 0x000000070900788c */ /* 0x000fc4000bf05270 */
[----:B------:R-:W-:Y:S02]  /*1130*/  USEL UR12, URZ, 0x40, UP1 ;  /* 0x00000040ff0c7887 */ /* 0x000fe40008800000 */
[----:B------:R-:W-:Y:S02]  /*1140*/  UISETP.NE.AND UP1, UPT, UR9, URZ, UPT ;  /* 0x000000ff0900728c */ /* 0x000fe4000bf25270 */
[----:B------:R-:W-:Y:S02]  /*1150*/  USEL UR13, URZ, 0x80, UP0 ;  /* 0x00000080ff0d7887 */ /* 0x000fe40008000000 */
[----:B------:R-:W-:Y:S02]  /*1160*/  UISETP.NE.AND UP0, UPT, UR8, URZ, UPT ;  /* 0x000000ff0800728c */ /* 0x000fe4000bf05270 */
[----:B------:R-:W-:Y:S02]  /*1170*/  UISETP.EQ.OR UP1, UPT, UR8, URZ, !UP1 ;  /* 0x000000ff0800728c */ /* 0x000fe4000cf22670 */
[----:B------:R-:W-:-:S02]  /*1180*/  USEL UR9, UR5, 0x2, UP0 ;  /* 0x0000000205097887 */ /* 0x000fc40008000000 */
[----:B------:R-:W-:Y:S02]  /*1190*/  USEL UR4, UR4, 0x4, UP0 ;  /* 0x0000000404047887 */ /* 0x000fe40008000000 */
[----:B------:R-:W-:Y:S02]  /*11a0*/  USEL UR5, URZ, 0x1, !UP1 ;  /* 0x00000001ff057887 */ /* 0x000fe4000c800000 */
[----:B------:R-:W-:Y:S02]  /*11b0*/  USEL UR10, UR7, 0x8, UP0 ;  /* 0x00000008070a7887 */ /* 0x000fe40008000000 */
[----:B------:R-:W-:Y:S02]  /*11c0*/  USEL UR8, UR6, 0x10, UP0 ;  /* 0x0000001006087887 */ /* 0x000fe40008000000 */
[----:B------:R-:W-:Y:S02]  /*11d0*/  UIADD3 UR4, UPT, UPT, UR4, UR9, UR5 ;  /* 0x0000000904047290 */ /* 0x000fe4000fffe005 */
[----:B------:R-:W-:-:S02]  /*11e0*/  USEL UR7, UR11, 0x20, UP0 ;  /* 0x000000200b077887 */ /* 0x000fc40008000000 */
[----:B------:R-:W-:Y:S02]  /*11f0*/  USEL UR6, UR12, 0x40, UP0 ;  /* 0x000000400c067887 */ /* 0x000fe40008000000 */
[----:B------:R-:W-:Y:S02]  /*1200*/  UIADD3 UR4, UPT, UPT, UR8, UR10, UR4 ;  /* 0x0000000a08047290 */ /* 0x000fe4000fffe004 */
[----:B------:R-:W-:Y:S02]  /*1210*/  USEL UR5, UR13, 0x80, UP0 ;  /* 0x000000800d057887 */ /* 0x000fe40008000000 */
[----:B------:R-:W-:-:S04]  /*1220*/  UIADD3 UR4, UPT, UPT, UR6, UR7, UR4 ;  /* 0x0000000706047290 */ /* 0x000fc8000fffe004 */
[----:B------:R-:W-:-:S06]  /*1230*/  UIADD3 UR4, UPT, UPT, UR4, UR5, URZ ;  /* 0x0000000504047290 */ /* 0x000fcc000fffe0ff */
[----:B------:R-:W-:Y:S02]  /*1240*/  IMAD.U32 R2, RZ, RZ, UR4 ;  /* 0x00000004ff027e24 */ /* 0x000fe4000f8e00ff */
.L_x_17:
[----:B------:R-:W-:Y:S05]  /*1250*/  BRA.U !UP2, `(.L_x_18) ;  /* 0x000000010ad47547 */ /* 0x000fea000b800000 */
[----:B------:R-:W1:Y:S01]  /*1260*/  LDCU.128 UR12, c[0x0][0xb10] ;  /* 0x00016200ff0c77ac */ /* 0x000e620008000c00 */
[----:B------:R-:W2:Y:S01]  /*1270*/  LDCU UR6, c[0x0][0x370] ;  /* 0x00006e00ff0677ac */ /* 0x000ea20008000800 */
[----:B------:R-:W3:Y:S01]  /*1280*/  LDCU UR5, c[0x0][0x374] ;  /* 0x00006e80ff0577ac */ /* 0x000ee20008000800 */
[----:B------:R-:W4:Y:S01]  /*1290*/  LDCU UR27, c[0x0][0xb0c] ;  /* 0x00016180ff1b77ac */ /* 0x000f220008000800 */
[----:B------:R-:W4:Y:S01]  /*12a0*/  LDCU UR4, c[0x0][0xb20] ;  /* 0x00016400ff0477ac */ /* 0x000f220008000800 */
[----:B------:R-:W4:Y:S01]  /*12b0*/  LDCU.64 UR8, c[0x0][0xb28] ;  /* 0x00016500ff0877ac */ /* 0x000f220008000a00 */
[----:B-1----:R-:W-:Y:S02]  /*12c0*/  UISETP.NE.AND UP0, UPT, UR14, 0x1, UPT ;  /* 0x000000010e00788c */ /* 0x002fe4000bf05270 */
[----:B---3--:R-:W-:Y:S02]  /*12d0*/  UIMAD.WIDE.U32 UR10, UR5, UR15, URZ ;  /* 0x0000000f050a72a5 */ /* 0x008fe4000f8e00ff */
[----:B--2---:R-:W-:-:S02]  /*12e0*/  UIMAD.WIDE.U32 UR22, UR6, UR12, URZ ;  /* 0x0000000c061672a5 */ /* 0x004fc4000f8e00ff */
[----:B----4-:R-:W-:Y:S02]  /*12f0*/  UISETP.NE.AND UP1, UPT, UR27, 0x1, UPT ;  /* 0x000000011b00788c */ /* 0x010fe4000bf25270 */
[----:B------:R-:W-:Y:S01]  /*1300*/  UISETP.NE.AND UP2, UPT, UR21, 0x1, UPT ;  /* 0x000000011500788c */ /* 0x000fe2000bf45270 */
[----:B------:R-:W-:Y:S02]  /*1310*/  UMOV UR10, UR11 ;  /* 0x0000000b000a7c82 */ /* 0x000fe40008000000 */
[----:B------:R-:W-:Y:S01]  /*1320*/  UMOV UR22, UR23 ;  /* 0x0000001700167c82 */ /* 0x000fe20008000000 */
[----:B------:R-:W-:Y:S02]  /*1330*/  @UP0 USHF.R.U32.HI UR5, URZ, UR4, UR10 ;  /* 0x00000004ff050299 */ /* 0x000fe4000801160a */
[----:B------:R-:W-:Y:S02]  /*1340*/  UIMAD.WIDE.U32 UR24, UR20, UR15, URZ ;  /* 0x0000000f141872a5 */ /* 0x000fe4000f8e00ff */
[----:B------:R-:W-:-:S02]  /*1350*/  UIMAD.WIDE.U32 UR10, UR5, UR8, URZ ;  /* 0x00000008050a72a5 */ /* 0x000fc4000f8e00ff */
[----:B------:R-:W-:Y:S02]  /*1360*/  @UP1 USHF.R.U32.HI UR6, URZ, UR13, UR22 ;  /* 0x0000000dff061299 */ /* 0x000fe40008011616 */
[----:B------:R-:W-:Y:S02]  /*1370*/  UIMAD.WIDE.U32 UR18, UR16, UR12, URZ ;  /* 0x0000000c101272a5 */ /* 0x000fe4000f8e00ff */
[----:B------:R-:W-:Y:S01]  /*1380*/  UIMAD.WIDE.U32 UR22, UR6, UR8, URZ ;  /* 0x00000008061672a5 */ /* 0x000fe2000f8e00ff */
[----:B------:R-:W-:Y:S01]  /*1390*/  UMOV UR24, UR25 ;  /* 0x0000001900187c82 */ /* 0x000fe20008000000 */
[----:B------:R-:W-:Y:S01]  /*13a0*/  UMOV UR10, UR11 ;  /* 0x0000000b000a7c82 */ /* 0x000fe20008000000 */
[----:B------:R-:W-:Y:S02]  /*13b0*/  USHF.R.U32.HI UR24, URZ, UR4, UR24 ;  /* 0x00000004ff187299 */ /* 0x000fe40008011618 */
[----:B------:R-:W-:Y:S02]  /*13c0*/  @UP2 USHF.R.U32.HI UR5, URZ, UR9, UR10 ;  /* 0x00000009ff052299 */ /* 0x000fe4000801160a */
[----:B------:R-:W-:Y:S01]  /*13d0*/  UMOV UR7, UR23 ;  /* 0x0000001700077c82 */ /* 0x000fe20008000000 */
[----:B------:R-:W-:Y:S01]  /*13e0*/  UMOV UR18, UR19 ;  /* 0x0000001300127c82 */ /* 0x000fe20008000000 */
[----:B------:R-:W-:-:S02]  /*13f0*/  @UP2 USHF.R.U32.HI UR6, URZ, UR9, UR7 ;  /* 0x00000009ff062299 */ /* 0x000fc40008011607 */
[----:B------:R-:W-:Y:S02]  /*1400*/  USHF.R.U32.HI UR13, URZ, UR13, UR18 ;  /* 0x0000000dff0d7299 */ /* 0x000fe40008011612 */
[----:B------:R-:W-:Y:S02]  /*1410*/  USEL UR4, UR20, UR24, !UP0 ;  /* 0x0000001814047287 */ /* 0x000fe4000c000000 */
[----:B------:R-:W-:Y:S02]  /*1420*/  UIMAD UR7, UR5, UR21, URZ ;  /* 0x00000015050772a4 */ /* 0x000fe4000f8e02ff */
[----:B------:R-:W-:Y:S02]  /*1430*/  USEL UR5, UR16, UR13, !UP1 ;  /* 0x0000000d10057287 */ /* 0x000fe4000c800000 */
[----:B------:R-:W-:Y:S02]  /*1440*/  UIMAD UR12, UR6, UR21, URZ ;  /* 0x00000015060c72a4 */ /* 0x000fe4000f8e02ff */
[----:B------:R-:W-:-:S02]  /*1450*/  UISETP.GE.AND UP0, UPT, UR4, UR7, UPT ;  /* 0x000000070400728c */ /* 0x000fc4000bf06270 */
[----:B------:R-:W-:Y:S02]  /*1460*/  UIMAD.WIDE.U32 UR10, UR4, UR8, URZ ;  /* 0x00000008040a72a5 */ /* 0x000fe4000f8e00ff */
[----:B------:R-:W-:Y:S02]  /*1470*/  UISETP.GE.OR UP0, UPT, UR5, UR12, UP0 ;  /* 0x0000000c0500728c */ /* 0x000fe40008706670 */
[----:B------:R-:W-:Y:S02]  /*1480*/  UIMAD.WIDE.U32 UR12, UR5, UR8, URZ ;  /* 0x00000008050c72a5 */ /* 0x000fe4000f8e00ff */
[----:B------:R-:W-:Y:S01]  /*1490*/  UIADD3 UR10, UPT, UPT, -UR4, URZ, URZ ;  /* 0x000000ff040a7290 */ /* 0x000fe2000fffe1ff */
[----:B------:R-:W-:Y:S01]  /*14a0*/  UMOV UR8, UR11 ;  /* 0x0000000b00087c82 */ /* 0x000fe20008000000 */
[----:B------:R-:W-:Y:S02]  /*14b0*/  UIADD3 UR11, UPT, UPT, -UR5, URZ, URZ ;  /* 0x000000ff050b7290 */ /* 0x000fe4000fffe1ff */
[----:B------:R-:W-:-:S03]  /*14c0*/  USHF.R.U32.HI UR8, URZ, UR9, UR8 ;  /* 0x00000009ff087299 */ /* 0x000fc60008011608 */
[----:B------:R-:W-:Y:S01]  /*14d0*/  @!UP0 UMOV UR7, UR13 ;  /* 0x0000000d00078c82 */ /* 0x000fe20008000000 */
[----:B------:R-:W-:Y:S02]  /*14e0*/  UIMAD UR20, UR14, UR10, UR20 ;  /* 0x0000000a0e1472a4 */ /* 0x000fe4000f8e0214 */
[----:B------:R-:W-:Y:S02]  /*14f0*/  USEL UR8, UR4, UR8, !UP2 ;  /* 0x0000000804087287 */ /* 0x000fe4000d000000 */
[----:B------:R-:W-:Y:S02]  /*1500*/  @!UP0 USHF.R.U32.HI UR7, URZ, UR9, UR7 ;  /* 0x00000009ff078299 */ /* 0x000fe40008011607 */
[----:B------:R-:W-:Y:S02]  /*1510*/  UIADD3 UR9, UPT, UPT, -UR8, URZ, URZ ;  /* 0x000000ff08097290 */ /* 0x000fe4000fffe1ff */
[----:B------:R-:W-:Y:S02]  /*1520*/  @!UP0 USEL UR7, UR5, UR7, !UP2 ;  /* 0x0000000705078287 */ /* 0x000fe4000d000000 */
[----:B------:R-:W-:-:S02]  /*1530*/  UIMAD UR9, UR21, UR9, UR4 ;  /* 0x00000009150972a4 */ /* 0x000fc4000f8e0204 */
[----:B------:R-:W-:Y:S02]  /*1540*/  @!UP0 UIADD3 UR8, UPT, UPT, UR8, -UR7, URZ ;  /* 0x8000000708088290 */ /* 0x000fe4000fffe0ff */
[----:B------:R-:W-:Y:S02]  /*1550*/  @!UP0 UIMAD UR6, UR9, UR6, UR7 ;  /* 0x00000006090682a4 */ /* 0x000fe4000f8e0207 */
[----:B------:R-:W-:Y:S02]  /*1560*/  @!UP0 UIMAD UR4, UR8, UR21, UR5 ;  /* 0x00000015080482a4 */ /* 0x000fe4000f8e0205 */
[----:B------:R-:W-:Y:S02]  /*1570*/  UIMAD UR16, UR27, UR11, UR16 ;  /* 0x0000000b1b1072a4 */ /* 0x000fe4000f8e0210 */
[----:B------:R-:W-:Y:S01]  /*1580*/  UIMAD UR20, UR4, UR14, UR20 ;  /* 0x0000000e041472a4 */ /* 0x000fe2000f8e0214 */
[----:B------:R-:W-:Y:S02]  /*1590*/  @!UP0 UMOV UR5, UR6 ;  /* 0x0000000600058c82 */ /* 0x000fe40008000000 */
[----:B------:R-:W-:-:S12]  /*15a0*/  UIMAD UR16, UR5, UR27, UR16 ;  /* 0x0000001b051072a4 */ /* 0x000fd8000f8e0210 */
.L_x_18:
[----:B------:R-:W-:Y:S02]  /*15b0*/  UISETP.NE.AND UP1, UPT, UR28, 0x1, UPT ;  /* 0x000000011c00788c */ /* 0x000fe4000bf25270 */
[----:B------:R-:W-:Y:S02]  /*15c0*/  UISETP.NE.AND UP0, UPT, UR17, 0x2, UPT ;  /* 0x000000021100788c */ /* 0x000fe4000bf05270 */
[----:B------:R-:W-:-:S05]  /*15d0*/  ULOP3.LUT UR24, UR26, 0x3800, URZ, 0xc0, !UPT ;  /* 0x000038001a187892 */ /* 0x000fca000f8ec0ff */
[----:B------:R-:W-:Y:S07]  /*15e0*/  BRA.U UP1, `(.L_x_19) ;  /* 0x0000000101447547 */ /* 0x000fee000b800000 */
[----:B------:R-:W1:Y:S01]  /*15f0*/  LDCU.128 UR8, c[0x0][0xb10] ;  /* 0x00016200ff0877ac */ /* 0x000e620008000c00 */
[----:B------:R-:W2:Y:S01]  /*1600*/  LDCU UR12, c[0x0][0xb0c] ;  /* 0x00016180ff0c77ac */ /* 0x000ea20008000800 */
[----:B------:R-:W3:Y:S01]  /*1610*/  LDCU UR13, c[0x0][0xb20] ;  /* 0x00016400ff0d77ac */ /* 0x000ee20008000800 */
[----:B-1----:R-:W-:Y:S02]  /*1620*/  UIMAD.WIDE.U32 UR6, UR16, UR8, URZ ;  /* 0x00000008100672a5 */ /* 0x002fe4000f8e00ff */
[----:B------:R-:W-:Y:S02]  /*1630*/  UIMAD.WIDE.U32 UR4, UR20, UR11, URZ ;  /* 0x0000000b140472a5 */ /* 0x000fe4000f8e00ff */
[----:B--2---:R-:W-:Y:S02]  /*1640*/  UISETP.NE.AND UP2, UPT, UR12, 0x1, UPT ;  /* 0x000000010c00788c */ /* 0x004fe4000bf45270 */
[----:B------:R-:W-:Y:S01]  /*1650*/  UISETP.NE.AND UP1, UPT, UR10, 0x1, UPT ;  /* 0x000000010a00788c */ /* 0x000fe2000bf25270 */
[----:B------:R-:W-:-:S02]  /*1660*/  UMOV UR6, UR7 ;  /* 0x0000000700067c82 */ /* 0x000fc40008000000 */
[----:B------:R-:W-:Y:S01]  /*1670*/  UMOV UR4, UR5 ;  /* 0x0000000500047c82 */ /* 0x000fe20008000000 */
[----:B------:R-:W-:Y:S02]  /*1680*/  USHF.R.U32.HI UR6, URZ, UR9, UR6 ;  /* 0x00000009ff067299 */ /* 0x000fe40008011606 */
[----:B---3--:R-:W-:Y:S02]  /*1690*/  USHF.R.U32.HI UR4, URZ, UR13, UR4 ;  /* 0x0000000dff047299 */ /* 0x008fe40008011604 */
[----:B------:R-:W-:Y:S02]  /*16a0*/  USEL UR5, UR16, UR6, !UP2 ;  /* 0x0000000610057287 */ /* 0x000fe4000d000000 */
[----:B------:R-:W-:-:S04]  /*16b0*/  USEL UR4, UR20, UR4, !UP1 ;  /* 0x0000000414047287 */ /* 0x000fc8000c800000 */
[----:B------:R-:W-:Y:S02]  /*16c0*/  UIADD3 UR6, UPT, UPT, UR5, -UR4, URZ ;  /* 0x8000000405067290 */ /* 0x000fe4000fffe0ff */
[----:B------:R-:W-:Y:S02]  /*16d0*/  UIADD3 UR4, UPT, UPT, -UR5, UR4, URZ ;  /* 0x0000000405047290 */ /* 0x000fe4000fffe1ff */
[----:B------:R-:W-:Y:S02]  /*16e0*/  UIMAD UR20, UR6, UR10, UR20 ;  /* 0x0000000a061472a4 */ /* 0x000fe4000f8e0214 */
[----:B------:R-:W-:-:S12]  /*16f0*/  UIMAD UR16, UR4, UR12, UR16 ;  /* 0x0000000c041072a4 */ /* 0x000fd8000f8e0210 */
.L_x_19:
[----:B------:R-:W-:Y:S05]  /*1700*/  BRA.U !UP5, `(.L_x_20) ;  /* 0x000000010d0c7547 */ /* 0x000fea000b800000 */
[----:B------:R-:W-:Y:S01]  /*1710*/  UCGABAR_WAIT ;  /* 0x0000000000007dc7 */ /* 0x000fe20008000000 */
[----:B------:R-:W-:Y:S01]  /*1720*/  CCTL.IVALL ;  /* 0x00000000ff00798f */ /* 0x000fe20002000000 */
[----:B------:R-:W-:Y:S05]  /*1730*/  BRA `(.L_x_21) ;  /* 0x0000000000047947 */ /* 0x000fea0003800000 */
.L_x_20:
[----:B------:R-:W-:Y:S06]  /*1740*/  BAR.SYNC.DEFER_BLOCKING 0x0 ;  /* 0x0000000000007b1d */ /* 0x000fec0000010000 */
.L_x_21:
[----:B------:R-:W-:Y:S05]  /*1750*/  BRA.U UP0, `(.L_x_22) ;  /* 0x0000001100a07547 */ /* 0x000fea000b800000 */
[----:B------:R-:W1:Y:S01]  /*1760*/  LDCU UR6, c[0x0][0x38c] ;  /* 0x00007180ff0677ac */ /* 0x000e620008000800 */
[----:B------:R-:W-:Y:S01]  /*1770*/  PLOP3.LUT P1, PT, PT, PT, UP3, 0x80, 0x8 ;  /* 0x000000000008781c */ /* 0x000fe20003f2f038 */
[----:B------:R-:W-:Y:S01]  /*1780*/  IMAD.MOV.U32 R12, RZ, RZ, 0x1 ;  /* 0x00000001ff0c7424 */ /* 0x000fe200078e00ff */
[----:B------:R-:W-:Y:S01]  /*1790*/  ISETP.EQ.OR P2, PT, R0, RZ, P3 ;  /* 0x000000ff0000720c */ /* 0x000fe20001f42670 */
[----:B------:R-:W-:Y:S01]  /*17a0*/  UISETP.NE.AND UP1, UPT, UR17, URZ, UPT ;  /* 0x000000ff1100728c */ /* 0x000fe2000bf25270 */
[----:B------:R-:W-:Y:S02]  /*17b0*/  PLOP3.LUT P1, PT, P1, PT, PT, 0x8, 0x80 ;  /* 0x000000000080781c */ /* 0x000fe40000f2e170 */
[----:B------:R-:W-:Y:S01]  /*17c0*/  CS2R R10, SRZ ;  /* 0x00000000000a7805 */ /* 0x000fe2000001ff00 */
[----:B------:R-:W-:Y:S01]  /*17d0*/  IMAD.MOV.U32 R9, RZ, RZ, RZ ;  /* 0x000000ffff097224 */ /* 0x000fe200078e00ff */
[----:B------:R-:W2:Y:S01]  /*17e0*/  LDCU UR39, c[0x0][0x370] ;  /* 0x00006e00ff2777ac */ /* 0x000ea20008000800 */
[----:B------:R-:W-:Y:S01]  /*17f0*/  IMAD.MOV.U32 R8, RZ, RZ, 0x1 ;  /* 0x00000001ff087424 */ /* 0x000fe200078e00ff */
[----:B------:R-:W-:Y:S01]  /*1800*/  USEL UR25, UR43, 0x2, UP1 ;  /* 0x000000022b197887 */ /* 0x000fe20008800000 */
[----:B------:R-:W3:Y:S01]  /*1810*/  LDCU.64 UR28, c[0x0][0x348] ;  /* 0x00006900ff1c77ac */ /* 0x000ee20008000a00 */
[----:B-1----:R-:W-:-:S02]  /*1820*/  UIADD3 UR5, UPT, UPT, UR6, 0x7f, URZ ;  /* 0x0000007f06057890 */ /* 0x002fc4000fffe0ff */
[----:B------:R-:W-:Y:S02]  /*1830*/  USHF.R.U32.HI UR44, URZ, 0x7, UR24 ;  /* 0x00000007ff2c7899 */ /* 0x000fe40008011618 */
[----:B------:R-:W-:Y:S02]  /*1840*/  USHF.R.S32.HI UR4, URZ, 0x1f, UR5 ;  /* 0x0000001fff047899 */ /* 0x000fe40008011405 */
[----:B------:R-:W-:Y:S02]  /*1850*/  UIADD3 UR46, UPT, UPT, UR6, 0xfe, URZ ;  /* 0x000000fe062e7890 */ /* 0x000fe4000fffe0ff */
[----:B------:R-:W-:Y:S01]  /*1860*/  ULEA.HI UR4, UR4, UR5, URZ, 0x7 ;  /* 0x0000000504047291 */ /* 0x000fe2000f8f38ff */
[----:B------:R-:W1:Y:S03]  /*1870*/  LDCU UR38, c[0x0][0x374] ;  /* 0x00006e80ff2677ac */ /* 0x000e660008000800 */
[----:B------:R-:W-:-:S02]  /*1880*/  USHF.R.S32.HI UR41, URZ, 0x7, UR4 ;  /* 0x00000007ff297899 */ /* 0x000fc40008011404 */
[----:B------:R-:W-:Y:S02]  /*1890*/  UIADD3 UR4, UPT, UPT, UR6, -0x1, URZ ;  /* 0xffffffff06047890 */ /* 0x000fe4000fffe0ff */
[----:B------:R-:W-:Y:S02]  /*18a0*/  UISETP.LT.U32.AND UP0, UPT, UR41, 0x3, UPT ;  /* 0x000000032900788c */ /* 0x000fe4000bf01070 */
[----:B------:R-:W-:Y:S02]  /*18b0*/  UISETP.GE.U32.AND UP2, UPT, UR4, -0xff, UPT ;  /* 0xffffff010400788c */ /* 0x000fe4000bf46070 */
[----:B------:R-:W-:Y:S01]  /*18c0*/  USEL UR40, UR41, 0x3, UP0 ;  /* 0x0000000329287887 */ /* 0x000fe20008000000 */
[----:B------:R-:W-:-:S03]  /*18d0*/  UMOV UR5, URZ ;  /* 0x000000ff00057c82 */ /* 0x000fc60008000000 */
[----:B------:R-:W-:Y:S02]  /*18e0*/  UIADD3 UR21, UPT, UPT, UR40, -0x1, URZ ;  /* 0xffffffff28157890 */ /* 0x000fe4000fffe0ff */
[----:B------:R-:W-:-:S03]  /*18f0*/  UIADD3 UR43, UPT, UPT, UR41, -UR40, URZ ;  /* 0x80000028292b7290 */ /* 0x000fc6000fffe0ff */
[----:B------:R-:W-:-:S04]  /*1900*/  @UP2 UIADD3 UR21, UPT, UPT, UR40, URZ, URZ ;  /* 0x000000ff28152290 */ /* 0x000fc8000fffe0ff */
[----:B-123--:R-:W-:-:S12]  /*1910*/  UIADD3 UR21, UPT, UPT, UR21, 0x1, URZ ;  /* 0x0000000115157890 */ /* 0x00efd8000fffe0ff */
.L_x_42:
[----:B------:R-:W-:Y:S01]  /*1920*/  UISETP.NE.AND UP0, UPT, UR45, URZ, UPT ;  /* 0x000000ff2d00728c */ /* 0x000fe2000bf05270 */
[----:B-1----:R-:W1:Y:S08]  /*1930*/  S2UR UR45, SR_CgaCtaId ;  /* 0x00000000002d79c3 */ /* 0x002e700000008800 */
[----:B------:R-:W-:Y:S05]  /*1940*/  BRA.U UP0, `(.L_x_23) ;  /* 0x0000000100347547 */ /* 0x000fea000b800000 */
[----:B------:R-:W2:Y:S01]  /*1950*/  S2R R0, SR_CgaCtaId ;  /* 0x0000000000007919 */ /* 0x000ea20000008800 */
[----:B------:R-:W-:Y:S02]  /*1960*/  MOV R3, 0x400 ;  /* 0x0000040000037802 */ /* 0x000fe40000000f00 */
[----:B------:R-:W-:Y:S02]  /*1970*/  SHF.L.U32 R2, R8, 0x1f, RZ ;  /* 0x0000001f08027819 */ /* 0x000fe400000006ff */
[----:B--2---:R-:W-:-:S05]  /*1980*/  LEA R0, R0, R3, 0x18 ;  /* 0x0000000300007211 */ /* 0x004fca00078ec0ff */
[----:B------:R-:W-:-:S04]  /*1990*/  IMAD R3, R9, 0x8, R0 ;  /* 0x0000000809037824 */ /* 0x000fc800078e0200 */
[----:B------:R-:W2:Y:S02]  /*19a0*/  SYNCS.PHASECHK.TRANS64.TRYWAIT P0, [R3+URZ+0xd0], R2 ;  /* 0x0000d002030075a7 */ /* 0x000ea400080011ff */
[----:B--2---:R-:W-:Y:S05]  /*19b0*/  @!P0 BRA `(.L_x_24) ;  /* 0x0000009c009c8947 */ /* 0x004fea0003800000 */
.L_x_129:
[----:B------:R-:W-:Y:S01]  /*19c0*/  VIADD R9, R9, 0x1 ;  /* 0x0000000109097836 */ /* 0x000fe20000000000 */
[----:B------:R2:W-:Y:S04]  /*19d0*/  SYNCS.ARRIVE.TRANS64.A1T0 RZ, [R3+URZ+0xc0], RZ ;  /* 0x0000c0ff03ff79a7 */ /* 0x0005e800081000ff */
[----:B------:R-:W-:-:S04]  /*19e0*/  ISETP.NE.AND P0, PT, R9, 0x2, PT ;  /* 0x000000020900780c */ /* 0x000fc80003f05270 */
[----:B------:R-:W-:Y:S02]  /*19f0*/  SEL R9, R9, RZ, P0 ;  /* 0x000000ff09097207 */ /* 0x000fe40000000000 */
[----:B--2---:R-:W-:-:S04]  /*1a00*/  SEL R3, RZ, 0x1, P0 ;  /* 0x00000001ff037807 */ /* 0x004fc80000000000 */
[----:B------:R-:W-:-:S07]  /*1a10*/  LOP3.LUT R8, R8, R3, RZ, 0x3c, !PT ;  /* 0x0000000308087212 */ /* 0x000fce00078e3cff */
.L_x_23:
[----:B------:R-:W-:Y:S01]  /*1a20*/  UMOV UR6, 0x400 ;  /* 0x0000040000067882 */ /* 0x000fe20000000000 */
[----:B------:R-:W-:Y:S01]  /*1a30*/  SHF.L.U32 R0, R12, 0x1f, RZ ;  /* 0x0000001f0c007819 */ /* 0x000fe200000006ff */
[----:B-1----:R-:W-:Y:S02]  /*1a40*/  ULEA UR6, UR45, UR6, 0x18 ;  /* 0x000000062d067291 */ /* 0x002fe4000f8ec0ff */
[----:B------:R-:W-:Y:S02]  /*1a50*/  UISETP.GE.U32.AND UP0, UPT, UR46, 0xff, UPT ;  /* 0x000000ff2e00788c */ /* 0x000fe4000bf06070 */
[----:B------:R-:W-:Y:S02]  /*1a60*/  ULEA UR4, UR5, UR6, 0x3 ;  /* 0x0000000605047291 */ /* 0x000fe4000f8e18ff */
[----:B------:R-:W-:Y:S02]  /*1a70*/  USHF.L.U32 UR11, UR20, 0x8, URZ ;  /* 0x00000008140b7899 */ /* 0x000fe400080006ff */
[----:B------:R-:W-:Y:S01]  /*1a80*/  ULEA UR35, UR16, UR44, 0x7 ;  /* 0x0000002c10237291 */ /* 0x000fe2000f8e38ff */
[----:B------:R-:W-:-:S04]  /*1a90*/  UMOV UR13, URZ ;  /* 0x000000ff000d7c82 */ /* 0x000fc80008000000 */
[----:B------:R1:W2:Y:S01]  /*1aa0*/  SYNCS.PHASECHK.TRANS64.TRYWAIT P0, [UR4+0x18], R0 ;  /* 0x00001800ff0075a7 */ /* 0x0002a20008001104 */
[----:B------:R-:W-:Y:S06]  /*1ab0*/  BRA.U !UP0, `(.L_x_25) ;  /* 0x0000000108bc7547 */ /* 0x000fec000b800000 */
[----:B------:R-:W-:Y:S01]  /*1ac0*/  UMOV UR7, URZ ;  /* 0x000000ff00077c82 */ /* 0x000fe20008000000 */
[----:B------:R-:W-:-:S05]  /*1ad0*/  UMOV UR4, UR5 ;  /* 0x0000000500047c82 */ /* 0x000fca0008000000 */
.L_x_31:
[----:B------:R-:W-:Y:S01]  /*1ae0*/  ULEA UR33, UR4, UR6, 0x3 ;  /* 0x0000000604217291 */ /* 0x000fe2000f8e18ff */
[----:B--2---:R-:W-:Y:S01]  /*1af0*/  @!P3 MOV R2, 0xc000 ;  /* 0x0000c0000002b802 */ /* 0x004fe20000000f00 */
[----:B--2-4-:R-:W-:Y:S10]  /*1b00*/  @P0 BRA `(.L_x_26) ;  /* 0x00000000000c0947 */ /* 0x014ff40003800000 */
[----:B------:R-:W-:-:S04]  /*1b10*/  SHF.L.U32 R3, R12, 0x1f, RZ ;  /* 0x0000001f0c037819 */ /* 0x000fc800000006ff */
[----:B------:R-:W2:Y:S02]  /*1b20*/  SYNCS.PHASECHK.TRANS64.TRYWAIT P0, [UR33+0x18], R3 ;  /* 0x00001803ff0075a7 */ /* 0x000ea40008001121 */
[----:B--2---:R-:W-:Y:S05]  /*1b30*/  @!P0 BRA `(.L_x_27) ;  /* 0x0000009c00508947 */ /* 0x004fea0003800000 */
.L_x_26:
[----:B------:R2:W-:Y:S01]  /*1b40*/  @!P3 SYNCS.ARRIVE.TRANS64 RZ, [UR33], R2 ;  /* 0x00000002ffffb9a7 */ /* 0x0005e20008000021 */
[----:B------:R-:W-:-:S04]  /*1b50*/  ULOP3.LUT UR5, UR25, 0x2, URZ, 0xfc, !UPT ;  /* 0x0000000219057892 */ /* 0x000fc8000f8efcff */
[----:B------:R-:W-:-:S09]  /*1b60*/  UISETP.NE.AND UP0, UPT, UR5, 0x2, UPT ;  /* 0x000000020500788c */ /* 0x000fd2000bf05270 */
[----:B------:R-:W-:Y:S05]  /*1b70*/  BRA.U UP0, `(.L_x_28) ;  /* 0x0000000100047547 */ /* 0x000fea000b800000 */
[----:B------:R-:W-:Y:S05]  /*1b80*/  BPT.TRAP 0x1 ;  /* 0x000000040000795c */ /* 0x000fea0000300000 */
.L_x_28:
[----:B------:R-:W-:Y:S04]  /*1b90*/  BSSY.RECONVERGENT B0, `(.L_x_29) ;  /* 0x0000003000007945 */ /* 0x000fe80003800200 */
[----:B------:R-:W-:Y:S05]  /*1ba0*/  @P2 BRA `(.L_x_30) ;  /* 0x0000000000042947 */ /* 0x000fea0003800000 */
[----:B------:R-:W-:Y:S05]  /*1bb0*/  BPT.TRAP 0x1 ;  /* 0x000000040000795c */ /* 0x000fea0000300000 */
.L_x_30:
[----:B------:R-:W-:Y:S05]  /*1bc0*/  BSYNC.RECONVERGENT B0 ;  /* 0x0000000000007941 */ /* 0x000fea0003800200 */
.L_x_29:
[----:B------:R-:W-:Y:S02]  /*1bd0*/  UIADD3 UR5, UPT, UPT, UR4, 0x1, URZ ;  /* 0x0000000104057890 */ /* 0x000fe4000fffe0ff */
[----:B------:R-:W-:Y:S02]  /*1be0*/  ULEA UR32, UR4, UR24, 0xe ;  /* 0x0000001804207291 */ /* 0x000fe4000f8e70ff */
[----:B------:R-:W-:Y:S02]  /*1bf0*/  UISETP.NE.AND UP0, UPT, UR5, 0x3, UPT ;  /* 0x000000030500788c */ /* 0x000fe4000bf05270 */
[----:B------:R-:W-:Y:S02]  /*1c00*/  UIADD3 UR16, UP1, UPT, UR28, 0x80, URZ ;  /* 0x000000801c107890 */ /* 0x000fe4000ff3e0ff */
[----:B------:R-:W-:Y:S02]  /*1c10*/  USEL UR9, URZ, 0x1, UP0 ;  /* 0x00000001ff097887 */ /* 0x000fe40008000000 */
[----:B------:R-:W-:-:S02]  /*1c20*/  USEL UR5, UR5, URZ, UP0 ;  /* 0x000000ff05057287 */ /* 0x000fc40008000000 */
[----:B------:R-:W-:Y:S02]  /*1c30*/  UIADD3 UR14, UP0, UPT, UR28, 0x180, URZ ;  /* 0x000001801c0e7890 */ /* 0x000fe4000ff1e0ff */
[----:B------:R-:W-:Y:S01]  /*1c40*/  ULEA UR8, UR5, UR6, 0x3 ;  /* 0x0000000605087291 */ /* 0x000fe2000f8e18ff */
[----:B------:R-:W-:Y:S01]  /*1c50*/  LOP3.LUT R12, R12, UR9, RZ, 0x3c, !PT ;  /* 0x000000090c0c7c12 */ /* 0x000fe2000f8e3cff */
[----:B------:R-:W-:Y:S02]  /*1c60*/  USHF.L.U32 UR34, UR7, 0x7, URZ ;  /* 0x0000000707227899 */ /* 0x000fe400080006ff */
[----:B------:R-:W-:Y:S01]  /*1c70*/  UIADD3.X UR17, UPT, UPT, URZ, UR29, URZ, UP1, !UPT ;  /* 0x0000001dff117290 */ /* 0x000fe20008ffe4ff */
[----:B-1----:R-:W-:Y:S01]  /*1c80*/  SHF.L.U32 R0, R12, 0x1f, RZ ;  /* 0x0000001f0c007819 */ /* 0x002fe200000006ff */
[----:B------:R-:W-:Y:S02]  /*1c90*/  UIADD3 UR32, UPT, UPT, UR6, 0xc400, UR32 ;  /* 0x0000c40006207890 */ /* 0x000fe4000fffe020 */
[----:B------:R-:W-:Y:S01]  /*1ca0*/  UIADD3.X UR15, UPT, UPT, URZ, UR29, URZ, UP0, !UPT ;  /* 0x0000001dff0f7290 */ /* 0x000fe200087fe4ff */
[----:B------:R3:W4:Y:S01]  /*1cb0*/  SYNCS.PHASECHK.TRANS64.TRYWAIT P0, [UR8+0x18], R0 ;  /* 0x00001800ff0075a7 */ /* 0x0007220008001108 */
[----:B------:R-:W-:Y:S01]  /*1cc0*/  ULEA UR8, UR4, UR6, 0xf ;  /* 0x0000000604087291 */ /* 0x000fe2000f8e78ff */
[----:B------:R-:W-:Y:S01]  /*1cd0*/  UMOV UR13, 0xff0000 ;  /* 0x00ff0000000d7882 */ /* 0x000fe20000000000 */
[----:B------:R-:W-:-:S02]  /*1ce0*/  UMOV UR18, 0x0 ;  /* 0x0000000000127882 */ /* 0x000fc40000000000 */
[----:B------:R-:W-:Y:S01]  /*1cf0*/  UIADD3 UR8, UPT, UPT, UR8, 0x18400, URZ ;  /* 0x0001840008087890 */ /* 0x000fe2000fffe0ff */
[----:B------:R-:W-:Y:S01]  /*1d00*/  UMOV UR19, 0x10000000 ;  /* 0x1000000000137882 */ /* 0x000fe20000000000 */
[----:B------:R-:W-:Y:S01]  /*1d10*/  UMOV UR12, UR36 ;  /* 0x00000024000c7c82 */ /* 0x000fe20008000000 */
[----:B------:R-:W-:Y:S01]  /*1d20*/  UMOV UR9, UR33 ;  /* 0x0000002100097c82 */ /* 0x000fe20008000000 */
[----:B------:R-:W-:Y:S01]  /*1d30*/  UMOV UR10, UR34 ;  /* 0x00000022000a7c82 */ /* 0x000fe20008000000 */
[----:B------:R1:W-:Y:S01]  /*1d40*/  UTMALDG.3D.MULTICAST [UR32], [UR16], UR13, desc[UR18] ;  /* 0x00001220100073b4 */ /* 0x0003e2000801180d */
[----:B------:R-:W-:Y:S01]  /*1d50*/  UIADD3 UR7, UPT, UPT, UR7, 0x1, URZ ;  /* 0x0000000107077890 */ /* 0x000fe2000fffe0ff */
[----:B------:R-:W-:-:S03]  /*1d60*/  UMOV UR4, UR5 ;  /* 0x0000000500047c82 */ /* 0x000fc60008000000 */
[----:B------:R-:W-:Y:S01]  /*1d70*/  UISETP.NE.AND UP0, UPT, UR7, UR21, UPT ;  /* 0x000000150700728c */ /* 0x000fe2000bf05270 */
[----:B------:R3:W-:Y:S01]  /*1d80*/  UTMALDG.3D [UR8], [UR14], desc[UR18] ;  /* 0x000012080e0075b4 */ /* 0x0007e20008011000 */
[----:B-1----:R-:W-:-:S07]  /*1d90*/  UMOV UR13, UR21 ;  /* 0x00000015000d7c82 */ /* 0x002fce0008000000 */
[----:B---3--:R-:W-:Y:S05]  /*1da0*/  BRA.U UP0, `(.L_x_31) ;  /* 0xfffffffd004c7547 */ /* 0x008fea000b83ffff */
.L_x_25:
[----:B------:R-:W-:Y:S01]  /*1db0*/  ULEA UR4, UR5, UR6, 0x3 ;  /* 0x0000000605047291 */ /* 0x000fe2000f8e18ff */
[----:B-1----:R-:W-:Y:S01]  /*1dc0*/  SHF.L.U32 R0, R12, 0x1f, RZ ;  /* 0x0000001f0c007819 */ /* 0x002fe200000006ff */
[----:B------:R-:W-:Y:S01]  /*1dd0*/  @!P1 SYNCS.ARRIVE.TRANS64.A1T0 RZ, [UR6+0x78], RZ ;  /* 0x000078ffffff99a7 */ /* 0x000fe20008100006 */
[----:B------:R-:W-:-:S06]  /*1de0*/  UISETP.GT.AND UP0, UPT, UR41, UR40, UPT ;  /* 0x000000282900728c */ /* 0x000fcc000bf04270 */
[----:B--2-4-:R1:W2:Y:S03]  /*1df0*/  SYNCS.PHASECHK.TRANS64.TRYWAIT P0, [UR4+0x18], R0 ;  /* 0x00001800ff0075a7 */ /* 0x0142a60008001104 */
[----:B------:R-:W-:Y:S05]  /*1e00*/  BRA.U !UP0, `(.L_x_32) ;  /* 0x0000000108c07547 */ /* 0x000fea000b800000 */
[----:B------:R-:W-:Y:S01]  /*1e10*/  UIADD3 UR26, UPT, UPT, UR43, UR13, URZ ;  /* 0x0000000d2b1a7290 */ /* 0x000fe2000fffe0ff */
[----:B------:R-:W-:-:S11]  /*1e20*/  UMOV UR4, UR5 ;  /* 0x0000000500047c82 */ /* 0x000fd60008000000 */
.L_x_38:
[----:B------:R-:W-:Y:S01]  /*1e30*/  ULEA UR17, UR4, UR6, 0x3 ;  /* 0x0000000604117291 */ /* 0x000fe2000f8e18ff */
[----:B--2---:R-:W-:Y:S01]  /*1e40*/  @!P3 MOV R2, 0xc000 ;  /* 0x0000c0000002b802 */ /* 0x004fe20000000f00 */
[----:B--2-4-:R-:W-:Y:S10]  /*1e50*/  @P0 BRA `(.L_x_33) ;  /* 0x00000000000c0947 */ /* 0x014ff40003800000 */
[----:B------:R-:W-:-:S04]  /*1e60*/  SHF.L.U32 R3, R12, 0x1f, RZ ;  /* 0x0000001f0c037819 */ /* 0x000fc800000006ff */
[----:B------:R-:W2:Y:S02]  /*1e70*/  SYNCS.PHASECHK.TRANS64.TRYWAIT P0, [UR17+0x18], R3 ;  /* 0x00001803ff0075a7 */ /* 0x000ea40008001111 */
[----:B--2---:R-:W-:Y:S05]  /*1e80*/  @!P0 BRA `(.L_x_34) ;  /* 0x0000009800948947 */ /* 0x004fea0003800000 */
.L_x_33:
[----:B------:R2:W-:Y:S01]  /*1e90*/  @!P3 SYNCS.ARRIVE.TRANS64 RZ, [UR17], R2 ;  /* 0x00000002ffffb9a7 */ /* 0x0005e20008000011 */
[----:B------:R-:W-:-:S04]  /*1ea0*/  ULOP3.LUT UR5, UR25, 0x2, URZ, 0xfc, !UPT ;  /* 0x0000000219057892 */ /* 0x000fc8000f8efcff */
[----:B------:R-:W-:-:S09]  /*1eb0*/  UISETP.NE.AND UP0, UPT, UR5, 0x2, UPT ;  /* 0x000000020500788c */ /* 0x000fd2000bf05270 */
[----:B------:R-:W-:Y:S05]  /*1ec0*/  BRA.U UP0, `(.L_x_35) ;  /* 0x0000000100047547 */ /* 0x000fea000b800000 */
[----:B------:R-:W-:Y:S05]  /*1ed0*/  BPT.TRAP 0x1 ;  /* 0x000000040000795c */ /* 0x000fea0000300000 */
.L_x_35:
[----:B------:R-:W-:Y:S04]  /*1ee0*/  BSSY.RECONVERGENT B0, `(.L_x_36) ;  /* 0x0000003000007945 */ /* 0x000fe80003800200 */
[----:B------:R-:W-:Y:S05]  /*1ef0*/  @P2 BRA `(.L_x_37) ;  /* 0x0000000000042947 */ /* 0x000fea0003800000 */
[----:B------:R-:W-:Y:S05]  /*1f00*/  BPT.TRAP 0x1 ;  /* 0x000000040000795c */ /* 0x000fea0000300000 */
.L_x_37:
[----:B------:R-:W-:Y:S05]  /*1f10*/  BSYNC.RECONVERGENT B0 ;  /* 0x0000000000007941 */ /* 0x000fea0003800200 */
.L_x_36:
[----:B------:R-:W-:Y:S02]  /*1f20*/  UIADD3 UR5, UPT, UPT, UR4, 0x1, URZ ;  /* 0x0000000104057890 */ /* 0x000fe4000fffe0ff */
[----:B------:R-:W-:Y:S02]  /*1f30*/  ULEA UR16, UR4, UR24, 0xe ;  /* 0x0000001804107291 */ /* 0x000fe4000f8e70ff */
[----:B------:R-:W-:Y:S02]  /*1f40*/  UISETP.NE.AND UP0, UPT, UR5, 0x3, UPT ;  /* 0x000000030500788c */ /* 0x000fe4000bf05270 */
[----:B------:R-:W-:Y:S02]  /*1f50*/  UIADD3 UR22, UP1, UPT, UR28, 0x80, URZ ;  /* 0x000000801c167890 */ /* 0x000fe4000ff3e0ff */
[----:B------:R-:W-:Y:S02]  /*1f60*/  USEL UR8, URZ, 0x1, UP0 ;  /* 0x00000001ff087887 */ /* 0x000fe40008000000 */
[----:B------:R-:W-:-:S02]  /*1f70*/  USEL UR5, UR5, URZ, UP0 ;  /* 0x000000ff05057287 */ /* 0x000fc40008000000 */
[----:B------:R-:W-:Y:S02]  /*1f80*/  UIADD3 UR14, UP0, UPT, UR28, 0x180, URZ ;  /* 0x000001801c0e7890 */ /* 0x000fe4000ff1e0ff */
[----:B------:R-:W-:Y:S01]  /*1f90*/  LOP3.LUT R12, R12, UR8, RZ, 0x3c, !PT ;  /* 0x000000080c0c7c12 */ /* 0x000fe2000f8e3cff */
[----:B------:R-:W-:Y:S02]  /*1fa0*/  ULEA UR7, UR5, UR6, 0x3 ;  /* 0x0000000605077291 */ /* 0x000fe4000f8e18ff */
[----:B------:R-:W-:Y:S01]  /*1fb0*/  ULEA UR8, UR4, UR6, 0xf ;  /* 0x0000000604087291 */ /* 0x000fe2000f8e78ff */
[----:B-1----:R-:W-:Y:S01]  /*1fc0*/  SHF.L.U32 R0, R12, 0x1f, RZ ;  /* 0x0000001f0c007819 */ /* 0x002fe200000006ff */
[----:B------:R-:W-:Y:S02]  /*1fd0*/  USHF.L.U32 UR18, UR13, 0x7, URZ ;  /* 0x000000070d127899 */ /* 0x000fe400080006ff */
[----:B------:R-:W-:Y:S02]  /*1fe0*/  UIADD3 UR16, UPT, UPT, UR6, 0xc400, UR16 ;  /* 0x0000c40006107890 */ /* 0x000fe4000fffe010 */
[----:B------:R-:W-:Y:S01]  /*1ff0*/  UIADD3.X UR23, UPT, UPT, URZ, UR29, URZ, UP1, !UPT ;  /* 0x0000001dff177290 */ /* 0x000fe20008ffe4ff */
[----:B------:R3:W4:Y:S01]  /*2000*/  SYNCS.PHASECHK.TRANS64.TRYWAIT P0, [UR7+0x18], R0 ;  /* 0x00001800ff0075a7 */ /* 0x0007220008001107 */
[----:B------:R-:W-:-:S02]  /*2010*/  UIADD3 UR8, UPT, UPT, UR8, 0x18400, URZ ;  /* 0x0001840008087890 */ /* 0x000fc4000fffe0ff */
[----:B------:R-:W-:Y:S01]  /*2020*/  UIADD3.X UR15, UPT, UPT, URZ, UR29, URZ, UP0, !UPT ;  /* 0x0000001dff0f7290 */ /* 0x000fe200087fe4ff */
[----:B------:R-:W-:Y:S01]  /*2030*/  UMOV UR7, 0xff0000 ;  /* 0x00ff000000077882 */ /* 0x000fe20000000000 */
[----:B------:R-:W-:Y:S01]  /*2040*/  UMOV UR30, 0x0 ;  /* 0x00000000001e7882 */ /* 0x000fe20000000000 */
[----:B------:R-:W-:Y:S01]  /*2050*/  UMOV UR31, 0x10000000 ;  /* 0x10000000001f7882 */ /* 0x000fe20000000000 */
[----:B------:R-:W-:Y:S01]  /*2060*/  UMOV UR19, UR35 ;  /* 0x0000002300137c82 */ /* 0x000fe20008000000 */
[----:B------:R-:W-:Y:S01]  /*2070*/  UMOV UR20, UR36 ;  /* 0x0000002400147c82 */ /* 0x000fe20008000000 */
[----:B------:R-:W-:Y:S01]  /*2080*/  UMOV UR12, UR36 ;  /* 0x00000024000c7c82 */ /* 0x000fe20008000000 */
[----:B------:R-:W-:Y:S01]  /*2090*/  UMOV UR9, UR17 ;  /* 0x0000001100097c82 */ /* 0x000fe20008000000 */
[----:B------:R-:W-:Y:S01]  /*20a0*/  UMOV UR10, UR18 ;  /* 0x00000012000a7c82 */ /* 0x000fe20008000000 */
[----:B------:R3:W-:Y:S01]  /*20b0*/  UTMALDG.3D.MULTICAST [UR16], [UR22], UR7, desc[UR30] ;  /* 0x00001e10160073b4 */ /* 0x0007e20008011807 */
[----:B------:R-:W-:Y:S01]  /*20c0*/  UIADD3 UR13, UPT, UPT, UR13, 0x1, URZ ;  /* 0x000000010d0d7890 */ /* 0x000fe2000fffe0ff */
[----:B------:R-:W-:-:S03]  /*20d0*/  UMOV UR4, UR5 ;  /* 0x0000000500047c82 */ /* 0x000fc60008000000 */
[----:B------:R-:W-:Y:S01]  /*20e0*/  UISETP.NE.AND UP0, UPT, UR13, UR26, UPT ;  /* 0x0000001a0d00728c */ /* 0x000fe2000bf05270 */
[----:B------:R3:W-:Y:S08]  /*20f0*/  UTMALDG.3D [UR8], [UR14], desc[UR30] ;  /* 0x00001e080e0075b4 */ /* 0x0007f00008011000 */
[----:B---3--:R-:W-:Y:S05]  /*2100*/  BRA.U UP0, `(.L_x_38) ;  /* 0xfffffffd00487547 */ /* 0x008fea000b83ffff */
.L_x_32:
[C---:B------:R-:W-:Y:S01]  /*2110*/  LEA R3, R11.reuse, UR6, 0x3 ;  /* 0x000000060b037c11 */ /* 0x040fe2000f8e18ff */
[----:B------:R-:W-:Y:S01]  /*2120*/  NOP ;  /* 0x0000000000007918 */ /* 0x000fe20000000000 */
[----:B-1----:R-:W-:Y:S02]  /*2130*/  SHF.L.U32 R0, R10, 0x1f, RZ ;  /* 0x0000001f0a007819 */ /* 0x002fe400000006ff */
[----:B------:R-:W-:Y:S02]  /*2140*/  LEA R5, R11, UR6, 0x4 ;  /* 0x000000060b057c11 */ /* 0x000fe4000f8e20ff */
[----:B--2-4-:R-:W1:Y:S02]  /*2150*/  SYNCS.PHASECHK.TRANS64.TRYWAIT P0, [R3+URZ+0x80], R0 ;  /* 0x00008000030075a7 */ /* 0x014e6400080011ff */
[----:B-1----:R-:W-:Y:S05]  /*2160*/  @!P0 BRA `(.L_x_39) ;  /* 0x0000009400f48947 */ /* 0x002fea0003800000 */
.L_x_132:
[----:B------:R-:W2:Y:S01]  /*2170*/  LDS.128 R4, [R5+0xf0] ;  /* 0x0000f00005047984 */ /* 0x000ea20000000c00 */
[----:B------:R-:W-:Y:S01]  /*2180*/  UISETP.GE.AND UP0, UPT, UR42, 0x1, UPT ;  /* 0x000000012a00788c */ /* 0x000fe2000bf06270 */
[----:B------:R-:W-:Y:S01]  /*2190*/  @!PT LDS RZ, [RZ] ;  /* 0x00000000fffff984 */ /* 0x000fe20000000800 */
[----:B------:R-:W-:Y:S01]  /*21a0*/  @!PT LDS RZ, [RZ] ;  /* 0x00000000fffff984 */ /* 0x000fe20000000800 */
[----:B------:R-:W-:Y:S01]  /*21b0*/  @!PT LDS RZ, [RZ] ;  /* 0x00000000fffff984 */ /* 0x000fe20000000800 */
[----:B------:R-:W-:Y:S01]  /*21c0*/  @!PT LDS RZ, [RZ] ;  /* 0x00000000fffff984 */ /* 0x000fe20000000800 */
[----:B------:R3:W-:Y:S06]  /*21d0*/  MEMBAR.ALL.CTA ;  /* 0x0000000000007992 */ /* 0x0007ec0000008000 */
[----:B---3--:R-:W3:Y:S01]  /*21e0*/  FENCE.VIEW.ASYNC.S ;  /* 0x00000000000073c6 */ /* 0x008ee20000000000 */
[----:B--2---:R-:W-:-:S13]  /*21f0*/  LOP3.LUT P0, RZ, R6, 0x1, RZ, 0xc0, !PT ;  /* 0x0000000106ff7812 */ /* 0x004fda000780c0ff */
[----:B---3--:R-:W-:Y:S01]  /*2200*/  VOTEU.ANY UP1, P0 ;  /* 0x0000000000ff7886 */ /* 0x008fe20000020100 */
[----:B------:R-:W-:-:S13]  /*2210*/  PLOP3.LUT P0, PT, PT, PT, UP1, 0x80, 0x8 ;  /* 0x000000000008781c */ /* 0x000fda0003f0f018 */
[----:B-1----:R-:W-:Y:S02]  /*2220*/  @P0 LOP3.LUT R0, R5, 0xffff, RZ, 0xc0, !PT ;  /* 0x0000ffff05000812 */ /* 0x002fe400078ec0ff */
[----:B------:R-:W-:Y:S02]  /*2230*/  @P0 MOV R2, R4 ;  /* 0x0000000400020202 */ /* 0x000fe40000000f00 */
[----:B------:R-:W-:Y:S01]  /*2240*/  @P0 R2UR UR7, R0 ;  /* 0x00000000000702ca */ /* 0x000fe200000e0000 */
[----:B------:R-:W-:Y:S01]  /*2250*/  VIADD R0, R3, 0x90 ;  /* 0x0000009003007836 */ /* 0x000fe20000000000 */
[----:B------:R-:W-:Y:S02]  /*2260*/  @P0 SHF.R.U32.HI R4, RZ, 0x10, R5 ;  /* 0x00000010ff040819 */ /* 0x000fe40000011605 */
[----:B------:R-:W-:Y:S02]  /*2270*/  @P0 R2UR UR8, R2 ;  /* 0x00000000020802ca */ /* 0x000fe400000e0000 */
[----:B------:R-:W-:-:S02]  /*2280*/  PRMT R0, RZ, 0x654, R0 ;  /* 0x00000654ff007816 */ /* 0x000fc40000000000 */
[----:B------:R-:W-:Y:S02]  /*2290*/  @P0 R2UR UR4, R4 ;  /* 0x00000000040402ca */ /* 0x000fe400000e0000 */
[----:B------:R1:W-:Y:S03]  /*22a0*/  SYNCS.ARRIVE.TRANS64.RED.A1T0 RZ, [R0+URZ], RZ ;  /* 0x000000ff00ff79a7 */ /* 0x0003e600081004ff */
[----:B------:R-:W-:-:S04]  /*22b0*/  @UP1 UMOV UR27, UR7 ;  /* 0x00000007001b1c82 */ /* 0x000fc80008000000 */
[----:B------:R-:W-:-:S04]  /*22c0*/  @UP1 UMOV UR37, UR8 ;  /* 0x0000000800251c82 */ /* 0x000fc80008000000 */
[----:B------:R-:W-:Y:S01]  /*22d0*/  @UP1 UMOV UR36, UR4 ;  /* 0x0000000400241c82 */ /* 0x000fe20008000000 */
[----:B------:R-:W-:Y:S05]  /*22e0*/  BRA.U !UP0, `(.L_x_40) ;  /* 0x0000000108d47547 */ /* 0x000fea000b800000 */
[----:B------:R-:W2:Y:S01]  /*22f0*/  LDCU.128 UR12, c[0x0][0xb10] ;  /* 0x00016200ff0c77ac */ /* 0x000ea20008000c00 */
[----:B------:R-:W3:Y:S01]  /*2300*/  LDCU UR26, c[0x0][0xb20] ;  /* 0x00016400ff1a77ac */ /* 0x000ee20008000800 */
[----:B------:R-:W4:Y:S01]  /*2310*/  LDCU UR20, c[0x0][0xb0c] ;  /* 0x00016180ff1477ac */ /* 0x000f220008000800 */
[----:B------:R-:W1:Y:S01]  /*2320*/  LDCU.64 UR10, c[0x0][0xb28] ;  /* 0x00016500ff0a77ac */ /* 0x000e620008000a00 */
[----:B------:R-:W-:Y:S02]  /*2330*/  UISETP.NE.AND UP3, UPT, UR42, 0x1, UPT ;  /* 0x000000012a00788c */ /* 0x000fe4000bf65270 */
[----:B--2---:R-:W-:Y:S02]  /*2340*/  UIMAD.WIDE.U32 UR16, UR38, UR15, URZ ;  /* 0x0000000f261072a5 */ /* 0x004fe4000f8e00ff */
[----:B------:R-:W-:Y:S02]  /*2350*/  UIMAD.WIDE.U32 UR8, UR39, UR12, URZ ;  /* 0x0000000c270872a5 */ /* 0x000fe4000f8e00ff */
[----:B------:R-:W-:-:S02]  /*2360*/  UISETP.NE.AND UP0, UPT, UR14, 0x1, UPT ;  /* 0x000000010e00788c */ /* 0x000fc4000bf05270 */
[----:B------:R-:W-:Y:S01]  /*2370*/  UIMAD.WIDE.U32 UR22, UR27, UR15, URZ ;  /* 0x0000000f1b1672a5 */ /* 0x000fe2000f8e00ff */
[----:B------:R-:W-:Y:S02]  /*2380*/  UMOV UR16, UR17 ;  /* 0x0000001100107c82 */ /* 0x000fe40008000000 */
[----:B------:R-:W-:Y:S01]  /*2390*/  UMOV UR8, UR9 ;  /* 0x0000000900087c82 */ /* 0x000fe20008000000 */
[----:B---3--:R-:W-:Y:S02]  /*23a0*/  USHF.R.U32.HI UR16, URZ, UR26, UR16 ;  /* 0x0000001aff107299 */ /* 0x008fe40008011610 */
[----:B----4-:R-:W-:Y:S02]  /*23b0*/  UISETP.NE.AND UP2, UPT, UR20, 0x1, UPT ;  /* 0x000000011400788c */ /* 0x010fe4000bf45270 */
[----:B------:R-:W-:Y:S02]  /*23c0*/  USHF.R.U32.HI UR8, URZ, UR13, UR8 ;  /* 0x0000000dff087299 */ /* 0x000fe40008011608 */
[----:B------:R-:W-:-:S02]  /*23d0*/  USEL UR7, UR38, UR16, !UP0 ;  /* 0x0000001026077287 */ /* 0x000fc4000c000000 */
[----:B------:R-:W-:Y:S02]  /*23e0*/  USEL UR8, UR39, UR8, !UP2 ;  /* 0x0000000827087287 */ /* 0x000fe4000d000000 */
[----:B-1----:R-:W-:Y:S01]  /*23f0*/  UIMAD.WIDE.U32 UR16, UR7, UR10, URZ ;  /* 0x0000000a071072a5 */ /* 0x002fe2000f8e00ff */
[----:B------:R-:W-:Y:S01]  /*2400*/  UMOV UR4, UR23 ;  /* 0x0000001700047c82 */ /* 0x000fe20008000000 */
[----:B------:R-:W-:Y:S02]  /*2410*/  UIMAD.WIDE.U32 UR18, UR37, UR12, URZ ;  /* 0x0000000c251272a5 */ /* 0x000fe4000f8e00ff */
[----:B------:R-:W-:-:S03]  /*2420*/  UIMAD.WIDE.U32 UR22, UR8, UR10, URZ ;  /* 0x0000000a081672a5 */ /* 0x000fc6000f8e00ff */
[----:B------:R-:W-:Y:S01]  /*2430*/  UMOV UR16, UR17 ;  /* 0x0000001100107c82 */ /* 0x000fe20008000000 */
[----:B------:R-:W-:Y:S02]  /*2440*/  USHF.R.U32.HI UR4, URZ, UR26, UR4 ;  /* 0x0000001aff047299 */ /* 0x000fe40008011604 */
[----:B------:R-:W-:Y:S01]  /*2450*/  @UP3 USHF.R.U32.HI UR7, URZ, UR11, UR16 ;  /* 0x0000000bff073299 */ /* 0x000fe20008011610 */
[----:B------:R-:W-:Y:S01]  /*2460*/  UMOV UR18, UR19 ;  /* 0x0000001300127c82 */ /* 0x000fe20008000000 */
[----:B------:R-:W-:Y:S01]  /*2470*/  UMOV UR22, UR23 ;  /* 0x0000001700167c82 */ /* 0x000fe20008000000 */
[----:B------:R-:W-:Y:S02]  /*2480*/  USHF.R.U32.HI UR13, URZ, UR13, UR18 ;  /* 0x0000000dff0d7299 */ /* 0x000fe40008011612 */
[----:B------:R-:W-:Y:S02]  /*2490*/  USEL UR4, UR27, UR4, !UP0 ;  /* 0x000000041b047287 */ /* 0x000fe4000c000000 */
[----:B------:R-:W-:-:S02]  /*24a0*/  @UP3 USHF.R.U32.HI UR8, URZ, UR11, UR22 ;  /* 0x0000000bff083299 */ /* 0x000fc40008011616 */
[----:B------:R-:W-:Y:S02]  /*24b0*/  UIMAD UR9, UR42, UR7, URZ ;  /* 0x000000072a0972a4 */ /* 0x000fe4000f8e02ff */
[----:B------:R-:W-:Y:S02]  /*24c0*/  USEL UR7, UR37, UR13, !UP2 ;  /* 0x0000000d25077287 */ /* 0x000fe4000d000000 */
[----:B------:R-:W-:Y:S02]  /*24d0*/  UIMAD UR12, UR42, UR8, URZ ;  /* 0x000000082a0c72a4 */ /* 0x000fe4000f8e02ff */
[----:B------:R-:W-:Y:S02]  /*24e0*/  UISETP.GE.AND UP0, UPT, UR4, UR9, UPT ;  /* 0x000000090400728c */ /* 0x000fe4000bf06270 */
[----:B------:R-:W-:Y:S02]  /*24f0*/  UIMAD.WIDE.U32 UR16, UR4, UR10, URZ ;  /* 0x0000000a041072a5 */ /* 0x000fe4000f8e00ff */
[----:B------:R-:W-:-:S02]  /*2500*/  UISETP.GE.OR UP0, UPT, UR7, UR12, UP0 ;  /* 0x0000000c0700728c */ /* 0x000fc40008706670 */
        /* <DEDUP_REMOVED lines=19> */
.L_x_40:
[----:B------:R-:W2:Y:S02]  /*2640*/  LDCU UR4, c[0x0][0xb30] ;  /* 0x00016600ff0477ac */ /* 0x000ea40008000800 */
[----:B--2---:R-:W-:-:S09]  /*2650*/  UISETP.NE.AND UP0, UPT, UR4, 0x1, UPT ;  /* 0x000000010400788c */ /* 0x004fd2000bf05270 */
[----:B------:R-:W-:Y:S05]  /*2660*/  BRA.U UP0, `(.L_x_41) ;  /* 0x0000000100447547 */ /* 0x000fea000b800000 */
[----:B------:R-:W2:Y:S01]  /*2670*/  LDCU.128 UR12, c[0x0][0xb10] ;  /* 0x00016200ff0c77ac */ /* 0x000ea20008000c00 */
[----:B------:R-:W3:Y:S01]  /*2680*/  LDCU UR16, c[0x0][0xb0c] ;  /* 0x00016180ff1077ac */ /* 0x000ee20008000800 */
[----:B------:R-:W4:Y:S01]  /*2690*/  LDCU UR17, c[0x0][0xb20] ;  /* 0x00016400ff1177ac */ /* 0x000f220008000800 */
[----:B--2---:R-:W-:Y:S02]  /*26a0*/  UIMAD.WIDE.U32 UR10, UR37, UR12, URZ ;  /* 0x0000000c250a72a5 */ /* 0x004fe4000f8e00ff */
[----:B------:R-:W-:Y:S02]  /*26b0*/  UIMAD.WIDE.U32 UR8, UR27, UR15, URZ ;  /* 0x0000000f1b0872a5 */ /* 0x000fe4000f8e00ff */
[----:B---3--:R-:W-:Y:S02]  /*26c0*/  UISETP.NE.AND UP2, UPT, UR16, 0x1, UPT ;  /* 0x000000011000788c */ /* 0x008fe4000bf45270 */
[----:B------:R-:W-:Y:S01]  /*26d0*/  UISETP.NE.AND UP0, UPT, UR14, 0x1, UPT ;  /* 0x000000010e00788c */ /* 0x000fe2000bf05270 */
[----:B------:R-:W-:-:S02]  /*26e0*/  UMOV UR7, UR11 ;  /* 0x0000000b00077c82 */ /* 0x000fc40008000000 */
[----:B------:R-:W-:Y:S01]  /*26f0*/  UMOV UR4, UR9 ;  /* 0x0000000900047c82 */ /* 0x000fe20008000000 */
[----:B------:R-:W-:Y:S02]  /*2700*/  USHF.R.U32.HI UR7, URZ, UR13, UR7 ;  /* 0x0000000dff077299 */ /* 0x000fe40008011607 */
[----:B----4-:R-:W-:Y:S02]  /*2710*/  USHF.R.U32.HI UR4, URZ, UR17, UR4 ;  /* 0x00000011ff047299 */ /* 0x010fe40008011604 */
[----:B------:R-:W-:Y:S02]  /*2720*/  USEL UR7, UR37, UR7, !UP2 ;  /* 0x0000000725077287 */ /* 0x000fe4000d000000 */
[----:B------:R-:W-:-:S04]  /*2730*/  USEL UR4, UR27, UR4, !UP0 ;  /* 0x000000041b047287 */ /* 0x000fc8000c000000 */
[----:B------:R-:W-:Y:S02]  /*2740*/  UIADD3 UR8, UPT, UPT, UR7, -UR4, URZ ;  /* 0x8000000407087290 */ /* 0x000fe4000fffe0ff */
[----:B------:R-:W-:Y:S02]  /*2750*/  UIADD3 UR4, UPT, UPT, -UR7, UR4, URZ ;  /* 0x0000000407047290 */ /* 0x000fe4000fffe1ff */
[----:B------:R-:W-:Y:S02]  /*2760*/  UIMAD UR27, UR8, UR14, UR27 ;  /* 0x0000000e081b72a4 */ /* 0x000fe4000f8e021b */
[----:B------:R-:W-:-:S12]  /*2770*/  UIMAD UR37, UR4, UR16, UR37 ;  /* 0x00000010042572a4 */ /* 0x000fd8000f8e0225 */
.L_x_41:
[----:B------:R-:W-:Y:S01]  /*2780*/  VIADD R11, R11, 0x1 ;  /* 0x000000010b0b7836 */ /* 0x000fe20000000000 */
[----:B------:R-:W-:Y:S02]  /*2790*/  R2UR UR7, R143 ;  /* 0x000000008f0772ca */ /* 0x000fe400000e0000 */
[----:B------:R-:W-:Y:S02]  /*27a0*/  R2UR UR4, R142 ;  /* 0x000000008e0472ca */ /* 0x000fe400000e0000 */
[C---:B------:R-:W-:Y:S02]  /*27b0*/  ISETP.NE.AND P0, PT, R11.reuse, 0x2, PT ;  /* 0x000000020b00780c */ /* 0x040fe40003f05270 */
[----:B------:R-:W-:Y:S02]  /*27c0*/  PLOP3.LUT P1, PT, PT, PT, PT, 0x80, 0x8 ;  /* 0x000000000008781c */ /* 0x000fe40003f2f070 */
[----:B------:R-:W-:Y:S02]  /*27d0*/  SEL R3, RZ, 0x1, P0 ;  /* 0x00000001ff037807 */ /* 0x000fe40000000000 */
[----:B------:R-:W-:-:S02]  /*27e0*/  SEL R11, R11, RZ, P0 ;  /* 0x000000ff0b0b7207 */ /* 0x000fc40000000000 */
[----:B------:R-:W-:Y:S01]  /*27f0*/  LOP3.LUT R10, R10, R3, RZ, 0x3c, !PT ;  /* 0x000000030a0a7212 */ /* 0x000fe200078e3cff */
[----:B------:R-:W-:Y:S02]  /*2800*/  UIADD3 UR16, UPT, UPT, UR37, UR7, URZ ;  /* 0x0000000725107290 */ /* 0x000fe4000fffe0ff */
[----:B------:R-:W-:Y:S01]  /*2810*/  UIADD3 UR20, UPT, UPT, UR27, UR4, URZ ;  /* 0x000000041b147290 */ /* 0x000fe2000fffe0ff */
[----:B------:R-:W-:Y:S11]  /*2820*/  BRA.U UP1, `(.L_x_42) ;  /* 0xfffffff1013c7547 */ /* 0x000ff6000b83ffff */
[----:B------:R-:W-:Y:S01]  /*2830*/  UIADD3 UR6, UPT, UPT, UR6, 0x18, URZ ;  /* 0x0000001806067890 */ /* 0x000fe2000fffe0ff */
[----:B------:R-:W-:-:S03]  /*2840*/  SHF.L.U32 R3, R12, 0x1f, RZ ;  /* 0x0000001f0c037819 */ /* 0x000fc600000006ff */
[----:B------:R-:W-:-:S09]  /*2850*/  ULEA UR4, UR5, UR6, 0x3 ;  /* 0x0000000605047291 */ /* 0x000fd2000f8e18ff */
[----:B------:R-:W2:Y:S02]  /*2860*/  SYNCS.PHASECHK.TRANS64.TRYWAIT P0, [UR4], R3 ;  /* 0x00000003ff0075a7 */ /* 0x000ea40008001104 */
[----:B--2---:R-:W-:Y:S05]  /*2870*/  @!P0 BRA `(.L_x_43) ;  /* 0x0000009000448947 */ /* 0x004fea0003800000 */
.L_x_134:
[----:B------:R-:W-:-:S04]  /*2880*/  UIADD3 UR4, UPT, UPT, UR5, 0x1, URZ ;  /* 0x0000000105047890 */ /* 0x000fc8000fffe0ff */
[----:B------:R-:W-:-:S04]  /*2890*/  UISETP.NE.AND UP0, UPT, UR4, 0x3, UPT ;  /* 0x000000030400788c */ /* 0x000fc8000bf05270 */
[----:B------:R-:W-:Y:S02]  /*28a0*/  USEL UR7, URZ, 0x1, UP0 ;  /* 0x00000001ff077887 */ /* 0x000fe40008000000 */
[----:B------:R-:W-:-:S04]  /*28b0*/  USEL UR4, UR4, URZ, UP0 ;  /* 0x000000ff04047287 */ /* 0x000fc80008000000 */
[----:B------:R-:W-:Y:S01]  /*28c0*/  ULEA UR5, UR4, UR6, 0x3 ;  /* 0x0000000604057291 */ /* 0x000fe2000f8e18ff */
[----:B------:R-:W-:-:S04]  /*28d0*/  LOP3.LUT R12, R12, UR7, RZ, 0x3c, !PT ;  /* 0x000000070c0c7c12 */ /* 0x000fc8000f8e3cff */
[----:B-1----:R-:W-:-:S04]  /*28e0*/  SHF.L.U32 R3, R12, 0x1f, RZ ;  /* 0x0000001f0c037819 */ /* 0x002fc800000006ff */
[----:B------:R-:W1:Y:S02]  /*28f0*/  SYNCS.PHASECHK.TRANS64.TRYWAIT P0, [UR5], R3 ;  /* 0x00000003ff0075a7 */ /* 0x000e640008001105 */
[----:B-1----:R-:W-:Y:S05]  /*2900*/  @!P0 BRA `(.L_x_44) ;  /* 0x0000009000388947 */ /* 0x002fea0003800000 */
.L_x_136:
[----:B------:R-:W-:-:S04]  /*2910*/  UIADD3 UR4, UPT, UPT, UR4, 0x1, URZ ;  /* 0x0000000104047890 */ /* 0x000fc8000fffe0ff */
[----:B------:R-:W-:-:S04]  /*2920*/  UISETP.NE.AND UP0, UPT, UR4, 0x3, UPT ;  /* 0x000000030400788c */ /* 0x000fc8000bf05270 */
[----:B------:R-:W-:Y:S02]  /*2930*/  USEL UR5, URZ, 0x1, UP0 ;  /* 0x00000001ff057887 */ /* 0x000fe40008000000 */
[----:B------:R-:W-:-:S04]  /*2940*/  USEL UR4, UR4, URZ, UP0 ;  /* 0x000000ff04047287 */ /* 0x000fc80008000000 */
[----:B------:R-:W-:Y:S01]  /*2950*/  ULEA UR4, UR4, UR6, 0x3 ;  /* 0x0000000604047291 */ /* 0x000fe2000f8e18ff */
[----:B-1----:R-:W-:-:S04]  /*2960*/  LOP3.LUT R3, R12, UR5, RZ, 0x3c, !PT ;  /* 0x000000050c037c12 */ /* 0x002fc8000f8e3cff */
[----:B------:R-:W-:Y:S01]  /*2970*/  SHF.L.U32 R3, R3, 0x1f, RZ ;  /* 0x0000001f03037819 */ /* 0x000fe200000006ff */
[----:B------:R-:W-:-:S07]  /*2980*/  IMAD.U32 R0, RZ, RZ, UR4 ;  /* 0x00000004ff007e24 */ /* 0x000fce000f8e00ff */
.L_x_45:
[----:B-1----:R1:W2:Y:S02]  /*2990*/  SYNCS.PHASECHK.TRANS64.TRYWAIT P0, [R0+URZ], R3 ;  /* 0x00000003000075a7 */ /* 0x0022a400080011ff */
[----:B--2---:R-:W-:Y:S05]  /*29a0*/  @!P0 NANOSLEEP.SYNCS 0x989680 ;  /* 0x009896800000895d */ /* 0x004fea0003900000 */
[----:B------:R-:W2:Y:S02]  /*29b0*/  @!P0 SYNCS.PHASECHK.TRANS64 P0, [R0+URZ], R3 ;  /* 0x00000003000085a7 */ /* 0x000ea400080010ff */
[----:B--2---:R-:W-:Y:S05]  /*29c0*/  @P0 EXIT ;  /* 0x000000000000094d */ /* 0x004fea0003800000 */
[----:B------:R-:W-:Y:S05]  /*29d0*/  BRA `(.L_x_45) ;  /* 0xfffffffc00ec7947 */ /* 0x000fea000383ffff */
.L_x_22:
[----:B------:R-:W-:-:S04]  /*29e0*/  UISETP.NE.AND UP0, UPT, UR45, URZ, UPT ;  /* 0x000000ff2d00728c */ /* 0x000fc8000bf05270 */
[----:B------:R-:W-:-:S09]  /*29f0*/  UISETP.NE.OR UP0, UPT, UR17, 0x1, UP0 ;  /* 0x000000011100788c */ /* 0x000fd20008705670 */
[----:B------:R-:W-:Y:S05]  /*2a00*/  BRA.U UP0, `(.L_x_46) ;  /* 0x0000000500487547 */ /* 0x000fea000b800000 */
[----:B------:R-:W-:Y:S01]  /*2a10*/  ISETP.GE.U32.AND P2, PT, R0, 0x8, PT ;  /* 0x000000080000780c */ /* 0x000fe20003f46070 */
[----:B------:R-:W-:Y:S01]  /*2a20*/  IMAD.MOV.U32 R12, RZ, RZ, 0x1 ;  /* 0x00000001ff0c7424 */ /* 0x000fe200078e00ff */
[----:B------:R-:W-:Y:S02]  /*2a30*/  CS2R R10, SRZ ;  /* 0x00000000000a7805 */ /* 0x000fe4000001ff00 */
[----:B------:R-:W-:Y:S01]  /*2a40*/  CS2R R8, SRZ ;  /* 0x0000000000087805 */ /* 0x000fe2000001ff00 */
[----:B------:R-:W-:Y:S01]  /*2a50*/  UMOV UR6, 0x400 ;  /* 0x0000040000067882 */ /* 0x000fe20000000000 */
[----:B------:R-:W-:Y:S01]  /*2a60*/  UMOV UR5, URZ ;  /* 0x000000ff00057c82 */ /* 0x000fe20008000000 */
[----:B------:R-:W-:-:S12]  /*2a70*/  ULEA UR6, UR45, UR6, 0x18 ;  /* 0x000000062d067291 */ /* 0x000fd8000f8ec0ff */
.L_x_50:
[----:B------:R-:W-:Y:S02]  /*2a80*/  LEA R2, R8, UR6, 0x3 ;  /* 0x0000000608027c11 */ /* 0x000fe4000f8e18ff */
[----:B------:R-:W-:-:S03]  /*2a90*/  SHF.L.U32 R5, R9, 0x1f, RZ ;  /* 0x0000001f09057819 */ /* 0x000fc600000006ff */
[----:B------:R-:W-:Y:S01]  /*2aa0*/  VIADD R4, R2, 0xd0 ;  /* 0x000000d002047836 */ /* 0x000fe20000000000 */
[----:B------:R-:W1:Y:S02]  /*2ab0*/  SYNCS.PHASECHK.TRANS64.TRYWAIT P0, [R2+URZ+0xc0], R5 ;  /* 0x0000c005020075a7 */ /* 0x000e6400080011ff */
[----:B-1----:R-:W-:Y:S05]  /*2ac0*/  @!P0 BRA `(.L_x_47) ;  /* 0x0000008c00e08947 */ /* 0x002fea0003800000 */
.L_x_137:
[----:B------:R-:W-:Y:S01]  /*2ad0*/  ULEA UR4, UR5, UR6, 0x3 ;  /* 0x0000000605047291 */ /* 0x000fe2000f8e18ff */
[----:B------:R-:W-:Y:S02]  /*2ae0*/  PRMT R4, RZ, 0x654, R4 ;  /* 0x00000654ff047816 */ /* 0x000fe40000000004 */
[----:B-1----:R-:W-:Y:S01]  /*2af0*/  SHF.L.U32 R5, R12, 0x1f, RZ ;  /* 0x0000001f0c057819 */ /* 0x002fe200000006ff */
[----:B------:R-:W-:Y:S01]  /*2b00*/  UIADD3 UR7, UPT, UPT, UR4, 0x80, URZ ;  /* 0x0000008004077890 */ /* 0x000fe2000fffe0ff */
[----:B------:R1:W-:Y:S05]  /*2b10*/  SYNCS.ARRIVE.TRANS64.RED.A1T0 RZ, [R4+URZ], RZ ;  /* 0x000000ff04ff79a7 */ /* 0x0003ea00081004ff */
[----:B------:R-:W-:Y:S01]  /*2b20*/  IMAD.U32 R7, RZ, RZ, UR7 ;  /* 0x00000007ff077e24 */ /* 0x000fe2000f8e00ff */
[----:B------:R-:W2:Y:S04]  /*2b30*/  SYNCS.PHASECHK.TRANS64.TRYWAIT P0, [UR4+0x90], R5 ;  /* 0x00009005ff0075a7 */ /* 0x000ea80008001104 */
[----:B------:R-:W-:Y:S01]  /*2b40*/  PRMT R6, R0, 0x654, R7 ;  /* 0x0000065400067816 */ /* 0x000fe20000000007 */
[----:B-1----:R-:W-:Y:S01]  /*2b50*/  @!P2 IMAD.MOV.U32 R4, RZ, RZ, 0x10 ;  /* 0x00000010ff04a424 */ /* 0x002fe200078e00ff */
[----:B--2---:R-:W-:Y:S06]  /*2b60*/  @!P0 BRA `(.L_x_48) ;  /* 0x0000008c00cc8947 */ /* 0x004fec0003800000 */
.L_x_139:
[----:B------:R-:W-:Y:S01]  /*2b70*/  ULEA UR8, UR5, UR6, 0x4 ;  /* 0x0000000605087291 */ /* 0x000fe2000f8e20ff */
[----:B------:R-:W-:Y:S01]  /*2b80*/  SEL R3, R6, R3, !P2 ;  /* 0x0000000306037207 */ /* 0x000fe20005000000 */
[----:B------:R-:W-:Y:S01]  /*2b90*/  UIADD3 UR9, UPT, UPT, UR4, 0x80, URZ ;  /* 0x0000008004097890 */ /* 0x000fe2000fffe0ff */
[----:B-1----:R-:W-:Y:S01]  /*2ba0*/  LEA R2, R11, UR6, 0x3 ;  /* 0x000000060b027c11 */ /* 0x002fe2000f8e18ff */
[----:B------:R-:W-:Y:S01]  /*2bb0*/  UIADD3 UR8, UPT, UPT, UR8, 0xf0, URZ ;  /* 0x000000f008087890 */ /* 0x000fe2000fffe0ff */
[----:B------:R-:W-:Y:S01]  /*2bc0*/  SHF.L.U32 R5, R10, 0x1f, RZ ;  /* 0x0000001f0a057819 */ /* 0x000fe200000006ff */
[----:B------:R1:W-:Y:S01]  /*2bd0*/  @!P2 SYNCS.ARRIVE.TRANS64.RED RZ, [R3+URZ], R4 ;  /* 0x0000000403ffa9a7 */ /* 0x0003e200080004ff */
[----:B------:R-:W-:Y:S01]  /*2be0*/  UIADD3 UR4, UPT, UPT, UR5, 0x1, URZ ;  /* 0x0000000105047890 */ /* 0x000fe2000fffe0ff */
[----:B------:R-:W-:-:S03]  /*2bf0*/  VIADD R8, R8, 0x1 ;  /* 0x0000000108087836 */ /* 0x000fc60000000000 */
[----:B------:R-:W-:Y:S02]  /*2c00*/  UISETP.NE.AND UP0, UPT, UR4, 0x2, UPT ;  /* 0x000000020400788c */ /* 0x000fe4000bf05270 */
[----:B------:R-:W-:Y:S06]  /*2c10*/  UGETNEXTWORKID.BROADCAST [UR8], [UR9] ;  /* 0x00000000080073ca */ /* 0x000fec0008000100 */
[----:B------:R-:W-:Y:S01]  /*2c20*/  USEL UR7, URZ, 0x1, UP0 ;  /* 0x00000001ff077887 */ /* 0x000fe20008000000 */
[----:B------:R-:W-:Y:S01]  /*2c30*/  ISETP.NE.AND P0, PT, R8, 0x2, PT ;  /* 0x000000020800780c */ /* 0x000fe20003f05270 */
[----:B------:R-:W-:Y:S01]  /*2c40*/  USEL UR5, UR4, URZ, UP0 ;  /* 0x000000ff04057287 */ /* 0x000fe20008000000 */
[----:B------:R-:W2:Y:S03]  /*2c50*/  SYNCS.PHASECHK.TRANS64.TRYWAIT P1, [R2+URZ+0x80], R5 ;  /* 0x00008005020075a7 */ /* 0x000ea600080211ff */
[----:B------:R-:W-:Y:S01]  /*2c60*/  LOP3.LUT R12, R12, UR7, RZ, 0x3c, !PT ;  /* 0x000000070c0c7c12 */ /* 0x000fe2000f8e3cff */
[----:B-12---:R-:W-:Y:S07]  /*2c70*/  @!P1 BRA `(.L_x_49) ;  /* 0x0000008c00a09947 */ /* 0x006fee0003800000 */
.L_x_140:
[C---:B------:R-:W-:Y:S01]  /*2c80*/  LEA R4, R11.reuse, UR6, 0x4 ;  /* 0x000000060b047c11 */ /* 0x040fe2000f8e20ff */
[----:B-1----:R-:W-:Y:S01]  /*2c90*/  VIADD R2, R2, 0x90 ;  /* 0x0000009002027836 */ /* 0x002fe20000000000 */
[----:B------:R-:W-:Y:S01]  /*2ca0*/  SEL R8, R8, RZ, P0 ;  /* 0x000000ff08087207 */ /* 0x000fe20000000000 */
[----:B------:R-:W-:-:S03]  /*2cb0*/  VIADD R11, R11, 0x1 ;  /* 0x000000010b0b7836 */ /* 0x000fc60000000000 */
[----:B------:R-:W1:Y:S01]  /*2cc0*/  LDS.128 R4, [R4+0xf0] ;  /* 0x0000f00004047984 */ /* 0x000e620000000c00 */
[----:B------:R-:W-:Y:S02]  /*2cd0*/  PRMT R2, RZ, 0x654, R2 ;  /* 0x00000654ff027816 */ /* 0x000fe40000000002 */
[C---:B------:R-:W-:Y:S01]  /*2ce0*/  ISETP.NE.AND P1, PT, R11.reuse, 0x2, PT ;  /* 0x000000020b00780c */ /* 0x040fe20003f25270 */
[----:B------:R-:W-:Y:S01]  /*2cf0*/  @!PT LDS RZ, [RZ] ;  /* 0x00000000fffff984 */ /* 0x000fe20000000800 */
[----:B------:R-:W-:Y:S01]  /*2d00*/  @!PT LDS RZ, [RZ] ;  /* 0x00000000fffff984 */ /* 0x000fe20000000800 */
[----:B------:R-:W-:Y:S01]  /*2d10*/  @!PT LDS RZ, [RZ] ;  /* 0x00000000fffff984 */ /* 0x000fe20000000800 */
[----:B------:R-:W-:Y:S01]  /*2d20*/  @!PT LDS RZ, [RZ] ;  /* 0x00000000fffff984 */ /* 0x000fe20000000800 */
[----:B------:R2:W-:Y:S06]  /*2d30*/  MEMBAR.ALL.CTA ;  /* 0x0000000000007992 */ /* 0x0005ec0000008000 */
[----:B--2---:R-:W2:Y:S01]  /*2d40*/  FENCE.VIEW.ASYNC.S ;  /* 0x00000000000073c6 */ /* 0x004ea20000000000 */
[----:B------:R-:W-:Y:S01]  /*2d50*/  SEL R11, R11, RZ, P1 ;  /* 0x000000ff0b0b7207 */ /* 0x000fe20000800000 */
[----:B--2---:R2:W-:Y:S01]  /*2d60*/  SYNCS.ARRIVE.TRANS64.RED.A1T0 RZ, [R2+URZ], RZ ;  /* 0x000000ff02ff79a7 */ /* 0x0045e200081004ff */
[----:B-1----:R-:W-:-:S02]  /*2d70*/  LOP3.LUT P3, RZ, R6, 0x1, RZ, 0xc0, !PT ;  /* 0x0000000106ff7812 */ /* 0x002fc4000786c0ff */
[----:B------:R-:W-:-:S04]  /*2d80*/  SEL R5, RZ, 0x1, P1 ;  /* 0x00000001ff057807 */ /* 0x000fc80000800000 */
[----:B------:R-:W-:Y:S02]  /*2d90*/  LOP3.LUT R10, R10, R5, RZ, 0x3c, !PT ;  /* 0x000000050a0a7212 */ /* 0x000fe400078e3cff */
[----:B--2---:R-:W-:-:S04]  /*2da0*/  SEL R2, RZ, 0x1, P0 ;  /* 0x00000001ff027807 */ /* 0x004fc80000000000 */
[----:B------:R-:W-:Y:S01]  /*2db0*/  LOP3.LUT R9, R9, R2, RZ, 0x3c, !PT ;  /* 0x0000000209097212 */ /* 0x000fe200078e3cff */
[----:B------:R-:W-:Y:S06]  /*2dc0*/  @P3 BRA `(.L_x_50) ;  /* 0xfffffffc002c3947 */ /* 0x000fec000383ffff */
[----:B------:R-:W-:Y:S01]  /*2dd0*/  ULEA UR4, UR5, UR6, 0x3 ;  /* 0x0000000605047291 */ /* 0x000fe2000f8e18ff */
[----:B------:R-:W-:-:S08]  /*2de0*/  SHF.L.U32 R3, R12, 0x1f, RZ ;  /* 0x0000001f0c037819 */ /* 0x000fd000000006ff */
[----:B------:R-:W1:Y:S02]  /*2df0*/  SYNCS.PHASECHK.TRANS64 P0, [UR4+0x90], R3 ;  /* 0x00009003ff0075a7 */ /* 0x000e640008001004 */
[----:B-1----:R-:W-:Y:S05]  /*2e00*/  @P0 BRA `(.L_x_51) ;  /* 0x0000000000080947 */ /* 0x002fea0003800000 */
[----:B------:R-:W1:Y:S02]  /*2e10*/  SYNCS.PHASECHK.TRANS64.TRYWAIT P0, [UR4+0x90], R3 ;  /* 0x00009003ff0075a7 */ /* 0x000e640008001104 */
[----:B-1----:R-:W-:Y:S05]  /*2e20*/  @!P0 BRA `(.L_x_52) ;  /* 0x0000008c00488947 */ /* 0x002fea0003800000 */
.L_x_51:
[----:B------:R-:W-:-:S04]  /*2e30*/  UIADD3 UR7, UPT, UPT, UR5, 0x1, URZ ;  /* 0x0000000105077890 */ /* 0x000fc8000fffe0ff */
[----:B------:R-:W-:-:S04]  /*2e40*/  UISETP.NE.AND UP0, UPT, UR7, 0x2, UPT ;  /* 0x000000020700788c */ /* 0x000fc8000bf05270 */
[----:B------:R-:W-:Y:S02]  /*2e50*/  USEL UR8, URZ, 0x1, UP0 ;  /* 0x00000001ff087887 */ /* 0x000fe40008000000 */
[----:B------:R-:W-:-:S04]  /*2e60*/  USEL UR7, UR7, URZ, UP0 ;  /* 0x000000ff07077287 */ /* 0x000fc80008000000 */
[----:B------:R-:W-:Y:S01]  /*2e70*/  ULEA UR7, UR7, UR6, 0x3 ;  /* 0x0000000607077291 */ /* 0x000fe2000f8e18ff */
[----:B-1----:R-:W-:-:S04]  /*2e80*/  LOP3.LUT R3, R12, UR8, RZ, 0x3c, !PT ;  /* 0x000000080c037c12 */ /* 0x002fc8000f8e3cff */
[----:B------:R-:W-:-:S04]  /*2e90*/  SHF.L.U32 R0, R3, 0x1f, RZ ;  /* 0x0000001f03007819 */ /* 0x000fc800000006ff */
[----:B------:R-:W1:Y:S02]  /*2ea0*/  SYNCS.PHASECHK.TRANS64 P0, [UR7+0x90], R0 ;  /* 0x00009000ff0075a7 */ /* 0x000e640008001007 */
[----:B-1----:R-:W-:Y:S05]  /*2eb0*/  @P0 EXIT ;  /* 0x000000000000094d */ /* 0x002fea0003800000 */
[----:B------:R-:W-:Y:S02]  /*2ec0*/  SHF.L.U32 R3, R3, 0x1f, RZ ;  /* 0x0000001f03037819 */ /* 0x000fe400000006ff */
[----:B------:R-:W-:-:S07]  /*2ed0*/  MOV R0, UR7 ;  /* 0x0000000700007c02 */ /* 0x000fce0008000f00 */
.L_x_53:
[----:B-1----:R1:W2:Y:S02]  /*2ee0*/  SYNCS.PHASECHK.TRANS64.TRYWAIT P0, [R0+URZ+0x90], R3 ;  /* 0x00009003000075a7 */ /* 0x0022a400080011ff */
[----:B--2---:R-:W-:Y:S05]  /*2ef0*/  @!P0 NANOSLEEP.SYNCS 0x989680 ;  /* 0x009896800000895d */ /* 0x004fea0003900000 */
[----:B------:R-:W2:Y:S02]  /*2f00*/  @!P0 SYNCS.PHASECHK.TRANS64 P0, [R0+URZ+0x90], R3 ;  /* 0x00009003000085a7 */ /* 0x000ea400080010ff */
[----:B--2---:R-:W-:Y:S05]  /*2f10*/  @P0 EXIT ;  /* 0x000000000000094d */ /* 0x004fea0003800000 */
[----:B------:R-:W-:Y:S05]  /*2f20*/  BRA `(.L_x_53) ;  /* 0xfffffffc00ec7947 */ /* 0x000fea000383ffff */
.L_x_46:
[----:B------:R-:W-:Y:S05]  /*2f30*/  BRA.U UP4, `(.L_x_54) ;  /* 0x0000000d04747547 */ /* 0x000fea000b800000 */
[----:B------:R-:W-:Y:S01]  /*2f40*/  UMOV UR4, 0x40 ;  /* 0x0000004000047882 */ /* 0x000fe20000000000 */
[----:B------:R-:W-:Y:S01]  /*2f50*/  NOP ;  /* 0x0000000000007918 */ /* 0x000fe20000000000 */
[----:B------:R-:W-:Y:S01]  /*2f60*/  ULEA UR5, UR45, UR4, 0x18 ;  /* 0x000000042d057291 */ /* 0x000fe2000f8ec0ff */
[----:B------:R-:W-:Y:S02]  /*2f70*/  UMOV UR6, 0x400 ;  /* 0x0000040000067882 */ /* 0x000fe40000000000 */
[----:B------:R-:W-:-:S06]  /*2f80*/  ULEA UR6, UR45, UR6, 0x18 ;  /* 0x000000062d067291 */ /* 0x000fcc000f8ec0ff */
[----:B------:R-:W1:Y:S02]  /*2f90*/  LDS.U8 R0, [UR5+0x1c] ;  /* 0x00001c05ff007984 */ /* 0x000e640008000000 */
[----:B-1----:R-:W-:-:S13]  /*2fa0*/  ISETP.NE.AND P0, PT, R0, RZ, PT ;  /* 0x000000ff0000720c */ /* 0x002fda0003f05270 */
[----:B------:R-:W-:Y:S05]  /*2fb0*/  @P0 BRA `(.L_x_55) ;  /* 0x0000000000580947 */ /* 0x000fea0003800000 */
[----:B------:R-:W-:-:S13]  /*2fc0*/  ELECT P0, URZ, PT ;  /* 0x0000000000ff782f */ /* 0x000fda0003800000 */
[----:B------:R-:W-:Y:S05]  /*2fd0*/  @!P0 BRA `(.L_x_56) ;  /* 0x0000000000608947 */ /* 0x000fea0003800000 */
[----:B------:R-:W-:Y:S01]  /*2fe0*/  UMOV UR4, 0x10 ;  /* 0x0000001000047882 */ /* 0x000fe20000000000 */
[----:B------:R-:W-:Y:S01]  /*2ff0*/  HFMA2 R0, -RZ, RZ, 0, 5.9604644775390625e-08 ;  /* 0x00000001ff007431 */ /* 0x000fe200000001ff */
[----:B------:R-:W-:-:S03]  /*3000*/  MOV R3, 0xffff ;  /* 0x0000ffff00037802 */ /* 0x000fc60000000f00 */
[----:B------:R-:W-:Y:S04]  /*3010*/  DEPBAR.LE SB1, 0x36 ;  /* 0x00009d800000791a */ /* 0x000fe80000000000 */
[----:B------:R-:W1:Y:S02]  /*3020*/  UTCATOMSWS.FIND_AND_SET.ALIGN UP0, UR4, UR4 ;  /* 0x00000004000475e3 */ /* 0x000e640008000800 */
[----:B-1----:R-:W-:Y:S01]  /*3030*/  MOV R4, UR4 ;  /* 0x0000000400047c02 */ /* 0x002fe20008000f00 */
[----:B------:R-:W-:Y:S06]  /*3040*/  BRA.U UP0, `(.L_x_57) ;  /* 0x0000000100187547 */ /* 0x000fec000b800000 */
.L_x_58:
[----:B------:R-:W-:Y:S05]  /*3050*/  NANOSLEEP 0x64 ;  /* 0x000000640000795d */ /* 0x000fea0003800000 */
[----:B------:R-:W-:-:S05]  /*3060*/  UMOV UR4, 0x10 ;  /* 0x0000001000047882 */ /* 0x000fca0000000000 */
[----:B------:R-:W-:Y:S04]  /*3070*/  DEPBAR.LE SB1, 0x36 ;  /* 0x00009d800000791a */ /* 0x000fe80000000000 */
[----:B------:R-:W1:Y:S02]  /*3080*/  UTCATOMSWS.FIND_AND_SET.ALIGN UP0, UR4, UR4 ;  /* 0x00000004000475e3 */ /* 0x000e640008000800 */
[----:B-1----:R-:W-:Y:S01]  /*3090*/  MOV R4, UR4 ;  /* 0x0000000400047c02 */ /* 0x002fe20008000f00 */
[----:B------:R-:W-:Y:S05]  /*30a0*/  BRA.U !UP0, `(.L_x_58) ;  /* 0xfffffffd08e87547 */ /* 0x000fea000b83ffff */
.L_x_57:
[-C--:B------:R-:W-:Y:S02]  /*30b0*/  SHF.L.U32 R3, R3, R4.reuse, RZ ;  /* 0x0000000403037219 */ /* 0x080fe400000006ff */
[----:B------:R-:W-:Y:S01]  /*30c0*/  SHF.L.U32 R0, R0, R4, RZ ;  /* 0x0000000400007219 */ /* 0x000fe200000006ff */
[----:B------:R-:W-:Y:S02]  /*30d0*/  IMAD.SHL.U32 R4, R4, 0x20, RZ ;  /* 0x0000002004047824 */ /* 0x000fe400078e00ff */
[----:B------:R1:W-:Y:S04]  /*30e0*/  ATOMS.OR RZ, [UR5+0x14], R3 ;  /* 0x00001403ffff798c */ /* 0x0003e8000b000005 */
[----:B------:R1:W-:Y:S04]  /*30f0*/  ATOMS.OR RZ, [UR5+0x18], R0 ;  /* 0x00001800ffff798c */ /* 0x0003e8000b000005 */
[----:B------:R1:W-:Y:S01]  /*3100*/  STS [UR6+0x110], R4 ;  /* 0x00011004ff007988 */ /* 0x0003e20008000806 */
[----:B------:R-:W-:Y:S05]  /*3110*/  BRA `(.L_x_56) ;  /* 0x0000000000107947 */ /* 0x000fea0003800000 */
.L_x_55:
[----:B------:R-:W-:Y:S02]  /*3120*/  MOV R0, 0xffffffff ;  /* 0xffffffff00007802 */ /* 0x000fe40000000f00 */
[----:B------:R-:W-:-:S03]  /*3130*/  MOV R4, 0x3160 ;  /* 0x0000316000047802 */ /* 0x000fc60000000f00 */
[----:B------:R1:W-:Y:S04]  /*3140*/  STS [UR6+0x110], R0 ;  /* 0x00011000ff007988 */ /* 0x0003e80008000806 */
[----:B-1---5:R-:W-:Y:S05]  /*3150*/  CALL.REL.NOINC `($__internal_1_$__cuda_sm10x_tcgen05_guardrail_trap_phase_invalid_during_alloc) ;  /* 0x0000009000607944 */ /* 0x022fea0003c00000 */
.L_x_56:
[----:B------:R-:W-:Y:S05]  /*3160*/  WARPSYNC.ALL ;  /* 0x0000000000007948 */ /* 0x000fea0003800000 */
[----:B------:R-:W2:Y:S01]  /*3170*/  S2UR UR4, SR_CgaCtaId ;  /* 0x00000000000479c3 */ /* 0x000ea20000008800 */
[----:B------:R-:W-:Y:S01]  /*3180*/  UMOV UR26, 0x400 ;  /* 0x00000400001a7882 */ /* 0x000fe20000000000 */
[----:B------:R-:W-:-:S06]  /*3190*/  NOP ;  /* 0x0000000000007918 */ /* 0x000fcc0000000000 */
[----:B------:R-:W-:Y:S06]  /*31a0*/  BAR.ARV 0x6, 0xa0 ;  /* 0x0182800000007b1d */ /* 0x000fec0000002000 */
[----:B------:R-:W3:Y:S01]  /*31b0*/  LDCU UR5, c[0x0][0x38c] ;  /* 0x00007180ff0577ac */ /* 0x000ee20008000800 */
[----:B------:R-:W-:Y:S01]  /*31c0*/  LOP3.LUT R2, R2, 0xffff, RZ, 0xc0, !PT ;  /* 0x0000ffff02027812 */ /* 0x000fe200078ec0ff */
[----:B------:R-:W-:Y:S01]  /*31d0*/  IMAD.MOV.U32 R11, RZ, RZ, 0x1 ;  /* 0x00000001ff0b7424 */ /* 0x000fe200078e00ff */
[----:B------:R-:W-:Y:S01]  /*31e0*/  CS2R R8, SRZ ;  /* 0x0000000000087805 */ /* 0x000fe2000001ff00 */
[----:B------:R-:W4:Y:S01]  /*31f0*/  LDCU UR7, c[0x0][0x38c] ;  /* 0x00007180ff0777ac */ /* 0x000f220008000800 */
[----:B------:R-:W-:Y:S01]  /*3200*/  R2UR UR27, R2 ;  /* 0x00000000021b72ca */ /* 0x000fe200000e0000 */
[----:B------:R-:W-:Y:S01]  /*3210*/  IMAD.MOV.U32 R10, RZ, RZ, RZ ;  /* 0x000000ffff0a7224 */ /* 0x000fe200078e00ff */
[----:B------:R-:W-:Y:S01]  /*3220*/  UMOV UR31, URZ ;  /* 0x000000ff001f7c82 */ /* 0x000fe20008000000 */
[----:B------:R-:W-:Y:S01]  /*3230*/  UMOV UR22, URZ ;  /* 0x000000ff00167c82 */ /* 0x000fe20008000000 */
[----:B--2---:R-:W-:Y:S01]  /*3240*/  ULEA UR26, UR4, UR26, 0x18 ;  /* 0x0000001a041a7291 */ /* 0x004fe2000f8ec0ff */
[----:B------:R-:W-:Y:S01]  /*3250*/  UMOV UR38, 0x0 ;  /* 0x0000000000267882 */ /* 0x000fe20000000000 */
[----:B------:R-:W-:-:S02]  /*3260*/  UMOV UR39, 0x84004a0 ;  /* 0x084004a000277882 */ /* 0x000fc40000000000 */
[----:B------:R-:W-:Y:S02]  /*3270*/  UIADD3 UR4, UPT, UPT, UR26, 0xc400, URZ ;  /* 0x0000c4001a047890 */ /* 0x000fe4000fffe0ff */
[----:B------:R-:W-:Y:S02]  /*3280*/  UIADD3 UR6, UPT, UPT, UR26, 0x18400, URZ ;  /* 0x000184001a067890 */ /* 0x000fe4000fffe0ff */
[----:B---3--:R-:W-:Y:S01]  /*3290*/  UIADD3 UR5, UPT, UPT, UR5, 0x7f, URZ ;  /* 0x0000007f05057890 */ /* 0x008fe2000fffe0ff */
[----:B-1----:R-:W1:Y:S01]  /*32a0*/  LDS R0, [UR26+0x110] ;  /* 0x0001101aff007984 */ /* 0x002e620008000800 */
[----:B------:R-:W-:Y:S01]  /*32b0*/  UMOV UR36, 0x0 ;  /* 0x0000000000247882 */ /* 0x000fe20000000000 */
[----:B------:R-:W-:Y:S01]  /*32c0*/  UMOV UR37, 0x84004a0 ;  /* 0x084004a000257882 */ /* 0x000fe20000000000 */
[----:B------:R-:W-:Y:S02]  /*32d0*/  USHF.R.S32.HI UR40, URZ, 0x1f, UR5 ;  /* 0x0000001fff287899 */ /* 0x000fe40008011405 */
[----:B----4-:R-:W-:-:S02]  /*32e0*/  UISETP.GE.AND UP4, UPT, UR7, 0x1, UPT ;  /* 0x000000010700788c */ /* 0x010fc4000bf86270 */
[----:B------:R-:W-:Y:S02]  /*32f0*/  ULEA.HI UR40, UR40, UR5, URZ, 0x7 ;  /* 0x0000000528287291 */ /* 0x000fe4000f8f38ff */
[----:B------:R-:W-:Y:S02]  /*3300*/  USHF.R.U32.HI UR5, URZ, 0x4, UR4 ;  /* 0x00000004ff057899 */ /* 0x000fe40008011604 */
[----:B------:R-:W-:Y:S02]  /*3310*/  USHF.R.S32.HI UR40, URZ, 0x7, UR40 ;  /* 0x00000007ff287899 */ /* 0x000fe40008011428 */
[----:B------:R-:W-:Y:S02]  /*3320*/  USHF.R.U32.HI UR4, URZ, 0x4, UR6 ;  /* 0x00000004ff047899 */ /* 0x000fe40008011606 */
[----:B------:R-:W-:Y:S02]  /*3330*/  UISETP.LT.AND UP0, UPT, UR40, 0x1, UPT ;  /* 0x000000012800788c */ /* 0x000fe4000bf01270 */
[----:B------:R-:W-:-:S02]  /*3340*/  ULOP3.LUT UR5, UR5, 0x3fff, URZ, 0xc0, !UPT ;  /* 0x00003fff05057892 */ /* 0x000fc4000f8ec0ff */
[----:B------:R-:W-:Y:S02]  /*3350*/  ULOP3.LUT UR4, UR4, 0x3fff, URZ, 0xc0, !UPT ;  /* 0x00003fff04047892 */ /* 0x000fe4000f8ec0ff */
[----:B------:R-:W-:Y:S02]  /*3360*/  USEL UR41, UR40, 0x1, !UP0 ;  /* 0x0000000128297887 */ /* 0x000fe4000c000000 */
[----:B------:R-:W-:Y:S02]  /*3370*/  ULOP3.LUT UR28, UR5, 0x10000, URZ, 0xfc, !UPT ;  /* 0x00010000051c7892 */ /* 0x000fe4000f8efcff */
[----:B------:R-:W-:Y:S02]  /*3380*/  ULOP3.LUT UR29, UR4, 0x10000, URZ, 0xfc, !UPT ;  /* 0x00010000041d7892 */ /* 0x000fe4000f8efcff */
[----:B------:R-:W-:Y:S01]  /*3390*/  UIADD3 UR41, UPT, UPT, -UR41, URZ, URZ ;  /* 0x000000ff29297290 */ /* 0x000fe2000fffe1ff */
[----:B------:R-:W-:Y:S01]  /*33a0*/  UMOV UR34, 0x0 ;  /* 0x0000000000227882 */ /* 0x000fe20000000000 */
[----:B------:R-:W-:Y:S01]  /*33b0*/  UMOV UR35, 0x84004a0 ;  /* 0x084004a000237882 */ /* 0x000fe20000000000 */
[----:B------:R-:W-:Y:S01]  /*33c0*/  UMOV UR32, 0x0 ;  /* 0x0000000000207882 */ /* 0x000fe20000000000 */
[----:B------:R-:W-:Y:S01]  /*33d0*/  UMOV UR33, 0x84004a0 ;  /* 0x084004a000217882 */ /* 0x000fe20000000000 */
[----:B-1----:R-:W-:-:S15]  /*33e0*/  R2UR UR42, R0 ;  /* 0x00000000002a72ca */ /* 0x002fde00000e0000 */
.L_x_65:
[----:B------:R-:W-:Y:S02]  /*33f0*/  LEA R0, R10, UR26, 0x3 ;  /* 0x0000001a0a007c11 */ /* 0x000fe4000f8e18ff */
[----:B------:R-:W-:Y:S02]  /*3400*/  SHF.L.U32 R5, R9, 0x1f, RZ ;  /* 0x0000001f09057819 */ /* 0x000fe400000006ff */
[----:B------:R-:W-:Y:S01]  /*3410*/  PLOP3.LUT P0, PT, PT, PT, UP4, 0x80, 0x8 ;  /* 0x000000000008781c */ /* 0x000fe20003f0f048 */
[----:B------:R-:W-:Y:S01]  /*3420*/  VIADD R3, R0, 0x90 ;  /* 0x0000009000037836 */ /* 0x000fe20000000000 */
[----:B-1----:R-:W1:Y:S02]  /*3430*/  SYNCS.PHASECHK.TRANS64.TRYWAIT P1, [R0+URZ+0x80], R5 ;  /* 0x00008005000075a7 */ /* 0x002e6400080211ff */
[----:B-1-3--:R-:W-:Y:S09]  /*3440*/  @!P1 BRA `(.L_x_59) ;  /* 0x0000008400d89947 */ /* 0x00aff20003800000 */
.L_x_142:
[----:B------:R-:W-:Y:S01]  /*3450*/  LEA R4, R10, UR26, 0x4 ;  /* 0x0000001a0a047c11 */ /* 0x000fe2000f8e20ff */
[----:B------:R-:W-:Y:S01]  /*3460*/  @UP4 ULEA UR4, UR22, UR26, 0x3 ;  /* 0x0000001a16044291 */ /* 0x000fe2000f8e18ff */
[----:B------:R-:W-:Y:S01]  /*3470*/  PLOP3.LUT P2, PT, PT, PT, PT, 0x80, 0x8 ;  /* 0x000000000008781c */ /* 0x000fe20003f4f070 */
[----:B------:R-:W-:Y:S01]  /*3480*/  ULEA UR30, UR31, UR26, 0x3 ;  /* 0x0000001a1f1e7291 */ /* 0x000fe2000f8e18ff */
[----:B------:R-:W-:Y:S01]  /*3490*/  PRMT R3, RZ, 0x654, R3 ;  /* 0x00000654ff037816 */ /* 0x000fe20000000003 */
[----:B------:R-:W-:Y:S01]  /*34a0*/  ULEA UR11, UR31, UR42, 0x8 ;  /* 0x0000002a1f0b7291 */ /* 0x000fe2000f8e40ff */
[----:B-1----:R-:W1:Y:S01]  /*34b0*/  LDS.128 R4, [R4+0xf0] ;  /* 0x0000f00004047984 */ /* 0x002e620000000c00 */
[----:B------:R-:W-:Y:S02]  /*34c0*/  @P0 SHF.L.U32 R2, R8, 0x1f, RZ ;  /* 0x0000001f08020819 */ /* 0x000fe400000006ff */
[----:B------:R-:W-:Y:S01]  /*34d0*/  SHF.L.U32 R0, R11, 0x1f, RZ ;  /* 0x0000001f0b007819 */ /* 0x000fe200000006ff */
[----:B------:R-:W-:Y:S01]  /*34e0*/  @!PT LDS RZ, [RZ] ;  /* 0x00000000fffff984 */ /* 0x000fe20000000800 */
[----:B------:R-:W-:Y:S01]  /*34f0*/  @!PT LDS RZ, [RZ] ;  /* 0x00000000fffff984 */ /* 0x000fe20000000800 */
[----:B------:R-:W-:Y:S01]  /*3500*/  @!PT LDS RZ, [RZ] ;  /* 0x00000000fffff984 */ /* 0x000fe20000000800 */
[----:B------:R-:W-:Y:S01]  /*3510*/  @!PT LDS RZ, [RZ] ;  /* 0x00000000fffff984 */ /* 0x000fe20000000800 */
[----:B------:R2:W-:Y:S06]  /*3520*/  MEMBAR.ALL.CTA ;  /* 0x0000000000007992 */ /* 0x0005ec0000008000 */
[----:B--2---:R-:W2:Y:S02]  /*3530*/  FENCE.VIEW.ASYNC.S ;  /* 0x00000000000073c6 */ /* 0x004ea40000000000 */
[----:B--2---:R2:W-:Y:S01]  /*3540*/  SYNCS.ARRIVE.TRANS64.RED.A1T0 RZ, [R3+URZ], RZ ;  /* 0x000000ff03ff79a7 */ /* 0x0045e200081004ff */
[----:B------:R2:W3:Y:S01]  /*3550*/  @P0 SYNCS.PHASECHK.TRANS64.TRYWAIT P2, [UR4], R2 ;  /* 0x00000002ff0005a7 */ /* 0x0004e20008041104 */
[----:B-1----:R-:W-:Y:S01]  /*3560*/  LOP3.LUT P1, RZ, R6, 0x1, RZ, 0xc0, !PT ;  /* 0x0000000106ff7812 */ /* 0x002fe2000782c0ff */
[----:B------:R-:W1:Y:S02]  /*3570*/  SYNCS.PHASECHK.TRANS64.TRYWAIT P0, [UR30+0xb0], R0 ;  /* 0x0000b000ff0075a7 */ /* 0x000e64000800111e */
[----:B-123--:R-:W-:Y:S10]  /*3580*/  @!P0 BRA `(.L_x_60) ;  /* 0x00000084009c8947 */ /* 0x00eff40003800000 */
.L_x_144:
[----:B------:R-:W-:Y:S01]  /*3590*/  IADD3 R10, PT, PT, R10, 0x1, RZ ;  /* 0x000000010a0a7810 */ /* 0x000fe20007ffe0ff */
[----:B------:R-:W-:Y:S06]  /*35a0*/  BRA.U !UP4, `(.L_x_61) ;  /* 0x000000010cc07547 */ /* 0x000fec000b800000 */
[----:B------:R-:W-:Y:S01]  /*35b0*/  UPLOP3.LUT UP2, UPT, UPT, UPT, UPT, 0x40, 0x4 ;  /* 0x000000000004789c */ /* 0x000fe20003f4e870 */
[----:B------:R-:W-:Y:S01]  /*35c0*/  UMOV UR24, UR41 ;  /* 0x0000002900187c82 */ /* 0x000fe20008000000 */
[----:B------:R-:W-:Y:S01]  /*35d0*/  UMOV UR23, UR40 ;  /* 0x0000002800177c82 */ /* 0x000fe20008000000 */
[----:B------:R-:W-:-:S08]  /*35e0*/  UMOV UR10, UR22 ;  /* 0x00000016000a7c82 */ /* 0x000fd00008000000 */
.L_x_64:
[----:B------:R-:W-:Y:S02]  /*35f0*/  UIADD3 UR24, UPT, UPT, UR24, 0x1, URZ ;  /* 0x0000000118187890 */ /* 0x000fe4000fffe0ff */
[----:B--2---:R-:W-:Y:S02]  /*3600*/  ULEA UR5, UR10, UR26, 0x3 ;  /* 0x0000001a0a057291 */ /* 0x004fe4000f8e18ff */
[----:B------:R-:W-:Y:S01]  /*3610*/  UISETP.NE.AND UP3, UPT, UR24, URZ, UPT ;  /* 0x000000ff1800728c */ /* 0x000fe2000bf65270 */
[----:B---3--:R-:W-:Y:S10]  /*3620*/  @P2 BRA `(.L_x_62) ;  /* 0x00000000000c2947 */ /* 0x008ff40003800000 */
[----:B-1----:R-:W-:Y:S04]  /*3630*/  SHF.L.U32 R3, R8, 0x1f, RZ ;  /* 0x0000001f08037819 */ /* 0x002fe800000006ff */
[----:B------:R-:W1:Y:S02]  /*3640*/  SYNCS.PHASECHK.TRANS64.TRYWAIT P0, [UR5], R3 ;  /* 0x00000003ff0075a7 */ /* 0x000e640008001105 */
[----:B-1----:R-:W-:Y:S05]  /*3650*/  @!P0 BRA `(.L_x_63) ;  /* 0x0000008400808947 */ /* 0x002fea0003800000 */
.L_x_62:
[----:B------:R-:W-:Y:S01]  /*3660*/  UISETP.NE.AND UP0, UPT, UR23, 0x1, UPT ;  /* 0x000000011700788c */ /* 0x000fe2000bf05270 */
[----:B------:R-:W-:Y:S01]  /*3670*/  PLOP3.LUT P2, PT, PT, PT, PT, 0x80, 0x8 ;  /* 0x000000000008781c */ /* 0x000fe20003f4f070 */
[----:B------:R-:W-:Y:S02]  /*3680*/  UIADD3 UR4, UPT, UPT, UR10, 0x1, URZ ;  /* 0x000000010a047890 */ /* 0x000fe4000fffe0ff */
[----:B------:R-:W-:Y:S02]  /*3690*/  UIADD3 UR25, UPT, UPT, UR5, 0x18, URZ ;  /* 0x0000001805197890 */ /* 0x000fe4000fffe0ff */
[----:B------:R-:W-:Y:S01]  /*36a0*/  UISETP.NE.AND UP1, UPT, UR4, 0x3, UPT ;  /* 0x000000030400788c */ /* 0x000fe2000bf25270 */
[----:B------:R-:W-:Y:S01]  /*36b0*/  PLOP3.LUT P0, PT, PT, PT, UP0, 0x80, 0x8 ;  /* 0x000000000008781c */ /* 0x000fe20003f0f008 */
[----:B------:R-:W-:Y:S02]  /*36c0*/  UIADD3 UR23, UPT, UPT, UR23, -0x1, URZ ;  /* 0xffffffff17177890 */ /* 0x000fe4000fffe0ff */
[----:B------:R-:W-:Y:S02]  /*36d0*/  USEL UR6, URZ, 0x1, UP1 ;  /* 0x00000001ff067887 */ /* 0x000fe40008800000 */
[----:B------:R-:W-:Y:S01]  /*36e0*/  USEL UR22, UR4, URZ, UP1 ;  /* 0x000000ff04167287 */ /* 0x000fe20008800000 */
[----:B------:R-:W-:Y:S01]  /*36f0*/  UMOV UR7, 0x40004040 ;  /* 0x4000404000077882 */ /* 0x000fe20000000000 */
[----:B------:R-:W-:Y:S02]  /*3700*/  UMOV UR5, 0x40004040 ;  /* 0x4000404000057882 */ /* 0x000fe40000000000 */
[----:B------:R-:W-:Y:S01]  /*3710*/  @UP0 ULEA UR4, UR22, UR26, 0x3 ;  /* 0x0000001a16040291 */ /* 0x000fe2000f8e18ff */
[----:B------:R-:W-:Y:S01]  /*3720*/  LOP3.LUT R8, R8, UR6, RZ, 0x3c, !PT ;  /* 0x0000000608087c12 */ /* 0x000fe2000f8e3cff */
[----:B------:R-:W-:Y:S01]  /*3730*/  ULEA UR6, UR10, UR29, 0xb ;  /* 0x0000001d0a067291 */ /* 0x000fe2000f8e58ff */
[----:B------:R-:W-:Y:S02]  /*3740*/  UMOV UR21, 0x40004040 ;  /* 0x4000404000157882 */ /* 0x000fe40000000000 */
[----:B-1----:R-:W-:Y:S01]  /*3750*/  @P0 SHF.L.U32 R0, R8, 0x1f, RZ ;  /* 0x0000001f08000819 */ /* 0x002fe200000006ff */
[----:B------:R-:W-:Y:S02]  /*3760*/  UIADD3 UR20, UPT, UPT, UR6, 0x2, URZ ;  /* 0x0000000206147890 */ /* 0x000fe4000fffe0ff */
[----:B------:R-:W-:Y:S01]  /*3770*/  UIADD3 UR16, UPT, UPT, UR6, 0x4, URZ ;  /* 0x0000000406107890 */ /* 0x000fe2000fffe0ff */
[----:B------:R2:W3:Y:S01]  /*3780*/  @P0 SYNCS.PHASECHK.TRANS64.TRYWAIT P2, [UR4], R0 ;  /* 0x00000000ff0005a7 */ /* 0x0004e20008041104 */
[----:B------:R-:W-:Y:S02]  /*3790*/  ULEA UR4, UR10, UR28, 0xa ;  /* 0x0000001c0a047291 */ /* 0x000fe4000f8e50ff */
[----:B------:R-:W-:Y:S02]  /*37a0*/  UIADD3 UR12, UPT, UPT, UR6, 0x6, URZ ;  /* 0x00000006060c7890 */ /* 0x000fe4000fffe0ff */
[----:B------:R-:W-:Y:S02]  /*37b0*/  UIADD3 UR18, UPT, UPT, UR4, 0x2, URZ ;  /* 0x0000000204127890 */ /* 0x000fe4000fffe0ff */
[----:B------:R-:W-:Y:S02]  /*37c0*/  UIADD3 UR14, UPT, UPT, UR4, 0x4, URZ ;  /* 0x00000004040e7890 */ /* 0x000fe4000fffe0ff */
[----:B------:R-:W-:Y:S01]  /*37d0*/  UIADD3 UR8, UPT, UPT, UR4, 0x6, URZ ;  /* 0x0000000604087890 */ /* 0x000fe2000fffe0ff */
[----:B------:R2:W-:Y:S01]  /*37e0*/  UTCIMMA gdesc[UR4], gdesc[UR6], tmem[UR11], tmem[UR38], idesc[UR39], UP2 ;  /* 0x00ff2606040075ea */ /* 0x0005e2000900010b */
[----:B------:R-:W-:Y:S01]  /*37f0*/  UPLOP3.LUT UP2, UPT, UPT, UPT, UPT, 0x80, 0x8 ;  /* 0x000000000008789c */ /* 0x000fe20003f4f070 */
[----:B------:R-:W-:Y:S01]  /*3800*/  UMOV UR19, 0x40004040 ;  /* 0x4000404000137882 */ /* 0x000fe20000000000 */
[----:B------:R-:W-:Y:S01]  /*3810*/  UMOV UR17, 0x40004040 ;  /* 0x4000404000117882 */ /* 0x000fe20000000000 */
[----:B------:R2:W-:Y:S01]  /*3820*/  UTCIMMA gdesc[UR18], gdesc[UR20], tmem[UR11], tmem[UR36], idesc[UR37], UPT ;  /* 0x00ff2414120075ea */ /* 0x0005e2000b80010b */
[----:B------:R-:W-:Y:S01]  /*3830*/  UMOV UR15, 0x40004040 ;  /* 0x40004040000f7882 */ /* 0x000fe20000000000 */
[----:B------:R-:W-:Y:S01]  /*3840*/  UMOV UR13, 0x40004040 ;  /* 0x40004040000d7882 */ /* 0x000fe20000000000 */
[----:B------:R-:W-:Y:S01]  /*3850*/  UMOV UR9, 0x40004040 ;  /* 0x4000404000097882 */ /* 0x000fe20000000000 */
[----:B------:R2:W-:Y:S01]  /*3860*/  UTCIMMA gdesc[UR14], gdesc[UR16], tmem[UR11], tmem[UR34], idesc[UR35], UPT ;  /* 0x00ff22100e0075ea */ /* 0x0005e2000b80010b */
[----:B------:R2:W-:Y:S01]  /*3870*/  UTCIMMA gdesc[UR8], gdesc[UR12], tmem[UR11], tmem[UR32], idesc[UR33], UPT ;  /* 0x00ff200c080075ea */ /* 0x0005e2000b80010b */
[----:B------:R2:W-:Y:S01]  /*3880*/  UTCBAR.MULTICAST [UR25], URZ, UR27 ;  /* 0x000000ff190073e9 */ /* 0x0005e2000800081b */
[----:B------:R-:W-:Y:S01]  /*3890*/  UMOV UR10, UR22 ;  /* 0x00000016000a7c82 */ /* 0x000fe20008000000 */
[----:B------:R-:W-:Y:S05]  /*38a0*/  BRA.U UP3, `(.L_x_64) ;  /* 0xfffffffd03507547 */ /* 0x000fea000b83ffff */
.L_x_61:
[----:B--2---:R-:W-:Y:S01]  /*38b0*/  UIADD3 UR4, UPT, UPT, UR31, 0x1, URZ ;  /* 0x000000011f047890 */ /* 0x004fe2000fffe0ff */
[C---:B------:R-:W-:Y:S01]  /*38c0*/  ISETP.NE.AND P0, PT, R10.reuse, 0x2, PT ;  /* 0x000000020a00780c */ /* 0x040fe20003f05270 */
[----:B------:R-:W-:Y:S02]  /*38d0*/  UIADD3 UR5, UPT, UPT, UR30, 0xa0, URZ ;  /* 0x000000a01e057890 */ /* 0x000fe4000fffe0ff */
[----:B------:R-:W-:Y:S01]  /*38e0*/  UISETP.NE.AND UP0, UPT, UR4, 0x2, UPT ;  /* 0x000000020400788c */ /* 0x000fe2000bf05270 */
[----:B-1----:R-:W-:Y:S02]  /*38f0*/  SEL R0, RZ, 0x1, P0 ;  /* 0x00000001ff007807 */ /* 0x002fe40000000000 */
[----:B------:R-:W-:Y:S01]  /*3900*/  SEL R10, R10, RZ, P0 ;  /* 0x000000ff0a0a7207 */ /* 0x000fe20000000000 */
[----:B------:R-:W-:Y:S01]  /*3910*/  USEL UR6, URZ, 0x1, UP0 ;  /* 0x00000001ff067887 */ /* 0x000fe20008000000 */
[----:B------:R-:W-:Y:S01]  /*3920*/  LOP3.LUT R9, R9, R0, RZ, 0x3c, !PT ;  /* 0x0000000009097212 */ /* 0x000fe200078e3cff */
[----:B------:R-:W-:Y:S01]  /*3930*/  USEL UR31, UR4, URZ, UP0 ;  /* 0x000000ff041f7287 */ /* 0x000fe20008000000 */
[----:B------:R1:W-:Y:S03]  /*3940*/  UTCBAR [UR5], URZ ;  /* 0x000000ff050073e9 */ /* 0x0003e600080000ff */
[----:B------:R-:W-:Y:S01]  /*3950*/  LOP3.LUT R11, R11, UR6, RZ, 0x3c, !PT ;  /* 0x000000060b0b7c12 */ /* 0x000fe2000f8e3cff */
[----:B------:R-:W-:Y:S07]  /*3960*/  @P1 BRA `(.L_x_65) ;  /* 0xfffffff800a01947 */ /* 0x000fee000383ffff */
[----:B------:R-:W2:Y:S01]  /*3970*/  S2UR UR7, SR_CgaCtaId ;  /* 0x00000000000779c3 */ /* 0x000ea20000008800 */
[----:B------:R-:W-:Y:S01]  /*3980*/  ELECT P0, URZ, PT ;  /* 0x0000000000ff782f */ /* 0x000fe20003800000 */
[----:B------:R-:W-:Y:S01]  /*3990*/  IMAD.MOV.U32 R0, RZ, RZ, 0x1 ;  /* 0x00000001ff007424 */ /* 0x000fe200078e00ff */
[----:B------:R-:W-:Y:S01]  /*39a0*/  UIADD3 UR26, UPT, UPT, UR26, 0xb0, URZ ;  /* 0x000000b01a1a7890 */ /* 0x000fe2000fffe0ff */
[----:B------:R-:W-:Y:S01]  /*39b0*/  SHF.L.U32 R3, R11, 0x1f, RZ ;  /* 0x0000001f0b037819 */ /* 0x000fe200000006ff */
[----:B------:R-:W-:-:S03]  /*39c0*/  UMOV UR4, 0x40 ;  /* 0x0000004000047882 */ /* 0x000fc60000000000 */
[----:B------:R-:W-:Y:S01]  /*39d0*/  UVIRTCOUNT.DEALLOC.SMPOOL 0x80 ;  /* 0x000000800000784c */ /* 0x000fe20000000000 */
[----:B--2---:R-:W-:Y:S02]  /*39e0*/  ULEA UR7, UR7, UR4, 0x18 ;  /* 0x0000000407077291 */ /* 0x004fe4000f8ec0ff */
[----:B------:R-:W-:-:S07]  /*39f0*/  ULEA UR4, UR31, UR26, 0x3 ;  /* 0x0000001a1f047291 */ /* 0x000fce000f8e18ff */
[----:B------:R2:W-:Y:S02]  /*3a00*/  @P0 STS.U8 [UR7+0x1c], R0 ;  /* 0x00001c00ff000988 */ /* 0x0005e40008000007 */
[----:B------:R-:W4:Y:S02]  /*3a10*/  SYNCS.PHASECHK.TRANS64.TRYWAIT P0, [UR4], R3 ;  /* 0x00000003ff0075a7 */ /* 0x000f240008001104 */
[----:B--2-4-:R-:W-:Y:S05]  /*3a20*/  @!P0 BRA `(.L_x_66) ;  /* 0x0000008000a48947 */ /* 0x014fea0003800000 */
.L_x_147:
[----:B------:R-:W-:-:S04]  /*3a30*/  UIADD3 UR4, UPT, UPT, UR31, 0x1, URZ ;  /* 0x000000011f047890 */ /* 0x000fc8000fffe0ff */
[----:B------:R-:W-:-:S04]  /*3a40*/  UISETP.NE.AND UP0, UPT, UR4, 0x2, UPT ;  /* 0x000000020400788c */ /* 0x000fc8000bf05270 */
[----:B-1----:R-:W-:Y:S02]  /*3a50*/  USEL UR5, URZ, 0x1, UP0 ;  /* 0x00000001ff057887 */ /* 0x002fe40008000000 */
[----:B------:R-:W-:-:S04]  /*3a60*/  USEL UR4, UR4, URZ, UP0 ;  /* 0x000000ff04047287 */ /* 0x000fc80008000000 */
[----:B------:R-:W-:Y:S01]  /*3a70*/  ULEA UR4, UR4, UR26, 0x3 ;  /* 0x0000001a04047291 */ /* 0x000fe2000f8e18ff */
[----:B--2---:R-:W-:-:S04]  /*3a80*/  LOP3.LUT R3, R11, UR5, RZ, 0x3c, !PT ;  /* 0x000000050b037c12 */ /* 0x004fc8000f8e3cff */
[----:B------:R-:W-:-:S04]  /*3a90*/  SHF.L.U32 R3, R3, 0x1f, RZ ;  /* 0x0000001f03037819 */ /* 0x000fc800000006ff */
[----:B------:R-:W1:Y:S02]  /*3aa0*/  SYNCS.PHASECHK.TRANS64.TRYWAIT P0, [UR4], R3 ;  /* 0x00000003ff0075a7 */ /* 0x000e640008001104 */
[----:B-1----:R-:W-:Y:S05]  /*3ab0*/  @!P0 BRA `(.L_x_67) ;  /* 0x0000008000988947 */ /* 0x002fea0003800000 */
.L_x_149:
[----:B------:R-:W-:Y:S01]  /*3ac0*/  NOP ;  /* 0x0000000000007918 */ /* 0x000fe20000000000 */
[----:B-1----:R-:W1:Y:S01]  /*3ad0*/  LDS R0, [UR7+0x14] ;  /* 0x00001407ff007984 */ /* 0x002e620008000800 */
[----:B------:R-:W-:Y:S01]  /*3ae0*/  ULOP3.LUT UR4, UR42, 0xffff, URZ, 0xc0, !UPT ;  /* 0x0000ffff2a047892 */ /* 0x000fe2000f8ec0ff */
[----:B------:R-:W-:Y:S01]  /*3af0*/  UMOV UR5, 0xffff ;  /* 0x0000ffff00057882 */ /* 0x000fe20000000000 */
[----:B------:R-:W-:Y:S02]  /*3b00*/  UMOV UR6, 0x1 ;  /* 0x0000000100067882 */ /* 0x000fe40000000000 */
[----:B------:R-:W-:-:S04]  /*3b10*/  USHF.R.U32.HI UR4, URZ, 0x5, UR4 ;  /* 0x00000005ff047899 */ /* 0x000fc80008011604 */
[----:B------:R-:W-:Y:S02]  /*3b20*/  USHF.L.U32 UR5, UR5, UR4, URZ ;  /* 0x0000000405057299 */ /* 0x000fe400080006ff */
[----:B------:R-:W-:-:S04]  /*3b30*/  USHF.L.U32 UR4, UR6, UR4, URZ ;  /* 0x0000000406047299 */ /* 0x000fc800080006ff */
[----:B-1----:R-:W-:-:S04]  /*3b40*/  LOP3.LUT R0, R0, UR5, RZ, 0xc0, !PT ;  /* 0x0000000500007c12 */ /* 0x002fc8000f8ec0ff */
[----:B------:R-:W-:-:S13]  /*3b50*/  ISETP.NE.AND P0, PT, R0, UR5, PT ;  /* 0x0000000500007c0c */ /* 0x000fda000bf05270 */
[----:B------:R-:W-:Y:S05]  /*3b60*/  @P0 BRA `(.L_x_68) ;  /* 0x0000000000580947 */ /* 0x000fea0003800000 */
[----:B------:R-:W1:Y:S02]  /*3b70*/  LDS R0, [UR7+0x18] ;  /* 0x00001807ff007984 */ /* 0x000e640008000800 */
[----:B-1----:R-:W-:-:S04]  /*3b80*/  LOP3.LUT R0, R0, UR4, RZ, 0xc0, !PT ;  /* 0x0000000400007c12 */ /* 0x002fc8000f8ec0ff */
[----:B------:R-:W-:-:S13]  /*3b90*/  ISETP.NE.AND P0, PT, R0, UR4, PT ;  /* 0x0000000400007c0c */ /* 0x000fda000bf05270 */
[----:B------:R-:W-:Y:S05]  /*3ba0*/  @P0 BRA `(.L_x_69) ;  /* 0x00000000003c0947 */ /* 0x000fea0003800000 */
[----:B------:R-:W1:Y:S01]  /*3bb0*/  S2R R2, SR_LANEID ;  /* 0x0000000000027919 */ /* 0x000e620000000000 */
[----:B------:R-:W-:Y:S01]  /*3bc0*/  ULOP3.LUT UR5, URZ, UR5, URZ, 0x33, !UPT ;  /* 0x00000005ff057292 */ /* 0x000fe2000f8e33ff */
[----:B------:R-:W-:Y:S01]  /*3bd0*/  LOP3.LUT R4, RZ, UR4, RZ, 0x33, !PT ;  /* 0x00000004ff047c12 */ /* 0x000fe2000f8e33ff */
[----:B------:R-:W-:Y:S02]  /*3be0*/  VOTEU.ANY UR4, UPT, PT ;  /* 0x0000000000047886 */ /* 0x000fe400038e0100 */
[----:B------:R-:W-:Y:S01]  /*3bf0*/  UFLO.U32 UR4, UR4 ;  /* 0x00000004000472bd */ /* 0x000fe200080e0000 */
[----:B------:R-:W2:Y:S01]  /*3c00*/  REDUX UR6, R4 ;  /* 0x00000000040673c4 */ /* 0x000ea20000000000 */
[----:B------:R-:W-:-:S06]  /*3c10*/  IMAD.U32 R0, RZ, RZ, UR5 ;  /* 0x00000005ff007e24 */ /* 0x000fcc000f8e00ff */
[----:B------:R4:W-:Y:S01]  /*3c20*/  UTCATOMSWS.AND URZ, UR5 ;  /* 0x0000000500ff79e3 */ /* 0x0009e20008000000 */
[----:B------:R-:W3:Y:S01]  /*3c30*/  REDUX UR8, R0 ;  /* 0x00000000000873c4 */ /* 0x000ee20000000000 */
[----:B-1----:R-:W-:Y:S01]  /*3c40*/  ISETP.EQ.U32.AND P0, PT, R2, UR4, PT ;  /* 0x0000000402007c0c */ /* 0x002fe2000bf02070 */
[----:B--2---:R-:W-:Y:S01]  /*3c50*/  IMAD.U32 R2, RZ, RZ, UR6 ;  /* 0x00000006ff027e24 */ /* 0x004fe2000f8e00ff */
[----:B---3--:R-:W-:-:S11]  /*3c60*/  MOV R3, UR8 ;  /* 0x0000000800037c02 */ /* 0x008fd60008000f00 */
[----:B------:R4:W-:Y:S04]  /*3c70*/  @P0 ATOMS.AND RZ, [UR7+0x14], R3 ;  /* 0x00001403ffff098c */ /* 0x0009e8000a800007 */
[----:B------:R4:W-:Y:S01]  /*3c80*/  @P0 ATOMS.AND RZ, [UR7+0x18], R2 ;  /* 0x00001802ffff098c */ /* 0x0009e2000a800007 */
[----:B------:R-:W-:Y:S05]  /*3c90*/  BRA `(.L_x_70) ;  /* 0x0000000000147947 */ /* 0x000fea0003800000 */
.L_x_69:
[----:B------:R-:W-:Y:S02]  /*3ca0*/  MOV R2, 0x3cc0 ;  /* 0x00003cc000027802 */ /* 0x000fe40000000f00 */
[----:B---3-5:R-:W-:Y:S05]  /*3cb0*/  CALL.REL.NOINC `($__internal_0_$__cuda_sm10x_tcgen05_guardrail_trap_col_being_dealloced_not_returned_by_alloc) ;  /* 0x00000084007c7944 */ /* 0x028fea0003c00000 */
[----:B------:R-:W-:Y:S05]  /*3cc0*/  BRA `(.L_x_70) ;  /* 0x0000000000087947 */ /* 0x000fea0003800000 */
.L_x_68:
[----:B------:R-:W-:Y:S02]  /*3cd0*/  MOV R2, 0x3cf0 ;  /* 0x00003cf000027802 */ /* 0x000fe40000000f00 */
[----:B---3-5:R-:W-:Y:S05]  /*3ce0*/  CALL.REL.NOINC `($__internal_2_$__cuda_sm10x_tcgen05_guardrail_trap_unallocated_columns_being_dealloced) ;  /* 0x0000008400887944 */ /* 0x028fea0003c00000 */
.L_x_70:
[----:B------:R-:W-:Y:S01]  /*3cf0*/  NOP ;  /* 0x0000000000007918 */ /* 0x000fe20000000000 */
[----:B----4-:R-:W-:Y:S05]  /*3d00*/  EXIT ;  /* 0x000000000000794d */ /* 0x010fea0003800000 */
.L_x_54:
[----:B------:R-:W-:-:S09]  /*3d10*/  UISETP.NE.OR UP0, UPT, UR17, 0x3, !UP3 ;  /* 0x000000031100788c */ /* 0x000fd2000df05670 */
[----:B------:R-:W-:Y:S05]  /*3d20*/  BRA.U UP0, `(.L_x_71) ;  /* 0x0000001100587547 */ /* 0x000fea000b800000 */
[----:B------:R-:W1:Y:S01]  /*3d30*/  LDCU UR31, c[0x0][0x370] ;  /* 0x00006e00ff1f77ac */ /* 0x000e620008000800 */
[----:B------:R-:W2:Y:S01]  /*3d40*/  LDC.64 R16, c[0x0][0x348] ;  /* 0x0000d200ff107b82 */ /* 0x000ea20000000a00 */
[----:B------:R-:W-:Y:S02]  /*3d50*/  HFMA2 R13, -RZ, RZ, 0, 0 ;  /* 0x00000000ff0d7431 */ /* 0x000fe400000001ff */
[----:B------:R-:W-:Y:S01]  /*3d60*/  IMAD.MOV.U32 R15, RZ, RZ, 0x1 ;  /* 0x00000001ff0f7424 */ /* 0x000fe200078e00ff */
[----:B------:R-:W1:Y:S01]  /*3d70*/  LDCU.128 UR48, c[0x0][0xb10] ;  /* 0x00016200ff3077ac */ /* 0x000e620008000c00 */
[----:B------:R-:W-:Y:S01]  /*3d80*/  IMAD.MOV.U32 R14, RZ, RZ, RZ ;  /* 0x000000ffff0e7224 */ /* 0x000fe200078e00ff */
[----:B------:R-:W-:Y:S01]  /*3d90*/  MOV R7, 0x2000 ;  /* 0x0000200000077802 */ /* 0x000fe20000000f00 */
[----:B------:R-:W3:Y:S01]  /*3da0*/  LDCU UR30, c[0x0][0x374] ;  /* 0x00006e80ff1e77ac */ /* 0x000ee20008000800 */
[----:B------:R-:W4:Y:S01]  /*3db0*/  LDC.64 R2, c[0x0][0x888] ;  /* 0x00022200ff027b82 */ /* 0x000f220000000a00 */
[----:B------:R-:W3:Y:S01]  /*3dc0*/  LDCU UR15, c[0x0][0xb0c] ;  /* 0x00016180ff0f77ac */ /* 0x000ee20008000800 */
[----:B------:R-:W2:Y:S06]  /*3dd0*/  LDCU UR40, c[0x0][0xb20] ;  /* 0x00016400ff2877ac */ /* 0x000eac0008000800 */
[----:B------:R-:W4:Y:S01]  /*3de0*/  LDC.64 R4, c[0x0][0x890] ;  /* 0x00022400ff047b82 */ /* 0x000f220000000a00 */
[----:B------:R-:W2:Y:S01]  /*3df0*/  LDCU UR4, c[0x0][0xb30] ;  /* 0x00016600ff0477ac */ /* 0x000ea20008000800 */
[----:B------:R-:W-:Y:S01]  /*3e00*/  UMOV UR21, 0x400 ;  /* 0x0000040000157882 */ /* 0x000fe20000000000 */
[----:B-1----:R-:W-:-:S02]  /*3e10*/  UIMAD.WIDE.U32 UR6, UR31, UR48, URZ ;  /* 0x000000301f0672a5 */ /* 0x002fc4000f8e00ff */
[----:B---3--:R-:W-:Y:S02]  /*3e20*/  UIMAD.WIDE.U32 UR8, UR30, UR51, URZ ;  /* 0x000000331e0872a5 */ /* 0x008fe4000f8e00ff */
[----:B------:R-:W-:Y:S02]  /*3e30*/  ULEA UR21, UR45, UR21, 0x18 ;  /* 0x000000152d157291 */ /* 0x000fe4000f8ec0ff */
[----:B------:R-:W-:Y:S02]  /*3e40*/  UPLOP3.LUT UP3, UPT, UPT, UPT, UPT, 0x40, 0x4 ;  /* 0x000000000004789c */ /* 0x000fe40003f6e870 */
[----:B------:R-:W-:Y:S01]  /*3e50*/  UIADD3 UR37, UPT, UPT, UR21, 0x48, URZ ;  /* 0x0000004815257890 */ /* 0x000fe2000fffe0ff */
[----:B------:R-:W-:Y:S01]  /*3e60*/  UMOV UR6, UR7 ;  /* 0x0000000700067c82 */ /* 0x000fe20008000000 */
[----:B------:R-:W-:Y:S01]  /*3e70*/  UMOV UR38, UR9 ;  /* 0x0000000900267c82 */ /* 0x000fe20008000000 */
[----:B------:R-:W-:Y:S02]  /*3e80*/  UISETP.GE.AND UP0, UPT, UR42, 0x1, UPT ;  /* 0x000000012a00788c */ /* 0x000fe4000bf06270 */
[----:B------:R-:W-:Y:S01]  /*3e90*/  UISETP.NE.AND UP4, UPT, UR42, 0x1, UPT ;  /* 0x000000012a00788c */ /* 0x000fe2000bf85270 */
[----:B------:R-:W1:Y:S01]  /*3ea0*/  LDCU.64 UR22, c[0x0][0xb28] ;  /* 0x00016500ff1677ac */ /* 0x000e620008000a00 */
[----:B------:R-:W-:-:S02]  /*3eb0*/  UISETP.NE.AND UP6, UPT, UR15, 0x1, UPT ;  /* 0x000000010f00788c */ /* 0x000fc4000bfc5270 */
[----:B------:R-:W-:Y:S02]  /*3ec0*/  UISETP.NE.AND UP5, UPT, UR50, 0x1, UPT ;  /* 0x000000013200788c */ /* 0x000fe4000bfa5270 */
[----:B------:R-:W-:Y:S02]  /*3ed0*/  UIADD3 UR33, UPT, UPT, UR21, 0x30, URZ ;  /* 0x0000003015217890 */ /* 0x000fe4000fffe0ff */
[----:B------:R-:W-:Y:S02]  /*3ee0*/  UIADD3 UR25, UPT, UPT, UR21, 0x38, URZ ;  /* 0x0000003815197890 */ /* 0x000fe4000fffe0ff */
[----:B------:R-:W-:Y:S02]  /*3ef0*/  UIADD3 UR17, UPT, UPT, UR21, 0x40, URZ ;  /* 0x0000004015117890 */ /* 0x000fe4000fffe0ff */
[----:B------:R-:W-:Y:S02]  /*3f00*/  UPRMT UR37, UR45, 0x654, UR37 ;  /* 0x000006542d257896 */ /* 0x000fe40008000025 */
[----:B------:R-:W-:-:S02]  /*3f10*/  USHF.R.U32.HI UR39, URZ, UR49, UR6 ;  /* 0x00000031ff277299 */ /* 0x000fc40008011606 */
[----:B--2---:R-:W-:Y:S02]  /*3f20*/  USHF.R.U32.HI UR38, URZ, UR40, UR38 ;  /* 0x00000028ff267299 */ /* 0x004fe40008011626 */
[----:B------:R-:W-:-:S11]  /*3f30*/  UISETP.NE.AND UP2, UPT, UR4, 0x1, UPT ;  /* 0x000000010400788c */ /* 0x000fd6000bf45270 */
.L_x_82:
[C---:B------:R-:W-:Y:S02]  /*3f40*/  LEA R12, R14.reuse, UR21, 0x3 ;  /* 0x000000150e0c7c11 */ /* 0x040fe4000f8e18ff */
[----:B------:R-:W-:Y:S02]  /*3f50*/  SHF.L.U32 R9, R13, 0x1f, RZ ;  /* 0x0000001f0d097819 */ /* 0x000fe400000006ff */
[----:B------:R-:W-:Y:S02]  /*3f60*/  LEA R10, R14, UR21, 0x4 ;  /* 0x000000150e0a7c11 */ /* 0x000fe4000f8e20ff */
[----:B--2---:R-:W2:Y:S02]  /*3f70*/  SYNCS.PHASECHK.TRANS64.TRYWAIT P0, [R12+URZ+0x80], R9 ;  /* 0x000080090c0075a7 */ /* 0x004ea400080011ff */
[----:B--2---:R-:W-:Y:S05]  /*3f80*/  @!P0 BRA `(.L_x_72) ;  /* 0x0000007c007c8947 */ /* 0x004fea0003800000 */
.L_x_150:
[----:B--2---:R-:W2:Y:S01]  /*3f90*/  LDS.128 R8, [R10+0xf0] ;  /* 0x0000f0000a087984 */ /* 0x004ea20000000c00 */
[----:B------:R-:W-:Y:S01]  /*3fa0*/  UISETP.GE.AND UP0, UPT, UR42, 0x1, UPT ;  /* 0x000000012a00788c */ /* 0x000fe2000bf06270 */
[----:B------:R-:W-:Y:S01]  /*3fb0*/  @!PT LDS RZ, [RZ] ;  /* 0x00000000fffff984 */ /* 0x000fe20000000800 */
[----:B------:R-:W-:Y:S01]  /*3fc0*/  @!PT LDS RZ, [RZ] ;  /* 0x00000000fffff984 */ /* 0x000fe20000000800 */
[----:B------:R-:W-:Y:S01]  /*3fd0*/  @!PT LDS RZ, [RZ] ;  /* 0x00000000fffff984 */ /* 0x000fe20000000800 */
[----:B------:R-:W-:Y:S01]  /*3fe0*/  @!PT LDS RZ, [RZ] ;  /* 0x00000000fffff984 */ /* 0x000fe20000000800 */
[----:B------:R3:W-:Y:S06]  /*3ff0*/  MEMBAR.ALL.CTA ;  /* 0x0000000000007992 */ /* 0x0007ec0000008000 */
[----:B---3--:R-:W3:Y:S01]  /*4000*/  FENCE.VIEW.ASYNC.S ;  /* 0x00000000000073c6 */ /* 0x008ee20000000000 */
[----:B--2---:R-:W-:Y:S11]  /*4010*/  LOP3.LUT P0, RZ, R10, 0x1, RZ, 0xc0, !PT ;  /* 0x000000010aff7812 */ /* 0x004ff6000780c0ff */
[----:B------:R-:W-:Y:S02]  /*4020*/  @!UPT UIADD3 URZ, UPT, UPT, URZ, URZ, URZ ;  /* 0x000000fffffff290 */ /* 0x000fe4000fffe0ff */
[----:B---3--:R-:W-:Y:S01]  /*4030*/  VOTEU.ANY UP1, P0 ;  /* 0x0000000000ff7886 */ /* 0x008fe20000020100 */
[----:B------:R-:W-:Y:S11]  /*4040*/  PLOP3.LUT P0, PT, PT, PT, UP1, 0x80, 0x8 ;  /* 0x000000000008781c */ /* 0x000ff60003f0f018 */
[----:B------:R-:W-:Y:S02]  /*4050*/  @!UPT UIADD3 URZ, UPT, UPT, URZ, URZ, URZ ;  /* 0x000000fffffff290 */ /* 0x000fe4000fffe0ff */
[----:B------:R-:W-:Y:S02]  /*4060*/  @P0 SHF.R.U32.HI R0, RZ, 0x10, R9 ;  /* 0x00000010ff000819 */ /* 0x000fe40000011609 */
[----:B------:R-:W-:Y:S02]  /*4070*/  @P0 MOV R6, R8 ;  /* 0x0000000800060202 */ /* 0x000fe40000000f00 */
[----:B------:R-:W-:Y:S01]  /*4080*/  @P0 R2UR UR4, R0 ;  /* 0x00000000000402ca */ /* 0x000fe200000e0000 */
[----:B------:R-:W-:Y:S01]  /*4090*/  VIADD R0, R12, 0x90 ;  /* 0x000000900c007836 */ /* 0x000fe20000000000 */
[----:B------:R-:W-:Y:S02]  /*40a0*/  @P0 LOP3.LUT R8, R9, 0xffff, RZ, 0xc0, !PT ;  /* 0x0000ffff09080812 */ /* 0x000fe400078ec0ff */
[----:B------:R-:W-:Y:S02]  /*40b0*/  @P0 R2UR UR6, R6 ;  /* 0x00000000060602ca */ /* 0x000fe400000e0000 */
[----:B------:R-:W-:Y:S02]  /*40c0*/  PRMT R0, RZ, 0x654, R0 ;  /* 0x00000654ff007816 */ /* 0x000fe40000000000 */
[----:B------:R-:W-:Y:S02]  /*40d0*/  @P0 R2UR UR5, R8 ;  /* 0x00000000080502ca */ /* 0x000fe400000e0000 */
[----:B------:R2:W-:Y:S03]  /*40e0*/  SYNCS.ARRIVE.TRANS64.RED.A1T0 RZ, [R0+URZ], RZ ;  /* 0x000000ff00ff79a7 */ /* 0x0005e600081004ff */
[----:B------:R-:W-:Y:S04]  /*40f0*/  @UP1 UMOV UR29, UR4 ;  /* 0x00000004001d1c82 */ /* 0x000fe80008000000 */
[----:B------:R-:W-:Y:S04]  /*4100*/  @UP1 UMOV UR14, UR6 ;  /* 0x00000006000e1c82 */ /* 0x000fe80008000000 */
[----:B------:R-:W-:Y:S01]  /*4110*/  @UP1 UMOV UR13, UR5 ;  /* 0x00000005000d1c82 */ /* 0x000fe20008000000 */
[----:B------:R-:W-:Y:S05]  /*4120*/  BRA.U !UP0, `(.L_x_73) ;  /* 0x0000000108a47547 */ /* 0x000fea000b800000 */
[----:B------:R-:W-:Y:S02]  /*4130*/  UIMAD.WIDE.U32 UR18, UR13, UR51, URZ ;  /* 0x000000330d1272a5 */ /* 0x000fe4000f8e00ff */
[----:B------:R-:W-:Y:S02]  /*4140*/  UIMAD.WIDE.U32 UR26, UR14, UR48, URZ ;  /* 0x000000300e1a72a5 */ /* 0x000fe4000f8e00ff */
[----:B------:R-:W-:Y:S02]  /*4150*/  USEL UR4, UR30, UR38, !UP5 ;  /* 0x000000261e047287 */ /* 0x000fe4000e800000 */
[----:B------:R-:W-:Y:S02]  /*4160*/  USEL UR7, UR31, UR39, !UP6 ;  /* 0x000000271f077287 */ /* 0x000fe4000f000000 */
[----:B-1----:R-:W-:Y:S02]  /*4170*/  UIMAD.WIDE.U32 UR8, UR4, UR22, URZ ;  /* 0x00000016040872a5 */ /* 0x002fe4000f8e00ff */
[----:B------:R-:W-:Y:S01]  /*4180*/  UIMAD.WIDE.U32 UR10, UR7, UR22, URZ ;  /* 0x00000016070a72a5 */ /* 0x000fe2000f8e00ff */
[----:B------:R-:W-:Y:S02]  /*4190*/  UMOV UR5, UR19 ;  /* 0x0000001300057c82 */ /* 0x000fe40008000000 */
[----:B------:R-:W-:Y:S03]  /*41a0*/  USHF.R.U32.HI UR6, URZ, UR40, UR5 ;  /* 0x00000028ff067299 */ /* 0x000fe60008011605 */
[----:B------:R-:W-:Y:S01]  /*41b0*/  UMOV UR5, UR27 ;  /* 0x0000001b00057c82 */ /* 0x000fe20008000000 */
[----:B------:R-:W-:Y:S02]  /*41c0*/  USEL UR6, UR13, UR6, !UP5 ;  /* 0x000000060d067287 */ /* 0x000fe4000e800000 */
[----:B------:R-:W-:Y:S03]  /*41d0*/  USHF.R.U32.HI UR12, URZ, UR49, UR5 ;  /* 0x00000031ff0c7299 */ /* 0x000fe60008011605 */
[----:B------:R-:W-:Y:S02]  /*41e0*/  UMOV UR5, UR9 ;  /* 0x0000000900057c82 */ /* 0x000fe40008000000 */
[----:B------:R-:W-:Y:S03]  /*41f0*/  @UP4 USHF.R.U32.HI UR4, URZ, UR23, UR5 ;  /* 0x00000017ff044299 */ /* 0x000fe60008011605 */
[----:B------:R-:W-:Y:S01]  /*4200*/  UMOV UR5, UR11 ;  /* 0x0000000b00057c82 */ /* 0x000fe20008000000 */
[----:B------:R-:W-:Y:S02]  /*4210*/  UIMAD UR4, UR42, UR4, URZ ;  /* 0x000000042a0472a4 */ /* 0x000fe4000f8e02ff */
[----:B------:R-:W-:Y:S02]  /*4220*/  @UP4 USHF.R.U32.HI UR7, URZ, UR23, UR5 ;  /* 0x00000017ff074299 */ /* 0x000fe40008011605 */
[----:B------:R-:W-:Y:S02]  /*4230*/  UIMAD.WIDE.U32 UR10, UR6, UR22, URZ ;  /* 0x00000016060a72a5 */ /* 0x000fe4000f8e00ff */
[----:B------:R-:W-:Y:S02]  /*4240*/  USEL UR5, UR14, UR12, !UP6 ;  /* 0x0000000c0e057287 */ /* 0x000fe4000f000000 */
[----:B------:R-:W-:Y:S02]  /*4250*/  UIMAD UR8, UR42, UR7, URZ ;  /* 0x000000072a0872a4 */ /* 0x000fe4000f8e02ff */
[----:B------:R-:W-:Y:S03]  /*4260*/  UISETP.GE.AND UP0, UPT, UR6, UR4, UPT ;  /* 0x000000040600728c */ /* 0x000fe6000bf06270 */
[----:B------:R-:W-:Y:S01]  /*4270*/  UMOV UR4, UR11 ;  /* 0x0000000b00047c82 */ /* 0x000fe20008000000 */
[----:B------:R-:W-:Y:S02]  /*4280*/  UISETP.GE.OR UP0, UPT, UR5, UR8, UP0 ;  /* 0x000000080500728c */ /* 0x000fe40008706670 */
[----:B------:R-:W-:Y:S02]  /*4290*/  USHF.R.U32.HI UR4, URZ, UR23, UR4 ;  /* 0x00000017ff047299 */ /* 0x000fe40008011604 */
[----:B------:R-:W-:Y:S02]  /*42a0*/  UIMAD.WIDE.U32 UR8, UR5, UR22, URZ ;  /* 0x00000016050872a5 */ /* 0x000fe4000f8e00ff */
[----:B------:R-:W-:Y:S04]  /*42b0*/  USEL UR10, UR6, UR4, !UP4 ;  /* 0x00000004060a7287 */ /* 0x000fe8000e000000 */
[----:B------:R-:W-:Y:S01]  /*42c0*/  UIADD3 UR11, UPT, UPT, -UR10, URZ, URZ ;  /* 0x000000ff0a0b7290 */ /* 0x000fe2000fffe1ff */
[----:B------:R-:W-:Y:S02]  /*42d0*/  @!UP0 UMOV UR4, UR9 ;  /* 0x0000000900048c82 */ /* 0x000fe40008000000 */
[----:B------:R-:W-:Y:S02]  /*42e0*/  @!UP0 USHF.R.U32.HI UR4, URZ, UR23, UR4 ;  /* 0x00000017ff048299 */ /* 0x000fe40008011604 */
[----:B------:R-:W-:Y:S02]  /*42f0*/  UIMAD UR8, UR42, UR11, UR6 ;  /* 0x0000000b2a0872a4 */ /* 0x000fe4000f8e0206 */
[----:B------:R-:W-:Y:S04]  /*4300*/  @!UP0 USEL UR4, UR5, UR4, !UP4 ;  /* 0x0000000405048287 */ /* 0x000fe8000e000000 */
[----:B------:R-:W-:Y:S02]  /*4310*/  @!UP0 UIMAD UR8, UR7, UR8, UR4 ;  /* 0x00000008070882a4 */ /* 0x000fe4000f8e0204 */
[----:B------:R-:W-:Y:S02]  /*4320*/  @!UP0 UIADD3 UR9, UPT, UPT, UR10, -UR4, URZ ;  /* 0x800000040a098290 */ /* 0x000fe4000fffe0ff */
[----:B------:R-:W-:Y:S02]  /*4330*/  UIADD3 UR4, UPT, UPT, -UR5, URZ, URZ ;  /* 0x000000ff05047290 */ /* 0x000fe4000fffe1ff */
[----:B------:R-:W-:Y:S02]  /*4340*/  UIADD3 UR7, UPT, UPT, -UR6, URZ, URZ ;  /* 0x000000ff06077290 */ /* 0x000fe4000fffe1ff */
[----:B------:R-:W-:Y:S02]  /*4350*/  @!UP0 UIMAD UR6, UR9, UR42, UR5 ;  /* 0x0000002a090682a4 */ /* 0x000fe4000f8e0205 */
[----:B------:R-:W-:Y:S02]  /*4360*/  UIMAD UR14, UR15, UR4, UR14 ;  /* 0x000000040f0e72a4 */ /* 0x000fe4000f8e020e */
[----:B------:R-:W-:Y:S01]  /*4370*/  UIMAD UR13, UR50, UR7, UR13 ;  /* 0x00000007320d72a4 */ /* 0x000fe2000f8e020d */
[----:B------:R-:W-:Y:S02]  /*4380*/  @!UP0 UMOV UR5, UR8 ;  /* 0x0000000800058c82 */ /* 0x000fe40008000000 */
[----:B------:R-:W-:Y:S02]  /*4390*/  UIMAD UR14, UR5, UR15, UR14 ;  /* 0x0000000f050e72a4 */ /* 0x000fe4000f8e020e */
[----:B------:R-:W-:Y:S11]  /*43a0*/  UIMAD UR13, UR6, UR50, UR13 ;  /* 0x00000032060d72a4 */ /* 0x000ff6000f8e020d */
[----:B------:R-:W-:Y:S01]  /*43b0*/  @!UPT UIADD3 URZ, UPT, UPT, URZ, URZ, URZ ;  /* 0x000000fffffff290 */ /* 0x000fe2000fffe0ff */
.L_x_73:
[----:B------:R-:W3:Y:S01]  /*43c0*/  @!UP2 LDCU.128 UR8, c[0x0][0xb10] ;  /* 0x00016200ff08a7ac */ /* 0x000ee20008000c00 */
[C---:B----4-:R-:W-:Y:S02]  /*43d0*/  ISETP.NE.U32.AND P1, PT, R4.reuse, RZ, PT ;  /* 0x000000ff0400720c */ /* 0x050fe40003f25070 */
[----:B------:R-:W-:Y:S02]  /*43e0*/  ISETP.NE.U32.AND P0, PT, R4, RZ, PT ;  /* 0x000000ff0400720c */ /* 0x000fe40003f05070 */
[C---:B------:R-:W-:Y:S02]  /*43f0*/  ISETP.NE.AND.EX P1, PT, R5.reuse, RZ, PT, P1 ;  /* 0x000000ff0500720c */ /* 0x040fe40003f25310 */
[----:B------:R-:W-:Y:S01]  /*4400*/  ISETP.NE.AND.EX P0, PT, R5, RZ, PT, P0 ;  /* 0x000000ff0500720c */ /* 0x000fe20003f05300 */
[----:B------:R-:W4:Y:S01]  /*4410*/  @!UP2 LDCU UR5, c[0x0][0xb0c] ;  /* 0x00016180ff05a7ac */ /* 0x000f220008000800 */
[----:B------:R-:W-:Y:S01]  /*4420*/  SHF.L.U32 R9, R15, 0x1f, RZ ;  /* 0x0000001f0f097819 */ /* 0x000fe200000006ff */
[----:B------:R-:W-:Y:S02]  /*4430*/  USHF.L.U32 UR35, UR16, 0x7, URZ ;  /* 0x0000000710237899 */ /* 0x000fe400080006ff */
[----:B------:R-:W-:Y:S02]  /*4440*/  USHF.L.U32 UR34, UR20, 0x8, URZ ;  /* 0x0000000814227899 */ /* 0x000fe400080006ff */
[----:B---3--:R-:W-:Y:S07]  /*4450*/  UIMAD.WIDE.U32 UR6, UR14, UR8, URZ ;  /* 0x000000080e0672a5 */ /* 0x008fee000f8e00ff */
[----:B------:R-:W-:Y:S01]  /*4460*/  @!UP2 UMOV UR4, UR7 ;  /* 0x000000070004ac82 */ /* 0x000fe20008000000 */
[----:B----4-:R-:W-:Y:S02]  /*4470*/  @!UP2 UISETP.NE.AND UP0, UPT, UR5, 0x1, UPT ;  /* 0x000000010500a88c */ /* 0x010fe4000bf05270 */
[----:B------:R-:W-:Y:S02]  /*4480*/  @!UP2 USHF.R.U32.HI UR4, URZ, UR9, UR4 ;  /* 0x00000009ff04a299 */ /* 0x000fe40008011604 */
[----:B------:R-:W-:Y:S02]  /*4490*/  UIMAD.WIDE.U32 UR6, UR13, UR11, URZ ;  /* 0x0000000b0d0672a5 */ /* 0x000fe4000f8e00ff */
[----:B------:R-:W-:Y:S02]  /*44a0*/  @!UP2 USEL UR8, UR14, UR4, !UP0 ;  /* 0x000000040e08a287 */ /* 0x000fe4000c000000 */
[----:B------:R-:W-:Y:S03]  /*44b0*/  @!UP2 UISETP.NE.AND UP0, UPT, UR10, 0x1, UPT ;  /* 0x000000010a00a88c */ /* 0x000fe6000bf05270 */
[----:B------:R-:W-:Y:S02]  /*44c0*/  @!UP2 UMOV UR6, UR7 ;  /* 0x000000070006ac82 */ /* 0x000fe40008000000 */
[----:B------:R-:W3:Y:S02]  /*44d0*/  @!UP2 LDCU UR4, c[0x0][0xb20] ;  /* 0x00016400ff04a7ac */ /* 0x000ee40008000800 */
[----:B---3--:R-:W-:Y:S04]  /*44e0*/  @!UP2 USHF.R.U32.HI UR6, URZ, UR4, UR6 ;  /* 0x00000004ff06a299 */ /* 0x008fe80008011606 */
[----:B------:R-:W-:Y:S04]  /*44f0*/  @!UP2 USEL UR6, UR13, UR6, !UP0 ;  /* 0x000000060d06a287 */ /* 0x000fe8000c000000 */
[----:B------:R-:W-:Y:S02]  /*4500*/  @!UP2 UIADD3 UR4, UPT, UPT, -UR8, UR6, URZ ;  /* 0x000000060804a290 */ /* 0x000fe4000fffe1ff */
[----:B------:R-:W-:Y:S02]  /*4510*/  @!UP2 UIADD3 UR6, UPT, UPT, UR8, -UR6, URZ ;  /* 0x800000060806a290 */ /* 0x000fe4000fffe0ff */
[----:B------:R-:W-:Y:S02]  /*4520*/  @!UP2 UIMAD UR14, UR4, UR5, UR14 ;  /* 0x00000005040ea2a4 */ /* 0x000fe4000f8e020e */
[----:B------:R-:W-:Y:S01]  /*4530*/  @!UP2 UIMAD UR13, UR6, UR10, UR13 ;  /* 0x0000000a060da2a4 */ /* 0x000fe2000f8e020d */
[----:B------:R-:W-:Y:S11]  /*4540*/  BRA.U UP3, `(.L_x_74) ;  /* 0x0000000103107547 */ /* 0x000ff6000b800000 */
[----:B--2---:R-:W-:Y:S04]  /*4550*/  MOV R0, UR43 ;  /* 0x0000002b00007c02 */ /* 0x004fe80008000f00 */
[----:B------:R-:W-:Y:S04]  /*4560*/  SHF.L.U32 R11, R0, 0x1f, RZ ;  /* 0x0000001f000b7819 */ /* 0x000fe800000006ff */
[----:B------:R-:W2:Y:S02]  /*4570*/  SYNCS.PHASECHK.TRANS64.TRYWAIT P2, [UR21+0x78], R11 ;  /* 0x0000780bff0075a7 */ /* 0x000ea40008041115 */
[----:B--2---:R-:W-:Y:S05]  /*4580*/  @!P2 BRA `(.L_x_75) ;  /* 0x000000780010a947 */ /* 0x004fea0003800000 */
.L_x_74:
[----:B------:R-:W-:Y:S05]  /*4590*/  @!P1 BRA `(.L_x_76) ;  /* 0x0000000000309947 */ /* 0x000fea0003800000 */
[----:B------:R-:W-:Y:S01]  /*45a0*/  ISETP.NE.U32.AND P1, PT, R2, RZ, PT ;  /* 0x000000ff0200720c */ /* 0x000fe20003f25070 */
[----:B------:R-:W3:Y:S01]  /*45b0*/  LDCU.64 UR4, c[0x0][0x358] ;  /* 0x00006b00ff0477ac */ /* 0x000ee20008000a00 */
[----:B------:R-:W-:Y:S02]  /*45c0*/  IMAD.MOV.U32 R140, RZ, RZ, 0x1 ;  /* 0x00000001ff8c7424 */ /* 0x000fe400078e00ff */
[----:B------:R-:W-:Y:S11]  /*45d0*/  ISETP.NE.AND.EX P1, PT, R3, RZ, PT, P1 ;  /* 0x000000ff0300720c */ /* 0x000ff60003f25310 */
[----:B------:R-:W-:Y:S02]  /*45e0*/  @!UPT UIADD3 URZ, UPT, UPT, URZ, URZ, URZ ;  /* 0x000000fffffff290 */ /* 0x000fe4000fffe0ff */
[----:B--2---:R-:W2:Y:S01]  /*45f0*/  @P1 LDC.64 R10, c[0x0][0x888] ;  /* 0x00022200ff0a1b82 */ /* 0x004ea20000000a00 */
[----:B------:R-:W-:Y:S04]  /*4600*/  @P1 IMAD R0, R4, UR36, RZ ;  /* 0x0000002404001c24 */ /* 0x000fe8000f8e02ff */
[----:B--2---:R-:W-:Y:S04]  /*4610*/  @P1 IMAD.WIDE R10, R0, 0x4, R10 ;  /* 0x00000004000a1825 */ /* 0x004fe800078e020a */
[----:B------:R-:W-:Y:S01]  /*4620*/  HFMA2 R0, -RZ, RZ, 0, 5.9604644775390625e-08 ;  /* 0x00000001ff007431 */ /* 0x000fe200000001ff */
[----:B---3-5:R3:W5:Y:S04]  /*4630*/  @P1 LDG.E R72, desc[UR4][R10.64] ;  /* 0x000000040a481981 */ /* 0x028768000c1e1900 */
[----:B------:R-:W-:Y:S01]  /*4640*/  @!P1 PRMT R140, R0, 0x7610, R140 ;  /* 0x00007610008c9816 */ /* 0x000fe2000000008c */
[----:B---3--:R-:W4:Y:S06]  /*4650*/  @!P1 LDC R72, c[0x0][0x880] ;  /* 0x00022000ff489b82 */ /* 0x008f2c0000000800 */
.L_x_76:
[----:B----45:R-:W-:Y:S01]  /*4660*/  @!P0 ISETP.EQ.AND P1, PT, R72, RZ, PT ;  /* 0x000000ff4800820c */ /* 0x030fe20003f22270 */
[----:B------:R-:W-:Y:S01]  /*4670*/  @!UPT UIADD3 URZ, UPT, UPT, URZ, URZ, URZ ;  /* 0x000000fffffff290 */ /* 0x000fe2000fffe0ff */
[----:B------:R-:W-:Y:S11]  /*4680*/  @!P0 BRA `(.L_x_77) ;  /* 0x0000000000188947 */ /* 0x000ff60003800000 */
[----:B------:R-:W-:Y:S02]  /*4690*/  LOP3.LUT P0, RZ, R140, 0xff, RZ, 0xc0, !PT ;  /* 0x000000ff8cff7812 */ /* 0x000fe4000780c0ff */
[----:B------:R-:W-:Y:S04]  /*46a0*/  ISETP.NE.U32.AND P1, PT, R2, RZ, PT ;  /* 0x000000ff0200720c */ /* 0x000fe80003f25070 */
[----:B------:R-:W-:Y:S04]  /*46b0*/  ISETP.NE.AND.EX P1, PT, R3, RZ, PT, P1 ;  /* 0x000000ff0300720c */ /* 0x000fe80003f25310 */
[----:B------:R-:W-:Y:S03]  /*46c0*/  PLOP3.LUT P1, PT, P1, PT, PT, 0x8, 0x80 ;  /* 0x000000000080781c */ /* 0x000fe60000f2e170 */
[----:B------:R-:W-:Y:S11]  /*46d0*/  @P0 ISETP.EQ.AND P1, PT, R72, RZ, PT ;  /* 0x000000ff4800020c */ /* 0x000ff60003f22270 */
[----:B------:R-:W-:Y:S02]  /*46e0*/  @!UPT UIADD3 URZ, UPT, UPT, URZ, URZ, URZ ;  /* 0x000000fffffff290 */ /* 0x000fe4000fffe0ff */
.L_x_77:
[----:B------:R-:W3:Y:S01]  /*46f0*/  SYNCS.PHASECHK.TRANS64.TRYWAIT P2, [UR21+0x50], R9 ;  /* 0x00005009ff0075a7 */ /* 0x000ee20008041115 */
[----:B------:R-:W-:Y:S04]  /*4700*/  ELECT P0, URZ, PT ;  /* 0x0000000000ff782f */ /* 0x000fe80003800000 */
[----:B------:R-:W-:Y:S11]  /*4710*/  PLOP3.LUT P1, PT, P1, P0, PT, 0xf2, 0x2f ;  /* 0x00000000002f781c */ /* 0x000ff60000f21e72 */
[----:B------:R-:W-:Y:S02]  /*4720*/  @!UPT UIADD3 URZ, UPT, UPT, URZ, URZ, URZ ;  /* 0x000000fffffff290 */ /* 0x000fe4000fffe0ff */
[----:B------:R-:W-:Y:S05]  /*4730*/  @!P1 IADD3 R8, P0, PT, R16, 0x580, RZ ;  /* 0x0000058010089810 */ /* 0x000fea0007f1e0ff */
[----:B------:R-:W-:Y:S01]  /*4740*/  @!P1 IMAD.X R6, RZ, RZ, R17, P0 ;  /* 0x000000ffff069224 */ /* 0x000fe200000e0611 */
[----:B---3--:R-:W-:Y:S07]  /*4750*/  @!P2 BRA `(.L_x_78) ;  /* 0x0000007400b4a947 */ /* 0x008fee0003800000 */
.L_x_153:
[----:B------:R-:W-:Y:S01]  /*4760*/  @!P1 R2UR UR5, R8 ;  /* 0x00000000080592ca */ /* 0x000fe200000e0000 */
[----:B------:R-:W-:Y:S01]  /*4770*/  VOTEU.ALL UP0, P1 ;  /* 0x0000000000ff7886 */ /* 0x000fe20000800000 */
[----:B------:R-:W-:Y:S01]  /*4780*/  @!P1 R2UR UR4, R6 ;  /* 0x00000000060492ca */ /* 0x000fe200000e0000 */
[----:B--2---:R-:W-:Y:S01]  /*4790*/  @!P1 IMAD.MOV.U32 R0, RZ, RZ, 0x2000 ;  /* 0x00002000ff009424 */ /* 0x004fe200078e00ff */
[----:B------:R-:W-:Y:S01]  /*47a0*/  UMOV UR8, 0x0 ;  /* 0x0000000000087882 */ /* 0x000fe20000000000 */
[----:B------:R-:W-:Y:S01]  /*47b0*/  UMOV UR9, 0x10000000 ;  /* 0x1000000000097882 */ /* 0x000fe20000000000 */
[----:B------:R-:W-:Y:S01]  /*47c0*/  @!UP0 UIADD3 UR32, UPT, UPT, UR21, 0x200, URZ ;  /* 0x0000020015208890 */ /* 0x000fe2000fffe0ff */
[----:B------:R-:W-:Y:S01]  /*47d0*/  @!P1 IADD3 R8, P0, PT, R16, 0x580, RZ ;  /* 0x0000058010089810 */ /* 0x000fe20007f1e0ff */
[----:B------:R-:W-:Y:S01]  /*47e0*/  VOTEU.ALL UP0, P1 ;  /* 0x0000000000ff7886 */ /* 0x000fe20000800000 */
[----:B------:R-:W-:Y:S03]  /*47f0*/  UPRMT UR6, UR45, 0x654, UR33 ;  /* 0x000006542d067896 */ /* 0x000fe60008000021 */
[----:B------:R-:W-:Y:S02]  /*4800*/  @!P1 IMAD.X R6, RZ, RZ, R17, P0 ;  /* 0x000000ffff069224 */ /* 0x000fe400000e0611 */
[----:B------:R-:W-:Y:S02]  /*4810*/  IMAD.U32 R10, RZ, RZ, UR5 ;  /* 0x00000005ff0a7e24 */ /* 0x000fe4000f8e00ff */
[----:B------:R-:W-:Y:S03]  /*4820*/  IMAD.U32 R11, RZ, RZ, UR4 ;  /* 0x00000004ff0b7e24 */ /* 0x000fe6000f8e00ff */
[----:B------:R-:W-:Y:S02]  /*4830*/  @!P1 R2UR UR4, R10 ;  /* 0x000000000a0492ca */ /* 0x000fe400000e0000 */
[----:B------:R-:W-:Y:S11]  /*4840*/  @!P1 R2UR UR5, R11 ;  /* 0x000000000b0592ca */ /* 0x000ff600000e0000 */
[----:B------:R-:W-:Y:S02]  /*4850*/  @!UPT UIADD3 URZ, UPT, UPT, URZ, URZ, URZ ;  /* 0x000000fffffff290 */ /* 0x000fe4000fffe0ff */
[----:B------:R2:W-:Y:S01]  /*4860*/  @!UP0 UTMALDG.3D [UR32], [UR4], desc[UR8] ;  /* 0x00000820040085b4 */ /* 0x0005e20008011000 */
[----:B------:R2:W-:Y:S01]  /*4870*/  @!P1 SYNCS.ARRIVE.TRANS64.RED.A0TR RZ, [UR21+0x30], R0 ;  /* 0x00003000ffff99a7 */ /* 0x0005e20008300415 */
[----:B------:R-:W-:Y:S01]  /*4880*/  SYNCS.ARRIVE.TRANS64.RED.A1T0 RZ, [UR6], RZ ;  /* 0x000000ffffff79a7 */ /* 0x000fe20008100406 */
[----:B------:R-:W3:Y:S02]  /*4890*/  SYNCS.PHASECHK.TRANS64.TRYWAIT P2, [UR21+0x58], R9 ;  /* 0x00005809ff0075a7 */ /* 0x000ee40008041115 */
[----:B--23--:R-:W-:Y:S05]  /*48a0*/  @!P2 BRA `(.L_x_79) ;  /* 0x000000740078a947 */ /* 0x00cfea0003800000 */
.L_x_155:
        /* <DEDUP_REMOVED lines=8> */
[----:B------:R-:W-:Y:S01]  /*4930*/  @!UP0 UIADD3 UR24, UPT, UPT, UR21, 0x2200, URZ ;  /* 0x0000220015188890 */ /* 0x000fe2000fffe0ff */
[----:B------:R-:W-:Y:S01]  /*4940*/  VOTEU.ALL UP0, P1 ;  /* 0x0000000000ff7886 */ /* 0x000fe20000800000 */
[----:B------:R-:W-:Y:S01]  /*4950*/  UMOV UR27, UR35 ;  /* 0x00000023001b7c82 */ /* 0x000fe20008000000 */
[----:B------:R-:W-:Y:S02]  /*4960*/  UMOV UR28, UR36 ;  /* 0x00000024001c7c82 */ /* 0x000fe40008000000 */
[----:B------:R-:W-:Y:S01]  /*4970*/  IMAD.U32 R10, RZ, RZ, UR5 ;  /* 0x00000005ff0a7e24 */ /* 0x000fe2000f8e00ff */
[----:B------:R-:W-:Y:S01]  /*4980*/  UPRMT UR6, UR45, 0x654, UR25 ;  /* 0x000006542d067896 */ /* 0x000fe20008000019 */
[----:B------:R-:W-:Y:S02]  /*4990*/  IMAD.U32 R11, RZ, RZ, UR4 ;  /* 0x00000004ff0b7e24 */ /* 0x000fe4000f8e00ff */
[----:B------:R-:W-:Y:S01]  /*49a0*/  @!P1 IMAD.X R6, RZ, RZ, R17, P0 ;  /* 0x000000ffff069224 */ /* 0x000fe200000e0611 */
        /* <DEDUP_REMOVED lines=8> */
.L_x_157:
[----:B------:R-:W-:Y:S01]  /*4a30*/  @!P1 R2UR UR5, R8 ;  /* 0x00000000080592ca */ /* 0x000fe200000e0000 */
[----:B------:R-:W-:Y:S01]  /*4a40*/  VOTEU.ALL UP0, P1 ;  /* 0x0000000000ff7886 */ /* 0x000fe20000800000 */
[----:B------:R-:W-:Y:S01]  /*4a50*/  @!P1 R2UR UR4, R6 ;  /* 0x00000000060492ca */ /* 0x000fe200000e0000 */
[----:B--2---:R-:W-:Y:S01]  /*4a60*/  @!P1 IMAD.MOV.U32 R0, RZ, RZ, 0x2000 ;  /* 0x00002000ff009424 */ /* 0x004fe200078e00ff */
[----:B------:R-:W-:Y:S01]  /*4a70*/  UMOV UR8, 0x0 ;  /* 0x0000000000087882 */ /* 0x000fe20000000000 */
[----:B------:R-:W-:Y:S01]  /*4a80*/  UMOV UR9, 0x10000000 ;  /* 0x1000000000097882 */ /* 0x000fe20000000000 */
[----:B------:R-:W-:Y:S01]  /*4a90*/  @!UP0 UIADD3 UR18, UPT, UPT, UR34, 0x80, URZ ;  /* 0x0000008022128890 */ /* 0x000fe2000fffe0ff */
[----:B------:R-:W-:Y:S01]  /*4aa0*/  VIADD R14, R14, 0x1 ;  /* 0x000000010e0e7836 */ /* 0x000fe20000000000 */
[----:B------:R-:W-:Y:S01]  /*4ab0*/  @!UP0 UIADD3 UR16, UPT, UPT, UR21, 0x4200, URZ ;  /* 0x0000420015108890 */ /* 0x000fe2000fffe0ff */
[----:B------:R-:W-:Y:S01]  /*4ac0*/  VOTEU.ALL UP0, P1 ;  /* 0x0000000000ff7886 */ /* 0x000fe20000800000 */
[----:B------:R-:W-:Y:S01]  /*4ad0*/  UMOV UR19, UR35 ;  /* 0x0000002300137c82 */ /* 0x000fe20008000000 */
[----:B------:R-:W-:Y:S02]  /*4ae0*/  UMOV UR20, UR36 ;  /* 0x0000002400147c82 */ /* 0x000fe40008000000 */
[----:B------:R-:W-:Y:S01]  /*4af0*/  IMAD.U32 R10, RZ, RZ, UR5 ;  /* 0x00000005ff0a7e24 */ /* 0x000fe2000f8e00ff */
[----:B------:R-:W-:Y:S01]  /*4b00*/  UPRMT UR6, UR45, 0x654, UR17 ;  /* 0x000006542d067896 */ /* 0x000fe20008000011 */
        /* <DEDUP_REMOVED lines=9> */
.L_x_159:
[----:B------:R-:W-:Y:S01]  /*4ba0*/  @!P1 IADD3 R6, P0, PT, R16, 0x580, RZ ;  /* 0x0000058010069810 */ /* 0x000fe20007f1e0ff */
[----:B------:R-:W-:Y:S01]  /*4bb0*/  VOTEU.ALL UP0, P1 ;  /* 0x0000000000ff7886 */ /* 0x000fe20000800000 */
[----:B------:R-:W-:Y:S01]  /*4bc0*/  UMOV UR6, 0x0 ;  /* 0x0000000000067882 */ /* 0x000fe20000000000 */
[----:B------:R-:W-:Y:S01]  /*4bd0*/  UMOV UR7, 0x10000000 ;  /* 0x1000000000077882 */ /* 0x000fe20000000000 */
[----:B------:R-:W-:Y:S01]  /*4be0*/  @!P1 R2UR UR5, R6 ;  /* 0x00000000060592ca */ /* 0x000fe200000e0000 */
[----:B--2---:R-:W-:Y:S01]  /*4bf0*/  @!P1 IMAD.X R0, RZ, RZ, R17, P0 ;  /* 0x000000ffff009224 */ /* 0x004fe200000e0611 */
[----:B------:R-:W-:Y:S01]  /*4c00*/  @!UP0 UIADD3 UR10, UPT, UPT, UR34, 0xc0, URZ ;  /* 0x000000c0220a8890 */ /* 0x000fe2000fffe0ff */
[----:B------:R-:W-:Y:S01]  /*4c10*/  R2UR UR18, R142 ;  /* 0x000000008e1272ca */ /* 0x000fe200000e0000 */
[----:B------:R-:W-:Y:S01]  /*4c20*/  @!UP0 UIADD3 UR8, UPT, UPT, UR21, 0x6200, URZ ;  /* 0x0000620015088890 */ /* 0x000fe2000fffe0ff */
[----:B------:R-:W-:Y:S01]  /*4c30*/  R2UR UR16, R143 ;  /* 0x000000008f1072ca */ /* 0x000fe200000e0000 */
[----:B------:R-:W-:Y:S01]  /*4c40*/  @!UP0 UIADD3 UR9, UPT, UPT, UR21, 0x48, URZ ;  /* 0x0000004815098890 */ /* 0x000fe2000fffe0ff */
[----:B------:R-:W-:Y:S01]  /*4c50*/  @!P1 R2UR UR4, R0 ;  /* 0x00000000000492ca */ /* 0x000fe200000e0000 */
[----:B------:R-:W-:Y:S01]  /*4c60*/  VOTEU.ALL UP0, P1 ;  /* 0x0000000000ff7886 */ /* 0x000fe20000800000 */
[----:B------:R-:W-:Y:S01]  /*4c70*/  UMOV UR11, UR35 ;  /* 0x00000023000b7c82 */ /* 0x000fe20008000000 */
[----:B------:R-:W-:Y:S01]  /*4c80*/  UMOV UR12, UR36 ;  /* 0x00000024000c7c82 */ /* 0x000fe20008000000 */
[C---:B------:R-:W-:Y:S01]  /*4c90*/  ISETP.NE.AND P0, PT, R14.reuse, 0x2, PT ;  /* 0x000000020e00780c */ /* 0x040fe20003f05270 */
[----:B------:R-:W-:Y:S01]  /*4ca0*/  UPLOP3.LUT UP3, UPT, UPT, UPT, UPT, 0x80, 0x8 ;  /* 0x000000000008789c */ /* 0x000fe20003f6f070 */
[----:B------:R-:W-:Y:S01]  /*4cb0*/  IMAD.U32 R8, RZ, RZ, UR5 ;  /* 0x00000005ff087e24 */ /* 0x000fe2000f8e00ff */
[----:B------:R-:W-:Y:S01]  /*4cc0*/  LOP3.LUT R15, R15, 0x1, RZ, 0x3c, !PT ;  /* 0x000000010f0f7812 */ /* 0x000fe200078e3cff */
[----:B------:R-:W-:Y:S01]  /*4cd0*/  UMOV UR36, UR29 ;  /* 0x0000001d00247c82 */ /* 0x000fe20008000000 */
[----:B------:R-:W-:Y:S01]  /*4ce0*/  SEL R0, RZ, 0x1, P0 ;  /* 0x00000001ff007807 */ /* 0x000fe20000000000 */
[----:B------:R-:W-:Y:S01]  /*4cf0*/  UIADD3 UR20, UPT, UPT, UR13, UR18, URZ ;  /* 0x000000120d147290 */ /* 0x000fe2000fffe0ff */
[----:B------:R-:W-:Y:S01]  /*4d00*/  SEL R14, R14, RZ, P0 ;  /* 0x000000ff0e0e7207 */ /* 0x000fe20000000000 */
[----:B------:R-:W-:Y:S01]  /*4d10*/  UIADD3 UR16, UPT, UPT, UR14, UR16, URZ ;  /* 0x000000100e107290 */ /* 0x000fe2000fffe0ff */
[----:B------:R-:W-:Y:S01]  /*4d20*/  IMAD.U32 R9, RZ, RZ, UR4 ;  /* 0x00000004ff097e24 */ /* 0x000fe2000f8e00ff */
[----:B------:R-:W-:Y:S02]  /*4d30*/  @!P1 R2UR UR4, R8 ;  /* 0x00000000080492ca */ /* 0x000fe400000e0000 */
[----:B------:R-:W-:Y:S02]  /*4d40*/  LOP3.LUT R13, R13, R0, RZ, 0x3c, !PT ;  /* 0x000000000d0d7212 */ /* 0x000fe400078e3cff */
[----:B------:R-:W-:Y:S11]  /*4d50*/  @!P1 R2UR UR5, R9 ;  /* 0x00000000090592ca */ /* 0x000ff600000e0000 */
[----:B------:R-:W-:Y:S02]  /*4d60*/  @!UPT UIADD3 URZ, UPT, UPT, URZ, URZ, URZ ;  /* 0x000000fffffff290 */ /* 0x000fe4000fffe0ff */
[----:B------:R2:W-:Y:S01]  /*4d70*/  @!UP0 UTMALDG.3D [UR8], [UR4], desc[UR6] ;  /* 0x00000608040085b4 */ /* 0x0005e20008011000 */
[----:B------:R2:W-:Y:S01]  /*4d80*/  @!P1 SYNCS.ARRIVE.TRANS64.RED.A0TR RZ, [UR21+0x48], R7 ;  /* 0x00004807ffff99a7 */ /* 0x0005e20008300415 */
[----:B------:R-:W-:Y:S01]  /*4d90*/  SYNCS.ARRIVE.TRANS64.RED.A1T0 RZ, [UR37], RZ ;  /* 0x000000ffffff79a7 */ /* 0x000fe20008100425 */
[----:B------:R-:W-:Y:S05]  /*4da0*/  BRA.U UP1, `(.L_x_82) ;  /* 0xfffffff101647547 */ /* 0x000fea000b83ffff */
[----:B------:R-:W-:-:S04]  /*4db0*/  SHF.L.U32 R3, R15, 0x1f, RZ ;  /* 0x0000001f0f037819 */ /* 0x000fc800000006ff */
[----:B------:R-:W3:Y:S02]  /*4dc0*/  SYNCS.PHASECHK.TRANS64.TRYWAIT P0, [UR21+0x50], R3 ;  /* 0x00005003ff0075a7 */ /* 0x000ee40008001115 */
[----:B---3--:R-:W-:Y:S05]  /*4dd0*/  @!P0 BRA `(.L_x_83) ;  /* 0x0000007000748947 */ /* 0x008fea0003800000 */
.L_x_161:
[----:B------:R-:W4:Y:S02]  /*4de0*/  SYNCS.PHASECHK.TRANS64.TRYWAIT P0, [UR21+0x58], R3 ;  /* 0x00005803ff0075a7 */ /* 0x000f240008001115 */
[----:B----4-:R-:W-:Y:S05]  /*4df0*/  @!P0 BRA `(.L_x_84) ;  /* 0x0000007000848947 */ /* 0x010fea0003800000 */
.L_x_163:
[----:B------:R-:W4:Y:S02]  /*4e00*/  SYNCS.PHASECHK.TRANS64.TRYWAIT P0, [UR21+0x60], R3 ;  /* 0x00006003ff0075a7 */ /* 0x000f240008001115 */
[----:B----4-:R-:W-:Y:S05]  /*4e10*/  @!P0 BRA `(.L_x_85) ;  /* 0x0000007000948947 */ /* 0x010fea0003800000 */
.L_x_165:
[----:B---3--:R-:W-:-:S07]  /*4e20*/  MOV R0, UR21 ;  /* 0x0000001500007c02 */ /* 0x008fce0008000f00 */
.L_x_86:
[----:B---3--:R-:W-:-:S04]  /*4e30*/  SHF.L.U32 R3, R15, 0x1f, RZ ;  /* 0x0000001f0f037819 */ /* 0x008fc800000006ff */
[----:B------:R3:W4:Y:S03]  /*4e40*/  SYNCS.PHASECHK.TRANS64.TRYWAIT P0, [R0+URZ+0x68], R3 ;  /* 0x00006803000075a7 */ /* 0x00072600080011ff */
[----:B----4-:R-:W-:Y:S05]  /*4e50*/  @!P0 NANOSLEEP.SYNCS 0x989680 ;  /* 0x009896800000895d */ /* 0x010fea0003900000 */
[----:B------:R-:W4:Y:S02]  /*4e60*/  @!P0 SYNCS.PHASECHK.TRANS64 P0, [R0+URZ+0x68], R3 ;  /* 0x00006803000085a7 */ /* 0x000f2400080010ff */
[----:B-12-4-:R-:W-:Y:S05]  /*4e70*/  @P0 EXIT ;  /* 0x000000000000094d */ /* 0x016fea0003800000 */
[----:B------:R-:W-:Y:S05]  /*4e80*/  BRA `(.L_x_86) ;  /* 0xfffffffc00e87947 */ /* 0x000fea000383ffff */
.L_x_71:
[----:B------:R-:W-:-:S06]  /*4e90*/  UISETP.GE.AND UP0, UPT, UR17, 0x4, UPT ;  /* 0x000000041100788c */ /* 0x000fcc000bf06270 */
[----:B------:R-:W-:-:S13]  /*4ea0*/  PLOP3.LUT P0, PT, PT, PT, UP0, 0x80, 0x8 ;  /* 0x000000000008781c */ /* 0x000fda0003f0f008 */
[----:B------:R-:W-:Y:S05]  /*4eb0*/  @!P0 EXIT ;  /* 0x000000000000894d */ /* 0x000fea0003800000 */
[----:B------:R-:W-:Y:S01]  /*4ec0*/  BAR.SYNC.DEFER_BLOCKING 0x6, 0xa0 ;  /* 0x0182800000007b1d */ /* 0x000fe20000010000 */
[C---:B------:R-:W-:Y:S01]  /*4ed0*/  IMAD.SHL.U32 R2, R154.reuse, 0x40, RZ ;  /* 0x000000409a027824 */ /* 0x040fe200078e00ff */
[C---:B------:R-:W-:Y:S01]  /*4ee0*/  R2P PR, R154.reuse, 0x6 ;  /* 0x000000069a007804 */ /* 0x040fe20000000000 */
[----:B------:R-:W-:Y:S01]  /*4ef0*/  IMAD.MOV.U32 R151, RZ, RZ, 0x20 ;  /* 0x00000020ff977424 */ /* 0x000fe200078e00ff */
[----:B------:R-:W-:Y:S01]  /*4f00*/  CS2R R148, SRZ ;  /* 0x0000000000947805 */ /* 0x000fe2000001ff00 */
[C---:B------:R-:W-:Y:S01]  /*4f10*/  IMAD.U32 R69, R154.reuse, 0x10000, RZ ;  /* 0x000100009a457824 */ /* 0x040fe200078e00ff */
[----:B------:R-:W-:Y:S02]  /*4f20*/  UMOV UR44, 0x400 ;  /* 0x00000400002c7882 */ /* 0x000fe40000000000 */
[----:B------:R-:W1:Y:S01]  /*4f30*/  LDC.64 R138, c[0x0][0x8b0] ;  /* 0x00022c00ff8a7b82 */ /* 0x000e620000000a00 */
[----:B------:R-:W-:Y:S01]  /*4f40*/  ULEA UR44, UR45, UR44, 0x18 ;  /* 0x0000002c2d2c7291 */ /* 0x000fe2000f8ec0ff */
[----:B------:R-:W-:Y:S01]  /*4f50*/  IMAD.SHL.U32 R135, R154, 0x8, RZ ;  /* 0x000000089a877824 */ /* 0x000fe200078e00ff */
[----:B------:R-:W-:Y:S01]  /*4f60*/  LOP3.LUT R6, R2, 0x180, RZ, 0xc0, !PT ;  /* 0x0000018002067812 */ /* 0x000fe200078ec0ff */
[----:B------:R-:W-:Y:S01]  /*4f70*/  IMAD.MOV.U32 R152, RZ, RZ, 0x10 ;  /* 0x00000010ff987424 */ /* 0x000fe200078e00ff */
[----:B------:R-:W-:Y:S01]  /*4f80*/  SEL R151, R151, 0xffffffe0, !P2 ;  /* 0xffffffe097977807 */ /* 0x000fe20005000000 */
[----:B------:R-:W-:Y:S01]  /*4f90*/  UIADD3 UR5, UPT, UPT, UR44, 0x200, URZ ;  /* 0x000002002c057890 */ /* 0x000fe2000fffe0ff */
[----:B------:R-:W-:Y:S01]  /*4fa0*/  LOP3.LUT R69, R69, 0x600000, RZ, 0xc0, !PT ;  /* 0x0060000045457812 */ /* 0x000fe200078ec0ff */
[----:B------:R-:W2:Y:S01]  /*4fb0*/  LDC.64 R136, c[0x0][0x8a8] ;  /* 0x00022a00ff887b82 */ /* 0x000ea20000000a00 */
[----:B------:R-:W-:Y:S01]  /*4fc0*/  UIADD3 UR4, UPT, UPT, UR44, 0x8200, URZ ;  /* 0x000082002c047890 */ /* 0x000fe2000fffe0ff */
[----:B------:R-:W-:Y:S01]  /*4fd0*/  LOP3.LUT R135, R6, 0x30, R135, 0xf8, !PT ;  /* 0x0000003006877812 */ /* 0x000fe200078ef887 */
[----:B------:R-:W-:Y:S01]  /*4fe0*/  IMAD.MOV.U32 R68, RZ, RZ, RZ ;  /* 0x000000ffff447224 */ /* 0x000fe200078e00ff */
[----:B------:R-:W-:Y:S01]  /*4ff0*/  SEL R152, R152, 0xfffffff0, !P1 ;  /* 0xfffffff098987807 */ /* 0x000fe20004800000 */
[----:B------:R-:W-:Y:S01]  /*5000*/  IMAD.MOV.U32 R145, RZ, RZ, RZ ;  /* 0x000000ffff917224 */ /* 0x000fe200078e00ff */
[----:B------:R-:W-:Y:S01]  /*5010*/  SHF.R.S32.HI R3, RZ, 0x4, R151 ;  /* 0x00000004ff037819 */ /* 0x000fe20000011497 */
[----:B------:R-:W-:Y:S01]  /*5020*/  IMAD.U32 R155, RZ, RZ, UR5 ;  /* 0x00000005ff9b7e24 */ /* 0x000fe2000f8e00ff */
[----:B------:R-:W-:Y:S01]  /*5030*/  LOP3.LUT R135, R135, 0x1e40, R2, 0xf8, !PT ;  /* 0x00001e4087877812 */ /* 0x000fe200078ef802 */
[----:B------:R-:W3:Y:S01]  /*5040*/  LDS R0, [UR44+0x110] ;  /* 0x0001102cff007984 */ /* 0x000ee20008000800 */
[----:B------:R-:W-:-:S02]  /*5050*/  LOP3.LUT R154, R154, 0x60, RZ, 0xc0, !PT ;  /* 0x000000609a9a7812 */ /* 0x000fc400078ec0ff */
[----:B------:R-:W-:Y:S02]  /*5060*/  CS2R R146, SRZ ;  /* 0x0000000000927805 */ /* 0x000fe4000001ff00 */
[----:B------:R-:W-:Y:S01]  /*5070*/  LEA.HI.SX32 R150, R152, R3, 0x1c ;  /* 0x0000000398967211 */ /* 0x000fe200078fe2ff */
[----:B------:R-:W-:Y:S01]  /*5080*/  IMAD.U32 R153, RZ, RZ, UR4 ;  /* 0x00000004ff997e24 */ /* 0x000fe2000f8e00ff */
[----:B------:R-:W4:Y:S01]  /*5090*/  LDCU UR58, c[0x0][0x370] ;  /* 0x00006e00ff3a77ac */ /* 0x000f220008000800 */
[----:B------:R-:W1:Y:S01]  /*50a0*/  LDCU.64 UR62, c[0x0][0x348] ;  /* 0x00006900ff3e77ac */ /* 0x000e620008000a00 */
[----:B------:R-:W1:Y:S01]  /*50b0*/  LDCU UR43, c[0x0][0xb0c] ;  /* 0x00016180ff2b77ac */ /* 0x000e620008000800 */
[----:B------:R-:W1:Y:S01]  /*50c0*/  LDCU UR39, c[0x0][0xb30] ;  /* 0x00016600ff2777ac */ /* 0x000e620008000800 */
[----:B------:R-:W1:Y:S01]  /*50d0*/  LDCU.64 UR56, c[0x0][0x888] ;  /* 0x00011100ff3877ac */ /* 0x000e620008000a00 */
[----:B------:R-:W1:Y:S01]  /*50e0*/  LDCU.64 UR40, c[0x0][0xb28] ;  /* 0x00016500ff2877ac */ /* 0x000e620008000a00 */
[----:B------:R-:W1:Y:S01]  /*50f0*/  LDCU.64 UR60, c[0x0][0x890] ;  /* 0x00011200ff3c77ac */ /* 0x000e620008000a00 */
[----:B------:R-:W1:Y:S01]  /*5100*/  LDCU.128 UR52, c[0x0][0xb10] ;  /* 0x00016200ff3477ac */ /* 0x000e620008000c00 */
[----:B------:R-:W1:Y:S02]  /*5110*/  LDCU UR47, c[0x0][0x374] ;  /* 0x00006e80ff2f77ac */ /* 0x000e640008000800 */
[----:B-1234-:R-:W-:-:S07]  /*5120*/  IMAD.IADD R69, R0, 0x1, R69 ;  /* 0x0000000100457824 */ /* 0x01efce00078e0245 */
.L_x_128:
[----:B------:R-:W-:Y:S02]  /*5130*/  LEA R3, R145, UR44, 0x3 ;  /* 0x0000002c91037c11 */ /* 0x000fe4000f8e18ff */
[----:B------:R-:W-:Y:S02]  /*5140*/  SHF.L.U32 R0, R147, 0x1f, RZ ;  /* 0x0000001f93007819 */ /* 0x000fe400000006ff */
[----:B------:R-:W-:Y:S02]  /*5150*/  LEA R5, R145, UR44, 0x4 ;  /* 0x0000002c91057c11 */ /* 0x000fe4000f8e20ff */
[----:B-1----:R-:W1:Y:S02]  /*5160*/  SYNCS.PHASECHK.TRANS64.TRYWAIT P0, [R3+URZ+0x80], R0 ;  /* 0x00008000030075a7 */ /* 0x002e6400080011ff */
[----:B-1----:R-:W-:Y:S05]  /*5170*/  @!P0 BRA `(.L_x_87) ;  /* 0x0000006c00d48947 */ /* 0x002fea0003800000 */
.L_x_166:
        /* <DEDUP_REMOVED lines=11> */
[----:B------:R-:W-:Y:S01]  /*5230*/  PLOP3.LUT P0, PT, PT, PT, UP1, 0x80, 0x8 ;  /* 0x000000000008781c */ /* 0x000fe20003f0f018 */
[----:B------:R-:W-:Y:S11]  /*5240*/  UP2UR UR46, UPR, URZ, 0x2 ;  /* 0x00000002ff2e7883 */ /* 0x000ff60008000000 */
[----:B------:R-:W-:Y:S01]  /*5250*/  @!UPT UIADD3 URZ, UPT, UPT, URZ, URZ, URZ ;  /* 0x000000fffffff290 */ /* 0x000fe2000fffe0ff */
[----:B-1----:R-:W-:Y:S02]  /*5260*/  @P0 SHF.R.U32.HI R0, RZ, 0x10, R5 ;  /* 0x00000010ff000819 */ /* 0x002fe40000011605 */
        /* <DEDUP_REMOVED lines=12> */
[----:B------:R-:W2:Y:S01]  /*5330*/  LDCU UR12, c[0x0][0xb20] ;  /* 0x00016400ff0c77ac */ /* 0x000ea20008000800 */
[----:B------:R-:W-:Y:S02]  /*5340*/  UIMAD.WIDE.U32 UR4, UR47, UR55, URZ ;  /* 0x000000372f0472a5 */ /* 0x000fe4000f8e00ff */
[----:B------:R-:W-:Y:S02]  /*5350*/  UIMAD.WIDE.U32 UR6, UR58, UR52, URZ ;  /* 0x000000343a0672a5 */ /* 0x000fe4000f8e00ff */
[----:B------:R-:W-:Y:S02]  /*5360*/  UISETP.NE.AND UP0, UPT, UR54, 0x1, UPT ;  /* 0x000000013600788c */ /* 0x000fe4000bf05270 */
[----:B------:R-:W-:Y:S02]  /*5370*/  UIMAD.WIDE.U32 UR8, UR37, UR55, URZ ;  /* 0x00000037250872a5 */ /* 0x000fe4000f8e00ff */
[----:B------:R-:W-:Y:S02]  /*5380*/  UIMAD.WIDE.U32 UR10, UR38, UR52, URZ ;  /* 0x00000034260a72a5 */ /* 0x000fe4000f8e00ff */
[----:B------:R-:W-:Y:S02]  /*5390*/  UISETP.NE.AND UP1, UPT, UR43, 0x1, UPT ;  /* 0x000000012b00788c */ /* 0x000fe4000bf25270 */
[----:B------:R-:W-:Y:S01]  /*53a0*/  UISETP.NE.AND UP2, UPT, UR42, 0x1, UPT ;  /* 0x000000012a00788c */ /* 0x000fe2000bf45270 */
[----:B------:R-:W-:Y:S02]  /*53b0*/  UMOV UR4, UR5 ;  /* 0x0000000500047c82 */ /* 0x000fe40008000000 */
[----:B--2---:R-:W-:Y:S03]  /*53c0*/  USHF.R.U32.HI UR5, URZ, UR12, UR4 ;  /* 0x0000000cff057299 */ /* 0x004fe60008011604 */
[----:B------:R-:W-:Y:S02]  /*53d0*/  UMOV UR4, UR7 ;  /* 0x0000000700047c82 */ /* 0x000fe40008000000 */
[----:B------:R-:W-:Y:S02]  /*53e0*/  USHF.R.U32.HI UR7, URZ, UR53, UR4 ;  /* 0x00000035ff077299 */ /* 0x000fe40008011604 */
[----:B------:R-:W-:Y:S02]  /*53f0*/  USEL UR4, UR47, UR5, !UP0 ;  /* 0x000000052f047287 */ /* 0x000fe4000c000000 */
[----:B------:R-:W-:Y:S01]  /*5400*/  USEL UR7, UR58, UR7, !UP1 ;  /* 0x000000073a077287 */ /* 0x000fe2000c800000 */
[----:B------:R-:W-:Y:S01]  /*5410*/  UMOV UR5, UR9 ;  /* 0x0000000900057c82 */ /* 0x000fe20008000000 */
[----:B------:R-:W-:Y:S02]  /*5420*/  UIMAD.WIDE.U32 UR8, UR4, UR40, URZ ;  /* 0x00000028040872a5 */ /* 0x000fe4000f8e00ff */
[----:B------:R-:W-:Y:S03]  /*5430*/  USHF.R.U32.HI UR6, URZ, UR12, UR5 ;  /* 0x0000000cff067299 */ /* 0x000fe60008011605 */
[----:B------:R-:W-:Y:S01]  /*5440*/  UMOV UR5, UR11 ;  /* 0x0000000b00057c82 */ /* 0x000fe20008000000 */
[----:B------:R-:W-:Y:S02]  /*5450*/  UIMAD.WIDE.U32 UR10, UR7, UR40, URZ ;  /* 0x00000028070a72a5 */ /* 0x000fe4000f8e00ff */
[----:B------:R-:W-:Y:S02]  /*5460*/  USHF.R.U32.HI UR12, URZ, UR53, UR5 ;  /* 0x00000035ff0c7299 */ /* 0x000fe40008011605 */
[----:B------:R-:W-:Y:S01]  /*5470*/  USEL UR6, UR37, UR6, !UP0 ;  /* 0x0000000625067287 */ /* 0x000fe2000c000000 */
[----:B------:R-:W-:Y:S02]  /*5480*/  UMOV UR5, UR9 ;  /* 0x0000000900057c82 */ /* 0x000fe40008000000 */
[----:B------:R-:W-:Y:S01]  /*5490*/  UMOV UR10, UR11 ;  /* 0x0000000b000a7c82 */ /* 0x000fe20008000000 */
[----:B------:R-:W-:Y:S02]  /*54a0*/  @UP2 USHF.R.U32.HI UR4, URZ, UR41, UR5 ;  /* 0x00000029ff042299 */ /* 0x000fe40008011605 */
[----:B------:R-:W-:Y:S02]  /*54b0*/  @UP2 USHF.R.U32.HI UR7, URZ, UR41, UR10 ;  /* 0x00000029ff072299 */ /* 0x000fe4000801160a */
[----:B------:R-:W-:Y:S02]  /*54c0*/  UIMAD UR4, UR42, UR4, URZ ;  /* 0x000000042a0472a4 */ /* 0x000fe4000f8e02ff */
        /* <DEDUP_REMOVED lines=8> */
[----:B------:R-:W-:Y:S02]  /*5550*/  USEL UR11, UR6, UR4, !UP2 ;  /* 0x00000004060b7287 */ /* 0x000fe4000d000000 */
[----:B------:R-:W-:Y:S02]  /*5560*/  UIADD3 UR8, UPT, UPT, -UR5, URZ, URZ ;  /* 0x000000ff05087290 */ /* 0x000fe4000fffe1ff */
[----:B------:R-:W-:Y:S01]  /*5570*/  UIADD3 UR10, UPT, UPT, -UR11, URZ, URZ ;  /* 0x000000ff0b0a7290 */ /* 0x000fe2000fffe1ff */
[----:B------:R-:W-:Y:S01]  /*5580*/  @!UP0 UMOV UR4, UR9 ;  /* 0x0000000900048c82 */ /* 0x000fe20008000000 */
[----:B------:R-:W-:Y:S02]  /*5590*/  UIADD3 UR9, UPT, UPT, -UR6, URZ, URZ ;  /* 0x000000ff06097290 */ /* 0x000fe4000fffe1ff */
[----:B------:R-:W-:Y:S02]  /*55a0*/  @!UP0 USHF.R.U32.HI UR4, URZ, UR41, UR4 ;  /* 0x00000029ff048299 */ /* 0x000fe40008011604 */
[----:B------:R-:W-:Y:S02]  /*55b0*/  UIMAD UR10, UR42, UR10, UR6 ;  /* 0x0000000a2a0a72a4 */ /* 0x000fe4000f8e0206 */
[----:B------:R-:W-:Y:S04]  /*55c0*/  @!UP0 USEL UR4, UR5, UR4, !UP2 ;  /* 0x0000000405048287 */ /* 0x000fe8000d000000 */
[----:B------:R-:W-:Y:S02]  /*55d0*/  @!UP0 UIMAD UR10, UR7, UR10, UR4 ;  /* 0x0000000a070a82a4 */ /* 0x000fe4000f8e0204 */
[----:B------:R-:W-:Y:S02]  /*55e0*/  @!UP0 UIADD3 UR11, UPT, UPT, UR11, -UR4, URZ ;  /* 0x800000040b0b8290 */ /* 0x000fe4000fffe0ff */
[----:B------:R-:W-:Y:S02]  /*55f0*/  UIMAD UR7, UR43, UR8, UR38 ;  /* 0x000000082b0772a4 */ /* 0x000fe4000f8e0226 */
[----:B------:R-:W-:Y:S02]  /*5600*/  @!UP0 UIMAD UR6, UR11, UR42, UR5 ;  /* 0x0000002a0b0682a4 */ /* 0x000fe4000f8e0205 */
[----:B------:R-:W-:Y:S01]  /*5610*/  UIMAD UR4, UR54, UR9, UR37 ;  /* 0x00000009360472a4 */ /* 0x000fe2000f8e0225 */
[----:B------:R-:W-:Y:S02]  /*5620*/  @!UP0 UMOV UR5, UR10 ;  /* 0x0000000a00058c82 */ /* 0x000fe40008000000 */
[----:B------:R-:W-:Y:S02]  /*5630*/  UIMAD UR38, UR5, UR43, UR7 ;  /* 0x0000002b052672a4 */ /* 0x000fe4000f8e0207 */
[----:B------:R-:W-:Y:S11]  /*5640*/  UIMAD UR37, UR6, UR54, UR4 ;  /* 0x00000036062572a4 */ /* 0x000ff6000f8e0204 */
[----:B------:R-:W-:Y:S01]  /*5650*/  @!UPT UIADD3 URZ, UPT, UPT, URZ, URZ, URZ ;  /* 0x000000fffffff290 */ /* 0x000fe2000fffe0ff */
.L_x_88:
[----:B------:R-:W-:Y:S01]  /*5660*/  UISETP.NE.AND UP0, UPT, UR39, 0x1, UPT ;  /* 0x000000012700788c */ /* 0x000fe2000bf05270 */
[----:B------:R-:W-:Y:S01]  /*5670*/  R2UR UR11, R155 ;  /* 0x000000009b0b72ca */ /* 0x000fe200000e0000 */
[----:B------:R-:W-:Y:S01]  /*5680*/  USHF.L.U32 UR50, UR16, 0x7, URZ ;  /* 0x0000000710327899 */ /* 0x000fe200080006ff */
[----:B------:R-:W-:Y:S01]  /*5690*/  IADD3 R145, PT, PT, R145, 0x1, RZ ;  /* 0x0000000191917810 */ /* 0x000fe20007ffe0ff */
[----:B------:R-:W-:Y:S07]  /*56a0*/  USHF.L.U32 UR49, UR20, 0x8, URZ ;  /* 0x0000000814317899 */ /* 0x000fee00080006ff */
[----:B------:R-:W2:Y:S01]  /*56b0*/  @!UP0 LDCU.128 UR12, c[0x0][0xb10] ;  /* 0x00016200ff0c87ac */ /* 0x000ea20008000c00 */
[----:B------:R-:W3:Y:S01]  /*56c0*/  @!UP0 LDCU UR5, c[0x0][0xb0c] ;  /* 0x00016180ff0587ac */ /* 0x000ee20008000800 */
[----:B------:R-:W4:Y:S01]  /*56d0*/  @!UP0 LDCU UR10, c[0x0][0xb20] ;  /* 0x00016400ff0a87ac */ /* 0x000f220008000800 */
[----:B--2---:R-:W-:Y:S02]  /*56e0*/  UIMAD.WIDE.U32 UR8, UR38, UR12, URZ ;  /* 0x0000000c260872a5 */ /* 0x004fe4000f8e00ff */
[----:B------:R-:W-:Y:S02]  /*56f0*/  UIMAD.WIDE.U32 UR6, UR37, UR15, URZ ;  /* 0x0000000f250672a5 */ /* 0x000fe4000f8e00ff */
[----:B------:R-:W-:Y:S03]  /*5700*/  @!UP0 UISETP.NE.AND UP1, UPT, UR14, 0x1, UPT ;  /* 0x000000010e00888c */ /* 0x000fe6000bf25270 */
[----:B------:R-:W-:Y:S01]  /*5710*/  @!UP0 UMOV UR4, UR9 ;  /* 0x0000000900048c82 */ /* 0x000fe20008000000 */
[----:B---3--:R-:W-:Y:S02]  /*5720*/  @!UP0 UISETP.NE.AND UP2, UPT, UR5, 0x1, UPT ;  /* 0x000000010500888c */ /* 0x008fe4000bf45270 */
[----:B------:R-:W-:Y:S01]  /*5730*/  @!UP0 USHF.R.U32.HI UR4, URZ, UR13, UR4 ;  /* 0x0000000dff048299 */ /* 0x000fe20008011604 */
[----:B------:R-:W-:Y:S02]  /*5740*/  @!UP0 UMOV UR6, UR7 ;  /* 0x0000000700068c82 */ /* 0x000fe40008000000 */
[----:B----4-:R-:W-:Y:S02]  /*5750*/  @!UP0 USHF.R.U32.HI UR6, URZ, UR10, UR6 ;  /* 0x0000000aff068299 */ /* 0x010fe40008011606 */
[----:B------:R-:W-:Y:S02]  /*5760*/  @!UP0 USEL UR7, UR38, UR4, !UP2 ;  /* 0x0000000426078287 */ /* 0x000fe4000d000000 */
[----:B------:R-:W-:Y:S04]  /*5770*/  @!UP0 USEL UR6, UR37, UR6, !UP1 ;  /* 0x0000000625068287 */ /* 0x000fe8000c800000 */
[----:B------:R-:W-:Y:S02]  /*5780*/  @!UP0 UIADD3 UR4, UPT, UPT, -UR7, UR6, URZ ;  /* 0x0000000607048290 */ /* 0x000fe4000fffe1ff */
[----:B------:R-:W-:Y:S02]  /*5790*/  @!UP0 UIADD3 UR6, UPT, UPT, UR7, -UR6, URZ ;  /* 0x8000000607068290 */ /* 0x000fe4000fffe0ff */
[----:B------:R-:W-:Y:S02]  /*57a0*/  @!UP0 UIMAD UR38, UR4, UR5, UR38 ;  /* 0x00000005042682a4 */ /* 0x000fe4000f8e0226 */
[----:B------:R-:W-:Y:S02]  /*57b0*/  @!UP0 UIMAD UR37, UR6, UR14, UR37 ;  /* 0x0000000e062582a4 */ /* 0x000fe4000f8e0225 */
[----:B------:R-:W-:Y:S09]  /*57c0*/  ULOP3.LUT UP0, URZ, UR11, 0x1b0, URZ, 0xc0, !UPT ;  /* 0x000001b00bff7892 */ /* 0x000ff2000f80c0ff */
[----:B------:R-:W-:Y:S05]  /*57d0*/  BRA.U !UP0, `(.L_x_89) ;  /* 0x0000000108407547 */ /* 0x000fea000b800000 */
[----:B------:R-:W2:Y:S01]  /*57e0*/  LDCU.64 UR8, c[0x4][0x88] ;  /* 0x01001100ff0877ac */ /* 0x000ea20008000a00 */
[----:B------:R-:W-:Y:S01]  /*57f0*/  MOV R3, 0x0 ;  /* 0x0000000000037802 */ /* 0x000fe20000000f00 */
[----:B------:R-:W-:Y:S02]  /*5800*/  HFMA2 R12, -RZ, RZ, 0, 5.9604644775390625e-08 ;  /* 0x00000001ff0c7431 */ /* 0x000fe400000001ff */
[----:B------:R-:W-:Y:S02]  /*5810*/  IMAD.MOV.U32 R8, RZ, RZ, 0x70 ;  /* 0x00000070ff087424 */ /* 0x000fe400078e00ff */
[----:B------:R-:W-:Y:S01]  /*5820*/  IMAD.MOV.U32 R13, RZ, RZ, RZ ;  /* 0x000000ffff0d7224 */ /* 0x000fe200078e00ff */
[----:B------:R-:W3:Y:S01]  /*5830*/  LDCU.64 UR6, c[0x4][0x90] ;  /* 0x01001200ff0677ac */ /* 0x000ee20008000a00 */
[----:B------:R-:W4:Y:S01]  /*5840*/  LDC.64 R2, c[0x4][R3] ;  /* 0x0100000003027b82 */ /* 0x000f220000000a00 */
[----:B------:R-:W1:Y:S01]  /*5850*/  LDCU.64 UR4, c[0x4][0x8] ;  /* 0x01000100ff0477ac */ /* 0x000e620008000a00 */
[----:B--2---:R-:W-:Y:S01]  /*5860*/  MOV R5, UR9 ;  /* 0x0000000900057c02 */ /* 0x004fe20008000f00 */
[----:B------:R-:W-:Y:S01]  /*5870*/  IMAD.U32 R4, RZ, RZ, UR8 ;  /* 0x00000008ff047e24 */ /* 0x000fe2000f8e00ff */
[----:B---3--:R-:W-:Y:S01]  /*5880*/  MOV R7, UR7 ;  /* 0x0000000700077c02 */ /* 0x008fe20008000f00 */
[----:B------:R-:W-:Y:S01]  /*5890*/  IMAD.U32 R6, RZ, RZ, UR6 ;  /* 0x00000006ff067e24 */ /* 0x000fe2000f8e00ff */
[----:B-1----:R-:W-:Y:S01]  /*58a0*/  MOV R11, UR5 ;  /* 0x00000005000b7c02 */ /* 0x002fe20008000f00 */
[----:B------:R-:W-:Y:S02]  /*58b0*/  IMAD.U32 R10, RZ, RZ, UR4 ;  /* 0x00000004ff0a7e24 */ /* 0x000fe4000f8e00ff */
[----:B------:R-:W-:Y:S07]  /*58c0*/  LEPC R20, `(.L_x_89) ;  /* 0x000000001014794e */ /* 0x000fee0000000000 */
[----:B----45:R-:W-:Y:S05]  /*58d0*/  CALL.ABS.NOINC R2 ;  /* 0x0000000002007343 */ /* 0x030fea0003c00000 */
.L_x_89:
[----:B------:R-:W-:Y:S01]  /*58e0*/  LOP3.LUT P0, RZ, R153, 0x1b0, RZ, 0xc0, !PT ;  /* 0x000001b099ff7812 */ /* 0x000fe2000780c0ff */
[----:B------:R-:W-:Y:S11]  /*58f0*/  BSSY.RECONVERGENT B6, `(.L_x_90) ;  /* 0x0000013000067945 */ /* 0x000ff60003800200 */
[----:B------:R-:W-:Y:S01]  /*5900*/  @!UPT UIADD3 URZ, UPT, UPT, URZ, URZ, URZ ;  /* 0x000000fffffff290 */ /* 0x000fe2000fffe0ff */
[----:B------:R-:W-:Y:S05]  /*5910*/  @!P0 BRA `(.L_x_91) ;  /* 0x0000000000408947 */ /* 0x000fea0003800000 */
        /* <DEDUP_REMOVED lines=16> */
.L_x_91:
[----:B------:R-:W-:Y:S05]  /*5a20*/  BSYNC.RECONVERGENT B6 ;  /* 0x0000000000067941 */ /* 0x000fea0003800200 */
.L_x_90:
[----:B------:R-:W-:Y:S01]  /*5a30*/  R2UR UR4, R144 ;  /* 0x00000000900472ca */ /* 0x000fe200000e0000 */
[----:B------:R-:W-:Y:S01]  /*5a40*/  UISETP.NE.U32.AND UP0, UPT, UR60, URZ, UPT ;  /* 0x000000ff3c00728c */ /* 0x000fe2000bf05070 */
[----:B------:R-:W-:Y:S02]  /*5a50*/  ISETP.NE.U32.AND P4, PT, R138, RZ, PT ;  /* 0x000000ff8a00720c */ /* 0x000fe40003f85070 */
[----:B------:R-:W-:Y:S01]  /*5a60*/  ISETP.NE.U32.AND P2, PT, RZ, UR56, PT ;  /* 0x00000038ff007c0c */ /* 0x000fe2000bf45070 */
[----:B------:R-:W-:Y:S01]  /*5a70*/  UISETP.NE.AND.EX UP1, UPT, UR61, URZ, UPT, UP0 ;  /* 0x000000ff3d00728c */ /* 0x000fe2000bf25300 */
[----:B------:R-:W-:Y:S01]  /*5a80*/  ISETP.NE.AND.EX P4, PT, R139, RZ, PT, P4 ;  /* 0x000000ff8b00720c */ /* 0x000fe20003f85340 */
[----:B------:R-:W-:Y:S01]  /*5a90*/  UPLOP3.LUT UP0, UPT, UPT, UPT, UPT, 0x40, 0x4 ;  /* 0x000000000004789c */ /* 0x000fe20003f0e870 */
[----:B------:R-:W-:Y:S05]  /*5aa0*/  ISETP.NE.AND.EX P2, PT, RZ, UR57, PT, P2 ;  /* 0x00000039ff007c0c */ /* 0x000fea000bf45320 */
[----:B------:R-:W-:Y:S06]  /*5ab0*/  UISETP.NE.AND UP2, UPT, UR4, URZ, UPT ;  /* 0x000000ff0400728c */ /* 0x000fec000bf45270 */
[----:B------:R-:W-:Y:S05]  /*5ac0*/  PLOP3.LUT P1, PT, PT, PT, UP2, 0x80, 0x8 ;  /* 0x000000000008781c */ /* 0x000fea0003f2f028 */
[----:B------:R-:W-:Y:S06]  /*5ad0*/  @UP2 UPLOP3.LUT UP0, UPT, UPT, UPT, UP1, 0x80, 0x8 ;  /* 0x000000000008289c */ /* 0x000fec0003f0f010 */
[----:B------:R-:W-:Y:S01]  /*5ae0*/  PLOP3.LUT P0, PT, PT, PT, UP0, 0x80, 0x8 ;  /* 0x000000000008781c */ /* 0x000fe20003f0f008 */
[----:B------:R-:W-:Y:S01]  /*5af0*/  @!UPT UIADD3 URZ, UPT, UPT, URZ, URZ, URZ ;  /* 0x000000fffffff290 */ /* 0x000fe2000fffe0ff */
[----:B------:R-:W-:Y:S11]  /*5b00*/  BRA.U !UP1, `(.L_x_92) ;  /* 0x00000001093c7547 */ /* 0x000ff6000b800000 */
[----:B------:R-:W-:Y:S01]  /*5b10*/  UISETP.NE.U32.AND UP0, UPT, UR56, URZ, UPT ;  /* 0x000000ff3800728c */ /* 0x000fe2000bf05070 */
[----:B-1----:R-:W-:Y:S01]  /*5b20*/  HFMA2 R0, -RZ, RZ, 0, 5.9604644775390625e-08 ;  /* 0x00000001ff007431 */ /* 0x002fe200000001ff */
[----:B------:R-:W1:Y:S01]  /*5b30*/  LDCU.64 UR8, c[0x0][0x358] ;  /* 0x00006b00ff0877ac */ /* 0x000e620008000a00 */
[----:B------:R-:W-:Y:S01]  /*5b40*/  IMAD.MOV.U32 R140, RZ, RZ, 0x1 ;  /* 0x00000001ff8c7424 */ /* 0x000fe200078e00ff */
[----:B------:R-:W-:Y:S06]  /*5b50*/  UISETP.NE.AND.EX UP0, UPT, UR57, URZ, UPT, UP0 ;  /* 0x000000ff3900728c */ /* 0x000fec000bf05300 */
[----:B------:R-:W-:Y:S05]  /*5b60*/  PLOP3.LUT P3, PT, PT, PT, UP0, 0x80, 0x8 ;  /* 0x000000000008781c */ /* 0x000fea0003f6f008 */
[----:B------:R-:W2:Y:S01]  /*5b70*/  @UP0 LDCU.64 UR4, c[0x0][0x888] ;  /* 0x00011100ff0407ac */ /* 0x000ea20008000a00 */
[----:B------:R-:W-:Y:S07]  /*5b80*/  @UP0 UIMAD UR6, UR36, UR60, URZ ;  /* 0x0000003c240602a4 */ /* 0x000fee000f8e02ff */
[----:B------:R-:W-:Y:S01]  /*5b90*/  @!P3 PRMT R140, R0, 0x7610, R140 ;  /* 0x00007610008cb816 */ /* 0x000fe2000000008c */
[----:B--2---:R-:W-:Y:S06]  /*5ba0*/  @UP0 UIMAD.WIDE UR4, UR6, 0x4, UR4 ;  /* 0x00000004060408a5 */ /* 0x004fec000f8e0204 */
[----:B------:R-:W-:Y:S01]  /*5bb0*/  IMAD.U32 R2, RZ, RZ, UR4 ;  /* 0x00000004ff027e24 */ /* 0x000fe2000f8e00ff */
[----:B------:R-:W-:Y:S04]  /*5bc0*/  MOV R3, UR5 ;  /* 0x0000000500037c02 */ /* 0x000fe80008000f00 */
[----:B------:R-:W2:Y:S01]  /*5bd0*/  @!UP0 LDCU UR4, c[0x0][0x880] ;  /* 0x00011000ff0487ac */ /* 0x000ea20008000800 */
[----:B-1---5:R3:W5:Y:S02]  /*5be0*/  @P3 LDG.E R72, desc[UR8][R2.64] ;  /* 0x0000000802483981 */ /* 0x022764000c1e1900 */
[----:B--23--:R-:W-:Y:S02]  /*5bf0*/  @!P3 IMAD.U32 R72, RZ, RZ, UR4 ;  /* 0x00000004ff48be24 */ /* 0x00cfe4000f8e00ff */
.L_x_92:
[----:B------:R-:W-:Y:S05]  /*5c00*/  @!P4 BRA `(.L_x_93) ;  /* 0x000000000024c947 */ /* 0x000fea0003800000 */
[----:B------:R-:W-:Y:S01]  /*5c10*/  ISETP.NE.U32.AND P3, PT, R136, RZ, PT ;  /* 0x000000ff8800720c */ /* 0x000fe20003f65070 */
[----:B------:R-:W2:Y:S03]  /*5c20*/  LDCU.64 UR4, c[0x0][0x358] ;  /* 0x00006b00ff0477ac */ /* 0x000ea60008000a00 */
[----:B------:R-:W-:Y:S11]  /*5c30*/  ISETP.NE.AND.EX P3, PT, R137, RZ, PT, P3 ;  /* 0x000000ff8900720c */ /* 0x000ff60003f65330 */
[----:B------:R-:W-:Y:S02]  /*5c40*/  @!UPT UIADD3 URZ, UPT, UPT, URZ, URZ, URZ ;  /* 0x000000fffffff290 */ /* 0x000fe4000fffe0ff */
[----:B------:R-:W3:Y:S01]  /*5c50*/  @P3 LDC.64 R2, c[0x0][0x8a8] ;  /* 0x00022a00ff023b82 */ /* 0x000ee20000000a00 */
[----:B-1----:R-:W-:Y:S04]  /*5c60*/  @P3 IMAD R0, R138, UR36, RZ ;  /* 0x000000248a003c24 */ /* 0x002fe8000f8e02ff */
[----:B---3--:R-:W-:Y:S05]  /*5c70*/  @P3 IMAD.WIDE R2, R0, 0x4, R2 ;  /* 0x0000000400023825 */ /* 0x008fea00078e0202 */
[----:B--2--5:R2:W5:Y:S02]  /*5c80*/  @P3 LDG.E R70, desc[UR4][R2.64] ;  /* 0x0000000402463981 */ /* 0x024564000c1e1900 */
[----:B--2---:R-:W3:Y:S02]  /*5c90*/  @!P3 LDC R70, c[0x0][0x8a0] ;  /* 0x00022800ff46bb82 */ /* 0x004ee40000000800 */
.L_x_93:
[----:B-----5:R-:W-:Y:S01]  /*5ca0*/  ISETP.NE.AND P4, PT, R72, RZ, PT ;  /* 0x000000ff4800720c */ /* 0x020fe20003f85270 */
[----:B------:R-:W-:Y:S01]  /*5cb0*/  BSSY B1, `(.L_x_94) ;  /* 0x0000048000017945 */ /* 0x000fe20003800000 */
[----:B------:R-:W-:Y:S01]  /*5cc0*/  SEL R7, RZ, 0xffffffff, P2 ;  /* 0xffffffffff077807 */ /* 0x000fe20001000000 */
[----:B------:R-:W-:Y:S01]  /*5cd0*/  IMAD.MOV.U32 R79, RZ, RZ, 0x1 ;  /* 0x00000001ff4f7424 */ /* 0x000fe200078e00ff */
[----:B------:R-:W-:Y:S01]  /*5ce0*/  LOP3.LUT P3, RZ, R140, 0xff, RZ, 0xc0, !PT ;  /* 0x000000ff8cff7812 */ /* 0x000fe2000786c0ff */
[----:B------:R-:W-:Y:S01]  /*5cf0*/  IMAD R71, R68, 0x100, R69 ;  /* 0x0000010044477824 */ /* 0x000fe200078e0245 */
[----:B-1----:R-:W-:Y:S02]  /*5d00*/  @P1 SEL R0, RZ, 0xffffffff, P4 ;  /* 0xffffffffff001807 */ /* 0x002fe40002000000 */
[----:B------:R-:W-:Y:S02]  /*5d10*/  CS2R R90, SRZ ;  /* 0x00000000005a7805 */ /* 0x000fe4000001ff00 */
[----:B------:R-:W-:Y:S02]  /*5d20*/  LEA R3, R148, UR44, 0x3 ;  /* 0x0000002c94037c11 */ /* 0x000fe4000f8e18ff */
[----:B------:R-:W-:Y:S02]  /*5d30*/  CS2R R88, SRZ ;  /* 0x0000000000587805 */ /* 0x000fe4000001ff00 */
[----:B------:R-:W-:Y:S02]  /*5d40*/  @P0 SEL R0, R7, R0, !P3 ;  /* 0x0000000007000207 */ /* 0x000fe40005800000 */
[----:B------:R-:W-:Y:S02]  /*5d50*/  CS2R R86, SRZ ;  /* 0x0000000000567805 */ /* 0x000fe4000001ff00 */
[----:B------:R-:W-:Y:S02]  /*5d60*/  LEA R78, R68, UR44, 0x3 ;  /* 0x0000002c444e7c11 */ /* 0x000fe4000f8e18ff */
[----:B------:R-:W-:Y:S02]  /*5d70*/  CS2R R84, SRZ ;  /* 0x0000000000547805 */ /* 0x000fe4000001ff00 */
[----:B------:R-:W-:Y:S02]  /*5d80*/  @P1 LOP3.LUT R0, R0, 0x1, RZ, 0xc0, !PT ;  /* 0x0000000100001812 */ /* 0x000fe400078ec0ff */
[----:B------:R-:W-:Y:S02]  /*5d90*/  CS2R R82, SRZ ;  /* 0x0000000000527805 */ /* 0x000fe4000001ff00 */
[----:B------:R-:W-:Y:S02]  /*5da0*/  SHF.L.U32 R5, R149, 0x1f, RZ ;  /* 0x0000001f95057819 */ /* 0x000fe400000006ff */
[----:B------:R-:W-:Y:S02]  /*5db0*/  CS2R R80, SRZ ;  /* 0x0000000000507805 */ /* 0x000fe4000001ff00 */
[----:B------:R-:W-:Y:S02]  /*5dc0*/  ISETP.NE.U32.OR P6, PT, R0, 0x1, !P1 ;  /* 0x000000010000780c */ /* 0x000fe40004fc5470 */
[----:B------:R-:W-:Y:S02]  /*5dd0*/  CS2R R94, SRZ ;  /* 0x00000000005e7805 */ /* 0x000fe4000001ff00 */
[----:B------:R-:W-:Y:S02]  /*5de0*/  PLOP3.LUT P2, PT, PT, PT, UP1, 0x80, 0x8 ;  /* 0x000000000008781c */ /* 0x000fe40003f4f018 */
[----:B------:R-:W-:Y:S02]  /*5df0*/  CS2R R92, SRZ ;  /* 0x00000000005c7805 */ /* 0x000fe4000001ff00 */
[----:B------:R-:W-:Y:S02]  /*5e00*/  SEL R0, RZ, 0xffffffff, P4 ;  /* 0xffffffffff007807 */ /* 0x000fe40002000000 */
[----:B------:R-:W-:Y:S03]  /*5e10*/  P2R R99, PR, RZ, 0x40 ;  /* 0x00000040ff637803 */ /* 0x000fe60000000000 */
[----:B------:R-:W-:Y:S04]  /*5e20*/  @P6 SHF.L.U32 R2, R146, 0x1f, RZ ;  /* 0x0000001f92026819 */ /* 0x000fe800000006ff */
[----:B------:R-:W-:Y:S01]  /*5e30*/  @P2 SEL R0, R7, R0, !P3 ;  /* 0x0000000007002207 */ /* 0x000fe20005800000 */
[----:B------:R-:W1:Y:S03]  /*5e40*/  @P6 SYNCS.PHASECHK.TRANS64.TRYWAIT P1, [R3+URZ+0x30], R2 ;  /* 0x00003002030065a7 */ /* 0x000e6600080211ff */
[----:B------:R-:W-:Y:S04]  /*5e50*/  LOP3.LUT R0, R0, 0x1, RZ, 0xc0, !PT ;  /* 0x0000000100007812 */ /* 0x000fe800078ec0ff */
[----:B------:R-:W-:Y:S04]  /*5e60*/  ISETP.NE.U32.AND P5, PT, R0, 0x1, PT ;  /* 0x000000010000780c */ /* 0x000fe80003fa5070 */
[----:B------:R-:W-:Y:S01]  /*5e70*/  P2R R96, PR, RZ, 0x20 ;  /* 0x00000020ff607803 */ /* 0x000fe20000000000 */
[----:B------:R2:W4:Y:S01]  /*5e80*/  SYNCS.PHASECHK.TRANS64.TRYWAIT P0, [R78+URZ+0xa0], R5 ;  /* 0x0000a0054e0075a7 */ /* 0x00052200080011ff */
[----:B-1----:R-:W-:Y:S01]  /*5e90*/  @P6 SEL R79, RZ, 0x1, !P1 ;  /* 0x00000001ff4f6807 */ /* 0x002fe20004800000 */
[----:B--2---:R-:W-:Y:S06]  /*5ea0*/  @!P6 BRA `(.L_x_95) ;  /* 0x0000000000a0e947 */ /* 0x004fec0003800000 */
[----:B------:R-:W-:Y:S01]  /*5eb0*/  @P5 IMAD R7, R148, 0x2000, R135 ;  /* 0x0000200094075824 */ /* 0x000fe200078e0287 */
[----:B------:R-:W-:Y:S01]  /*5ec0*/  ISETP.NE.AND P1, PT, R79, RZ, PT ;  /* 0x000000ff4f00720c */ /* 0x000fe20003f25270 */
[----:B------:R-:W-:Y:S01]  /*5ed0*/  BSSY B0, `(.L_x_96) ;  /* 0x0000011000007945 */ /* 0x000fe20003800000 */
[----:B------:R-:W-:Y:S01]  /*5ee0*/  CS2R R94, SRZ ;  /* 0x00000000005e7805 */ /* 0x000fe2000001ff00 */
[----:B------:R-:W-:Y:S01]  /*5ef0*/  @P5 VIADD R9, R7, UR44 ;  /* 0x0000002c07095c36 */ /* 0x000fe20008000000 */
[----:B------:R-:W-:Y:S02]  /*5f00*/  CS2R R92, SRZ ;  /* 0x00000000005c7805 */ /* 0x000fe4000001ff00 */
[----:B------:R-:W-:Y:S02]  /*5f10*/  CS2R R82, SRZ ;  /* 0x0000000000527805 */ /* 0x000fe4000001ff00 */
[----:B------:R-:W-:Y:S01]  /*5f20*/  CS2R R80, SRZ ;  /* 0x0000000000507805 */ /* 0x000fe2000001ff00 */
[--C-:B------:R-:W-:Y:S01]  /*5f30*/  @P5 IMAD.IADD R6, R152, 0x1, R9.reuse ;  /* 0x0000000198065824 */ /* 0x100fe200078e0209 */
[----:B------:R-:W-:Y:S01]  /*5f40*/  CS2R R86, SRZ ;  /* 0x0000000000567805 */ /* 0x000fe2000001ff00 */
[--C-:B------:R-:W-:Y:S01]  /*5f50*/  @P5 IMAD.IADD R4, R151, 0x1, R9.reuse ;  /* 0x0000000197045824 */ /* 0x100fe200078e0209 */
[----:B------:R-:W-:Y:S01]  /*5f60*/  CS2R R84, SRZ ;  /* 0x0000000000547805 */ /* 0x000fe2000001ff00 */
[----:B------:R-:W-:Y:S01]  /*5f70*/  @P5 IMAD R2, R150, 0x10, R9 ;  /* 0x0000001096025824 */ /* 0x000fe200078e0209 */
[----:B------:R-:W-:Y:S02]  /*5f80*/  CS2R R90, SRZ ;  /* 0x00000000005a7805 */ /* 0x000fe4000001ff00 */
[----:B------:R-:W-:Y:S01]  /*5f90*/  CS2R R88, SRZ ;  /* 0x0000000000587805 */ /* 0x000fe2000001ff00 */
[----:B------:R-:W-:Y:S06]  /*5fa0*/  @P1 BRA `(.L_x_97) ;  /* 0x00000000000c1947 */ /* 0x000fec0003800000 */
[----:B------:R-:W-:Y:S04]  /*5fb0*/  SHF.L.U32 R0, R146, 0x1f, RZ ;  /* 0x0000001f92007819 */ /* 0x000fe800000006ff */
[----:B------:R-:W1:Y:S02]  /*5fc0*/  SYNCS.PHASECHK.TRANS64.TRYWAIT P1, [R3+URZ+0x30], R0 ;  /* 0x00003000030075a7 */ /* 0x000e6400080211ff */
[----:B-1----:R-:W-:Y:S05]  /*5fd0*/  @!P1 BRA `(.L_x_98) ;  /* 0x0000006000509947 */ /* 0x002fea0003800000 */
.L_x_97:
[----:B------:R-:W-:Y:S05]  /*5fe0*/  BSYNC B0 ;  /* 0x0000000000007941 */ /* 0x000fea0003800000 */
.L_x_96:
[----:B------:R-:W-:Y:S01]  /*5ff0*/  ISETP.NE.AND P1, PT, R96, RZ, PT ;  /* 0x000000ff6000720c */ /* 0x000fe20003f25270 */
[----:B-1----:R-:W-:Y:S02]  /*6000*/  VIADD R3, R3, 0x50 ;  /* 0x0000005003037836 */ /* 0x002fe40000000000 */
[----:B------:R-:W-:Y:S02]  /*6010*/  IMAD.U32 R0, RZ, RZ, UR45 ;  /* 0x0000002dff007e24 */ /* 0x000fe4000f8e00ff */
[----:B------:R-:W-:Y:S03]  /*6020*/  VIADD R148, R148, 0x1 ;  /* 0x0000000194947836 */ /* 0x000fe60000000000 */
[----:B------:R-:W-:Y:S05]  /*6030*/  PRMT R0, R0, 0x654, R3 ;  /* 0x0000065400007816 */ /* 0x000fea0000000003 */
[----:B------:R1:W2:Y:S04]  /*6040*/  @P1 LDS.128 R92, [R7+UR44+0x200] ;  /* 0x0002002c075c1984 */ /* 0x0002a80008000c00 */
[----:B------:R1:W1:Y:S04]  /*6050*/  @P1 LDS.128 R80, [R6+0x200] ;  /* 0x0002000006501984 */ /* 0x0002680000000c00 */
[----:B------:R1:W1:Y:S04]  /*6060*/  @P1 LDS.128 R84, [R4+0x200] ;  /* 0x0002000004541984 */ /* 0x0002680000000c00 */
[----:B------:R1:W1:Y:S01]  /*6070*/  @P1 LDS.128 R88, [R2+0x200] ;  /* 0x0002000002581984 */ /* 0x0002620000000c00 */
[C---:B------:R-:W-:Y:S01]  /*6080*/  ISETP.NE.AND P1, PT, R148.reuse, 0x4, PT ;  /* 0x000000049400780c */ /* 0x040fe20003f25270 */
[----:B------:R-:W-:Y:S01]  /*6090*/  @!PT LDS RZ, [RZ] ;  /* 0x00000000fffff984 */ /* 0x000fe20000000800 */
[----:B------:R-:W-:Y:S01]  /*60a0*/  @!PT LDS RZ, [RZ] ;  /* 0x00000000fffff984 */ /* 0x000fe20000000800 */
[----:B------:R-:W-:Y:S01]  /*60b0*/  @!PT LDS RZ, [RZ] ;  /* 0x00000000fffff984 */ /* 0x000fe20000000800 */
[----:B------:R-:W-:Y:S01]  /*60c0*/  @!PT LDS RZ, [RZ] ;  /* 0x00000000fffff984 */ /* 0x000fe20000000800 */
[----:B------:R5:W-:Y:S06]  /*60d0*/  MEMBAR.ALL.CTA ;  /* 0x0000000000007992 */ /* 0x000bec0000008000 */
[----:B-----5:R-:W5:Y:S01]  /*60e0*/  FENCE.VIEW.ASYNC.S ;  /* 0x00000000000073c6 */ /* 0x020f620000000000 */
[----:B------:R-:W-:Y:S02]  /*60f0*/  SEL R3, RZ, 0x1, P1 ;  /* 0x00000001ff037807 */ /* 0x000fe40000800000 */
[----:B------:R-:W-:Y:S02]  /*6100*/  SEL R148, R148, RZ, P1 ;  /* 0x000000ff94947207 */ /* 0x000fe40000800000 */
[----:B------:R-:W-:Y:S01]  /*6110*/  LOP3.LUT R146, R146, R3, RZ, 0x3c, !PT ;  /* 0x0000000392927212 */ /* 0x000fe200078e3cff */
[----:B-----5:R1:W-:Y:S06]  /*6120*/  SYNCS.ARRIVE.TRANS64.RED.A1T0 RZ, [R0+URZ], RZ ;  /* 0x000000ff00ff79a7 */ /* 0x0203ec00081004ff */
.L_x_95:
[----:B------:R-:W-:Y:S05]  /*6130*/  BSYNC B1 ;  /* 0x0000000000017941 */ /* 0x000fea0003800000 */
.L_x_94:
[----:B-1----:R-:W-:Y:S04]  /*6140*/  SHF.R.U32.HI R0, RZ, 0x15, R71 ;  /* 0x00000015ff007819 */ /* 0x002fe80000011647 */
[----:B------:R-:W-:Y:S01]  /*6150*/  LOP3.LUT P1, RZ, R0, 0x3, R141, 0x48, !PT ;  /* 0x0000000300ff7812 */ /* 0x000fe2000782488d */
[----:B------:R-:W-:Y:S01]  /*6160*/  @!UPT UIADD3 URZ, UPT, UPT, URZ, URZ, URZ ;  /* 0x000000fffffff290 */ /* 0x000fe2000fffe0ff */
[----:B----4-:R-:W-:Y:S11]  /*6170*/  @P0 BRA `(.L_x_99) ;  /* 0x0000000000080947 */ /* 0x010ff60003800000 */
[----:B------:R-:W1:Y:S02]  /*6180*/  SYNCS.PHASECHK.TRANS64.TRYWAIT P0, [R78+URZ+0xa0], R5 ;  /* 0x0000a0054e0075a7 */ /* 0x000e6400080011ff */
[----:B-1----:R-:W-:Y:S05]  /*6190*/  @!P0 BRA `(.L_x_100) ;  /* 0x0000005c00f48947 */ /* 0x002fea0003800000 */
.L_x_99:
[----:B------:R-:W-:Y:S05]  /*61a0*/  @!P1 BRA `(.L_x_101) ;  /* 0x0000000000409947 */ /* 0x000fea0003800000 */
[----:B------:R-:W1:Y:S01]  /*61b0*/  LDCU.64 UR8, c[0x4][0x78] ;  /* 0x01000f00ff0877ac */ /* 0x000e620008000a00 */
[----:B------:R-:W-:Y:S01]  /*61c0*/  MOV R3, 0x0 ;  /* 0x0000000000037802 */ /* 0x000fe20000000f00 */
[----:B------:R-:W-:Y:S02]  /*61d0*/  HFMA2 R12, -RZ, RZ, 0, 5.9604644775390625e-08 ;  /* 0x00000001ff0c7431 */ /* 0x000fe400000001ff */
[----:B------:R-:W-:Y:S02]  /*61e0*/  IMAD.MOV.U32 R8, RZ, RZ, 0x192 ;  /* 0x00000192ff087424 */ /* 0x000fe400078e00ff */
[----:B------:R-:W-:Y:S01]  /*61f0*/  IMAD.MOV.U32 R13, RZ, RZ, RZ ;  /* 0x000000ffff0d7224 */ /* 0x000fe200078e00ff */
[----:B------:R-:W4:Y:S01]  /*6200*/  LDCU.64 UR6, c[0x4][0x80] ;  /* 0x01001000ff0677ac */ /* 0x000f220008000a00 */
[----:B------:R-:W2:Y:S01]  /*6210*/  LDC.64 R2, c[0x4][R3] ;  /* 0x0100000003027b82 */ /* 0x000ea20000000a00 */
[----:B------:R-:W5:Y:S01]  /*6220*/  LDCU.64 UR4, c[0x4][0x18] ;  /* 0x01000300ff0477ac */ /* 0x000f620008000a00 */
[----:B-1----:R-:W-:Y:S01]  /*6230*/  MOV R5, UR9 ;  /* 0x0000000900057c02 */ /* 0x002fe20008000f00 */
[----:B------:R-:W-:Y:S01]  /*6240*/  IMAD.U32 R4, RZ, RZ, UR8 ;  /* 0x00000008ff047e24 */ /* 0x000fe2000f8e00ff */
[----:B----4-:R-:W-:Y:S01]  /*6250*/  MOV R7, UR7 ;  /* 0x0000000700077c02 */ /* 0x010fe20008000f00 */
[----:B------:R-:W-:Y:S01]  /*6260*/  IMAD.U32 R6, RZ, RZ, UR6 ;  /* 0x00000006ff067e24 */ /* 0x000fe2000f8e00ff */
[----:B-----5:R-:W-:Y:S01]  /*6270*/  MOV R11, UR5 ;  /* 0x00000005000b7c02 */ /* 0x020fe20008000f00 */
[----:B------:R-:W-:Y:S02]  /*6280*/  IMAD.U32 R10, RZ, RZ, UR4 ;  /* 0x00000004ff0a7e24 */ /* 0x000fe4000f8e00ff */
[----:B------:R-:W-:Y:S07]  /*6290*/  LEPC R20, `(.L_x_101) ;  /* 0x000000001014794e */ /* 0x000fee0000000000 */
[----:B--23--:R-:W-:Y:S05]  /*62a0*/  CALL.ABS.NOINC R2 ;  /* 0x0000000002007343 */ /* 0x00cfea0003c00000 */
.L_x_101:
[----:B--2---:R-:W-:Y:S01]  /*62b0*/  SHF.L.U32 R75, R92, 0x10, RZ ;  /* 0x000000105c4b7819 */ /* 0x004fe200000006ff */
[----:B------:R-:W-:Y:S05]  /*62c0*/  WARPSYNC.ALL ;  /* 0x0000000000007948 */ /* 0x000fea0003800000 */
[----:B------:R-:W-:Y:S01]  /*62d0*/  R2UR UR4, R71 ;  /* 0x00000000470472ca */ /* 0x000fe200000e0000 */
[----:B------:R-:W-:Y:S01]  /*62e0*/  BSSY.RECONVERGENT B0, `(.L_x_102) ;  /* 0x0000121000007945 */ /* 0x000fe20003800200 */
[----:B------:R-:W-:Y:S02]  /*62f0*/  SHF.L.U32 R98, R150, 0x4, RZ ;  /* 0x0000000496627819 */ /* 0x000fe400000006ff */
[C---:B------:R-:W-:Y:S02]  /*6300*/  PRMT R73, R92.reuse, 0x8880, RZ ;  /* 0x000088805c497816 */ /* 0x040fe400000000ff */
[----:B------:R-:W-:Y:S02]  /*6310*/  SHF.R.S32.HI R75, RZ, 0x18, R75 ;  /* 0x00000018ff4b7819 */ /* 0x000fe4000001144b */
[----:B------:R-:W-:Y:S02]  /*6320*/  SHF.R.S32.HI R76, RZ, 0x18, R93 ;  /* 0x00000018ff4c7819 */ /* 0x000fe4000001145d */
[----:B------:R-:W-:Y:S02]  /*6330*/  SHF.L.U32 R74, R92, 0x8, RZ ;  /* 0x000000085c4a7819 */ /* 0x000fe400000006ff */
[----:B------:R-:W-:Y:S01]  /*6340*/  SHF.L.U32 R77, R93, 0x8, RZ ;  /* 0x000000085d4d7819 */ /* 0x000fe200000006ff */
[----:B-1----:R-:W3:Y:S01]  /*6350*/  LDTM.x64 R4, tmem[UR4] ;  /* 0x00000004000479ee */ /* 0x002ee20008340000 */
[----:B------:R-:W-:Y:S02]  /*6360*/  SHF.R.S32.HI R74, RZ, 0x18, R74 ;  /* 0x00000018ff4a7819 */ /* 0x000fe4000001144a */
[----:B------:R-:W-:Y:S02]  /*6370*/  SHF.R.S32.HI R77, RZ, 0x18, R77 ;  /* 0x00000018ff4d7819 */ /* 0x000fe4000001144d */
[----:B------:R-:W-:Y:S02]  /*6380*/  ISETP.NE.AND P0, PT, R154, RZ, PT ;  /* 0x000000ff9a00720c */ /* 0x000fe40003f05270 */
[----:B------:R-:W-:Y:S02]  /*6390*/  ISETP.NE.AND P6, PT, R99, RZ, PT ;  /* 0x000000ff6300720c */ /* 0x000fe40003fc5270 */
[----:B------:R-:W-:Y:S11]  /*63a0*/  LEA R116, R148, UR44, 0x3 ;  /* 0x0000002c94747c11 */ /* 0x000ff6000f8e18ff */
[----:B------:R-:W-:Y:S01]  /*63b0*/  @P6 SHF.L.U32 R117, R146, 0x1f, RZ ;  /* 0x0000001f92756819 */ /* 0x000fe200000006ff */
[C---:B---3--:R-:W-:Y:S02]  /*63c0*/  IMAD R0, R70.reuse, R4, RZ ;  /* 0x0000000446007224 */ /* 0x048fe400078e02ff */
[C---:B------:R-:W-:Y:S02]  /*63d0*/  IMAD R2, R70.reuse, R5, RZ ;  /* 0x0000000546027224 */ /* 0x040fe400078e02ff */
[----:B------:R-:W-:Y:S02]  /*63e0*/  IMAD R3, R70, R6, RZ ;  /* 0x0000000646037224 */ /* 0x000fe400078e02ff */
[-C--:B------:R-:W-:Y:S01]  /*63f0*/  IMAD R0, R73, R72.reuse, R0 ;  /* 0x0000004849007224 */ /* 0x080fe200078e0200 */
[----:B------:R-:W-:Y:S01]  /*6400*/  SHF.R.S32.HI R73, RZ, 0x18, R92 ;  /* 0x00000018ff497819 */ /* 0x000fe2000001145c */
[-C--:B------:R-:W-:Y:S01]  /*6410*/  IMAD R2, R75, R72.reuse, R2 ;  /* 0x000000484b027224 */ /* 0x080fe200078e0202 */
[C---:B------:R-:W-:Y:S01]  /*6420*/  PRMT R75, R93.reuse, 0x8880, RZ ;  /* 0x000088805d4b7816 */ /* 0x040fe200000000ff */
[----:B------:R-:W-:Y:S01]  /*6430*/  IMAD R3, R74, R72, R3 ;  /* 0x000000484a037224 */ /* 0x000fe200078e0203 */
[----:B------:R-:W-:Y:S01]  /*6440*/  SHF.L.U32 R74, R93, 0x10, RZ ;  /* 0x000000105d4a7819 */ /* 0x000fe200000006ff */
[C---:B------:R-:W-:Y:S02]  /*6450*/  IMAD R7, R70.reuse, R7, RZ ;  /* 0x0000000746077224 */ /* 0x040fe400078e02ff */
[C---:B------:R-:W-:Y:S01]  /*6460*/  IMAD R4, R70.reuse, R8, RZ ;  /* 0x0000000846047224 */ /* 0x040fe200078e02ff */
[----:B------:R-:W-:Y:S01]  /*6470*/  SHF.R.S32.HI R74, RZ, 0x18, R74 ;  /* 0x00000018ff4a7819 */ /* 0x000fe2000001144a */
[----:B------:R-:W-:Y:S02]  /*6480*/  IMAD R5, R70, R9, RZ ;  /* 0x0000000946057224 */ /* 0x000fe400078e02ff */
[-C--:B------:R-:W-:Y:S01]  /*6490*/  IMAD R7, R73, R72.reuse, R7 ;  /* 0x0000004849077224 */ /* 0x080fe200078e0207 */
[C---:B------:R-:W-:Y:S01]  /*64a0*/  PRMT R73, R94.reuse, 0x8880, RZ ;  /* 0x000088805e497816 */ /* 0x040fe200000000ff */
[----:B------:R-:W-:Y:S01]  /*64b0*/  IMAD R4, R75, R72, R4 ;  /* 0x000000484b047224 */ /* 0x000fe200078e0204 */
[----:B------:R-:W-:Y:S01]  /*64c0*/  SHF.L.U32 R75, R94, 0x8, RZ ;  /* 0x000000085e4b7819 */ /* 0x000fe200000006ff */
[----:B------:R-:W-:Y:S01]  /*64d0*/  IMAD R6, R70, R10, RZ ;  /* 0x0000000a46067224 */ /* 0x000fe200078e02ff */
[----:B------:R-:W-:Y:S01]  /*64e0*/  I2IP.S8.S32.SAT R97, R7, R3, RZ ;  /* 0x0000000307617239 */ /* 0x000fe200000014ff */
[----:B------:R-:W-:Y:S01]  /*64f0*/  IMAD R5, R74, R72, R5 ;  /* 0x000000484a057224 */ /* 0x000fe200078e0205 */
[----:B------:R-:W-:Y:S01]  /*6500*/  SHF.L.U32 R74, R94, 0x10, RZ ;  /* 0x000000105e4a7819 */ /* 0x000fe200000006ff */
[----:B------:R-:W-:Y:S01]  /*6510*/  IMAD R11, R70, R11, RZ ;  /* 0x0000000b460b7224 */ /* 0x000fe200078e02ff */
[----:B------:R-:W-:Y:S01]  /*6520*/  I2IP.S8.S32.SAT R100, R2, R0, R97 ;  /* 0x0000000002647239 */ /* 0x000fe20000001461 */
[C---:B------:R-:W-:Y:S01]  /*6530*/  IMAD R8, R70.reuse, R12, RZ ;  /* 0x0000000c46087224 */ /* 0x040fe200078e02ff */
[----:B------:R-:W-:Y:S01]  /*6540*/  IADD3 R97, PT, PT, R135, UR44, RZ ;  /* 0x0000002c87617c10 */ /* 0x000fe2000fffe0ff */
[-C--:B------:R-:W-:Y:S01]  /*6550*/  IMAD R6, R77, R72.reuse, R6 ;  /* 0x000000484d067224 */ /* 0x080fe200078e0206 */
[----:B------:R-:W-:Y:S01]  /*6560*/  SHF.R.S32.HI R74, RZ, 0x18, R74 ;  /* 0x00000018ff4a7819 */ /* 0x000fe2000001144a */
[----:B------:R-:W-:Y:S01]  /*6570*/  IMAD R9, R70, R13, RZ ;  /* 0x0000000d46097224 */ /* 0x000fe200078e02ff */
[-C--:B------:R-:W-:Y:S01]  /*6580*/  IADD3 R158, PT, PT, R152, R97.reuse, RZ ;  /* 0x00000061989e7210 */ /* 0x080fe20007ffe0ff */
[-C--:B------:R-:W-:Y:S01]  /*6590*/  IMAD R11, R76, R72.reuse, R11 ;  /* 0x000000484c0b7224 */ /* 0x080fe200078e020b */
[----:B------:R-:W-:Y:S01]  /*65a0*/  IADD3 R157, PT, PT, R151, R97, RZ ;  /* 0x00000061979d7210 */ /* 0x000fe20007ffe0ff */
[----:B------:R-:W-:Y:S01]  /*65b0*/  IMAD R8, R73, R72, R8 ;  /* 0x0000004849087224 */ /* 0x000fe200078e0208 */
[----:B------:R-:W-:Y:S01]  /*65c0*/  IADD3 R156, PT, PT, R97, R98, RZ ;  /* 0x00000062619c7210 */ /* 0x000fe20007ffe0ff */
[----:B------:R-:W-:Y:S01]  /*65d0*/  IMAD R10, R70, R14, RZ ;  /* 0x0000000e460a7224 */ /* 0x000fe200078e02ff */
[----:B------:R-:W-:Y:S01]  /*65e0*/  I2IP.S8.S32.SAT R101, R11, R6, RZ ;  /* 0x000000060b657239 */ /* 0x000fe200000014ff */
[----:B------:R-:W-:Y:S01]  /*65f0*/  IMAD R9, R74, R72, R9 ;  /* 0x000000484a097224 */ /* 0x000fe200078e0209 */
[----:B------:R-:W-:Y:S01]  /*6600*/  SHF.R.S32.HI R75, RZ, 0x18, R75 ;  /* 0x00000018ff4b7819 */ /* 0x000fe2000001144b */
[----:B------:R-:W-:Y:S01]  /*6610*/  IMAD.U32 R74, R95, 0x10000, RZ ;  /* 0x000100005f4a7824 */ /* 0x000fe200078e00ff */
[----:B------:R-:W-:Y:S01]  /*6620*/  I2IP.S8.S32.SAT R101, R5, R4, R101 ;  /* 0x0000000405657239 */ /* 0x000fe20000001465 */
[C---:B------:R-:W-:Y:S01]  /*6630*/  IMAD R15, R70.reuse, R15, RZ ;  /* 0x0000000f460f7224 */ /* 0x040fe200078e02ff */
[----:B------:R-:W-:Y:S01]  /*6640*/  SHF.R.S32.HI R73, RZ, 0x18, R94 ;  /* 0x00000018ff497819 */ /* 0x000fe2000001145e */
[----:B------:R-:W-:Y:S01]  /*6650*/  IMAD R10, R75, R72, R10 ;  /* 0x000000484b0a7224 */ /* 0x000fe200078e020a */
[----:B------:R-:W-:Y:S01]  /*6660*/  PRMT R75, R95, 0x8880, RZ ;  /* 0x000088805f4b7816 */ /* 0x000fe200000000ff */
[C---:B------:R-:W-:Y:S01]  /*6670*/  IMAD R12, R70.reuse, R16, RZ ;  /* 0x00000010460c7224 */ /* 0x040fe200078e02ff */
[----:B------:R-:W-:Y:S01]  /*6680*/  SHF.R.S32.HI R74, RZ, 0x18, R74 ;  /* 0x00000018ff4a7819 */ /* 0x000fe2000001144a */
[----:B------:R-:W-:Y:S01]  /*6690*/  IMAD R13, R70, R17, RZ ;  /* 0x00000011460d7224 */ /* 0x000fe200078e02ff */
[----:B------:R-:W-:Y:S01]  /*66a0*/  SHF.R.S32.HI R76, RZ, 0x18, R95 ;  /* 0x00000018ff4c7819 */ /* 0x000fe2000001145f */
[-C--:B------:R-:W-:Y:S01]  /*66b0*/  IMAD R15, R73, R72.reuse, R15 ;  /* 0x00000048490f7224 */ /* 0x080fe200078e020f */
[----:B------:R-:W-:Y:S01]  /*66c0*/  PRMT R73, R80, 0x8880, RZ ;  /* 0x0000888050497816 */ /* 0x000fe200000000ff */
[----:B------:R-:W-:Y:S01]  /*66d0*/  IMAD R12, R75, R72, R12 ;  /* 0x000000484b0c7224 */ /* 0x000fe200078e020c */
[----:B------:R-:W-:Y:S01]  /*66e0*/  SHF.L.U32 R77, R95, 0x8, RZ ;  /* 0x000000085f4d7819 */ /* 0x000fe200000006ff */
[----:B------:R-:W-:Y:S01]  /*66f0*/  IMAD R14, R70, R18, RZ ;  /* 0x00000012460e7224 */ /* 0x000fe200078e02ff */
[----:B------:R-:W-:Y:S01]  /*6700*/  I2IP.S8.S32.SAT R102, R15, R10, RZ ;  /* 0x0000000a0f667239 */ /* 0x000fe200000014ff */
[----:B------:R-:W-:Y:S01]  /*6710*/  IMAD R13, R74, R72, R13 ;  /* 0x000000484a0d7224 */ /* 0x000fe200078e020d */
[----:B------:R-:W-:Y:S01]  /*6720*/  SHF.R.S32.HI R77, RZ, 0x18, R77 ;  /* 0x00000018ff4d7819 */ /* 0x000fe2000001144d */
[C---:B------:R-:W-:Y:S01]  /*6730*/  IMAD R19, R70.reuse, R19, RZ ;  /* 0x0000001346137224 */ /* 0x040fe200078e02ff */
[----:B------:R-:W-:Y:S01]  /*6740*/  I2IP.S8.S32.SAT R102, R9, R8, R102 ;  /* 0x0000000809667239 */ /* 0x000fe20000001466 */
[----:B------:R-:W-:Y:S01]  /*6750*/  IMAD R16, R70, R20, RZ ;  /* 0x0000001446107224 */ /* 0x000fe200078e02ff */
[C---:B------:R-:W-:Y:S01]  /*6760*/  SHF.L.U32 R74, R80.reuse, 0x10, RZ ;  /* 0x00000010504a7819 */ /* 0x040fe200000006ff */
[-C--:B------:R-:W-:Y:S01]  /*6770*/  IMAD R14, R77, R72.reuse, R14 ;  /* 0x000000484d0e7224 */ /* 0x080fe200078e020e */
[----:B------:R-:W-:Y:S01]  /*6780*/  SHF.L.U32 R75, R80, 0x8, RZ ;  /* 0x00000008504b7819 */ /* 0x000fe200000006ff */
[----:B------:R-:W-:Y:S01]  /*6790*/  IMAD R17, R70, R21, RZ ;  /* 0x0000001546117224 */ /* 0x000fe200078e02ff */
[----:B------:R-:W-:Y:S01]  /*67a0*/  SHF.R.S32.HI R74, RZ, 0x18, R74 ;  /* 0x00000018ff4a7819 */ /* 0x000fe2000001144a */
[----:B------:R-:W-:Y:S01]  /*67b0*/  IMAD R19, R76, R72, R19 ;  /* 0x000000484c137224 */ /* 0x000fe200078e0213 */
[----:B------:R-:W-:Y:S01]  /*67c0*/  SHF.R.S32.HI R75, RZ, 0x18, R75 ;  /* 0x00000018ff4b7819 */ /* 0x000fe2000001144b */
[----:B------:R-:W-:Y:S01]  /*67d0*/  IMAD R18, R70, R22, RZ ;  /* 0x0000001646127224 */ /* 0x000fe200078e02ff */
[----:B------:R-:W-:Y:S01]  /*67e0*/  SHF.R.S32.HI R76, RZ, 0x18, R81 ;  /* 0x00000018ff4c7819 */ /* 0x000fe20000011451 */
[----:B------:R-:W-:Y:S01]  /*67f0*/  IMAD R16, R73, R72, R16 ;  /* 0x0000004849107224 */ /* 0x000fe200078e0210 */
[----:B------:R-:W-:Y:S01]  /*6800*/  I2IP.S8.S32.SAT R103, R19, R14, RZ ;  /* 0x0000000e13677239 */ /* 0x000fe200000014ff */
[-C--:B------:R-:W-:Y:S01]  /*6810*/  IMAD R17, R74, R72.reuse, R17 ;  /* 0x000000484a117224 */ /* 0x080fe200078e0211 */
[----:B------:R-:W-:Y:S01]  /*6820*/  SHF.L.U32 R74, R81, 0x10, RZ ;  /* 0x00000010514a7819 */ /* 0x000fe200000006ff */
[C---:B------:R-:W-:Y:S01]  /*6830*/  IMAD R23, R70.reuse, R23, RZ ;  /* 0x0000001746177224 */ /* 0x040fe200078e02ff */
[----:B------:R-:W-:Y:S01]  /*6840*/  SHF.R.S32.HI R73, RZ, 0x18, R80 ;  /* 0x00000018ff497819 */ /* 0x000fe20000011450 */
[----:B------:R-:W-:Y:S01]  /*6850*/  IMAD R18, R75, R72, R18 ;  /* 0x000000484b127224 */ /* 0x000fe200078e0212 */
[----:B------:R-:W-:Y:S01]  /*6860*/  PRMT R75, R81, 0x8880, RZ ;  /* 0x00008880514b7816 */ /* 0x000fe200000000ff */
[C---:B------:R-:W-:Y:S01]  /*6870*/  IMAD R20, R70.reuse, R24, RZ ;  /* 0x0000001846147224 */ /* 0x040fe200078e02ff */
[----:B------:R-:W-:Y:S01]  /*6880*/  SHF.R.S32.HI R74, RZ, 0x18, R74 ;  /* 0x00000018ff4a7819 */ /* 0x000fe2000001144a */
[----:B------:R-:W-:Y:S01]  /*6890*/  IMAD R21, R70, R25, RZ ;  /* 0x0000001946157224 */ /* 0x000fe200078e02ff */
[----:B------:R-:W-:Y:S01]  /*68a0*/  I2IP.S8.S32.SAT R103, R13, R12, R103 ;  /* 0x0000000c0d677239 */ /* 0x000fe20000001467 */
[-C--:B------:R-:W-:Y:S01]  /*68b0*/  IMAD R23, R73, R72.reuse, R23 ;  /* 0x0000004849177224 */ /* 0x080fe200078e0217 */
[----:B------:R-:W-:Y:S01]  /*68c0*/  SHF.L.U32 R77, R81, 0x8, RZ ;  /* 0x00000008514d7819 */ /* 0x000fe200000006ff */
[-C--:B------:R-:W-:Y:S01]  /*68d0*/  IMAD R20, R75, R72.reuse, R20 ;  /* 0x000000484b147224 */ /* 0x080fe200078e0214 */
[----:B------:R-:W-:Y:S01]  /*68e0*/  PRMT R73, R82, 0x8880, RZ ;  /* 0x0000888052497816 */ /* 0x000fe200000000ff */
[----:B------:R-:W-:Y:S01]  /*68f0*/  IMAD R21, R74, R72, R21 ;  /* 0x000000484a157224 */ /* 0x000fe200078e0215 */
[----:B------:R-:W-:Y:S01]  /*6900*/  SHF.R.S32.HI R77, RZ, 0x18, R77 ;  /* 0x00000018ff4d7819 */ /* 0x000fe2000001144d */
[----:B------:R-:W-:Y:S01]  /*6910*/  IMAD R22, R70, R26, RZ ;  /* 0x0000001a46167224 */ /* 0x000fe200078e02ff */
[----:B------:R1:W-:Y:S01]  /*6920*/  STS.128 [R135+UR44+0x8200], R100 ;  /* 0x0082006487007988 */ /* 0x0003e20008000c2c */
[----:B------:R-:W-:Y:S01]  /*6930*/  IMAD.U32 R74, R82, 0x10000, RZ ;  /* 0x00010000524a7824 */ /* 0x000fe200078e00ff */
[----:B------:R-:W-:Y:S01]  /*6940*/  I2IP.S8.S32.SAT R104, R23, R18, RZ ;  /* 0x0000001217687239 */ /* 0x000fe200000014ff */
[----:B------:R-:W-:Y:S01]  /*6950*/  IMAD R27, R70, R27, RZ ;  /* 0x0000001b461b7224 */ /* 0x000fe200078e02ff */
[----:B------:R-:W-:Y:S01]  /*6960*/  SHF.L.U32 R75, R82, 0x8, RZ ;  /* 0x00000008524b7819 */ /* 0x000fe200000006ff */
[C---:B------:R-:W-:Y:S01]  /*6970*/  IMAD R24, R70.reuse, R28, RZ ;  /* 0x0000001c46187224 */ /* 0x040fe200078e02ff */
[----:B------:R-:W-:Y:S01]  /*6980*/  I2IP.S8.S32.SAT R104, R17, R16, R104 ;  /* 0x0000001011687239 */ /* 0x000fe20000001468 */
[-C--:B------:R-:W-:Y:S01]  /*6990*/  IMAD R22, R77, R72.reuse, R22 ;  /* 0x000000484d167224 */ /* 0x080fe200078e0216 */
[----:B------:R-:W-:Y:S01]  /*69a0*/  SHF.R.S32.HI R74, RZ, 0x18, R74 ;  /* 0x00000018ff4a7819 */ /* 0x000fe2000001144a */
[----:B------:R-:W-:Y:S01]  /*69b0*/  IMAD R25, R70, R29, RZ ;  /* 0x0000001d46197224 */ /* 0x000fe200078e02ff */
[----:B------:R-:W-:Y:S01]  /*69c0*/  SHF.R.S32.HI R75, RZ, 0x18, R75 ;  /* 0x00000018ff4b7819 */ /* 0x000fe2000001144b */
[----:B------:R-:W-:Y:S01]  /*69d0*/  IMAD R27, R76, R72, R27 ;  /* 0x000000484c1b7224 */ /* 0x000fe200078e021b */
[----:B------:R-:W-:Y:S01]  /*69e0*/  SHF.R.S32.HI R76, RZ, 0x18, R83 ;  /* 0x00000018ff4c7819 */ /* 0x000fe20000011453 */
[----:B------:R-:W-:Y:S01]  /*69f0*/  IMAD R26, R70, R30, RZ ;  /* 0x0000001e461a7224 */ /* 0x000fe200078e02ff */
[----:B------:R-:W-:Y:S01]  /*6a00*/  SHF.L.U32 R77, R83, 0x8, RZ ;  /* 0x00000008534d7819 */ /* 0x000fe200000006ff */
        /* <DEDUP_REMOVED lines=13> */
[----:B------:R-:W-:Y:S01]  /*6ae0*/  PRMT R73, R84, 0x8880, RZ ;  /* 0x0000888054497816 */ /* 0x000fe200000000ff */
[----:B------:R-:W-:Y:S01]  /*6af0*/  IMAD R28, R75, R72, R28 ;  /* 0x000000484b1c7224 */ /* 0x000fe200078e021c */
[----:B------:R-:W-:Y:S01]  /*6b00*/  SHF.R.S32.HI R77, RZ, 0x18, R77 ;  /* 0x00000018ff4d7819 */ /* 0x000fe2000001144d */
[----:B------:R-:W-:Y:S01]  /*6b10*/  IMAD R30, R70, R34, RZ ;  /* 0x00000022461e7224 */ /* 0x000fe200078e02ff */
[----:B------:R-:W-:Y:S01]  /*6b20*/  I2IP.S8.S32.SAT R106, R31, R26, RZ ;  /* 0x0000001a1f6a7239 */ /* 0x000fe200000014ff */
[----:B------:R-:W-:Y:S01]  /*6b30*/  IMAD R29, R74, R72, R29 ;  /* 0x000000484a1d7224 */ /* 0x000fe200078e021d */
[----:B------:R-:W-:Y:S01]  /*6b40*/  SHF.L.U32 R74, R84, 0x10, RZ ;  /* 0x00000010544a7819 */ /* 0x000fe200000006ff */
        /* <DEDUP_REMOVED lines=9> */
[----:B------:R-:W-:Y:S01]  /*6be0*/  PRMT R76, R85, 0x8880, RZ ;  /* 0x00008880554c7816 */ /* 0x000fe200000000ff */
[----:B------:R-:W-:Y:S01]  /*6bf0*/  IMAD R34, R70, R38, RZ ;  /* 0x0000002646227224 */ /* 0x000fe200078e02ff */
[----:B------:R-:W-:Y:S01]  /*6c00*/  SHF.L.U32 R77, R88, 0x10, RZ ;  /* 0x00000010584d7819 */ /* 0x000fe200000006ff */
[----:B------:R-:W-:Y:S01]  /*6c10*/  IMAD R32, R73, R72, R32 ;  /* 0x0000004849207224 */ /* 0x000fe200078e0220 */
[----:B------:R-:W-:Y:S01]  /*6c20*/  SHF.R.S32.HI R73, RZ, 0x18, R84 ;  /* 0x00000018ff497819 */ /* 0x000fe20000011454 */
[----:B------:R-:W-:Y:S01]  /*6c30*/  IMAD R39, R70, R39, RZ ;  /* 0x0000002746277224 */ /* 0x000fe200078e02ff */
[----:B------:R-:W-:Y:S01]  /*6c40*/  I2IP.S8.S32.SAT R107, R35, R30, RZ ;  /* 0x0000001e236b7239 */ /* 0x000fe200000014ff */
[-C--:B------:R-:W-:Y:S02]  /*6c50*/  IMAD R33, R74, R72.reuse, R33 ;  /* 0x000000484a217224 */ /* 0x080fe400078e0221 */
[----:B------:R-:W-:Y:S01]  /*6c60*/  IMAD R34, R75, R72, R34 ;  /* 0x000000484b227224 */ /* 0x000fe200078e0222 */
[----:B------:R-:W-:Y:S01]  /*6c70*/  I2IP.S8.S32.SAT R107, R29, R28, R107 ;  /* 0x0000001c1d6b7239 */ /* 0x000fe2000000146b */
[C---:B------:R-:W-:Y:S01]  /*6c80*/  IMAD.U32 R74, R85.reuse, 0x10000, RZ ;  /* 0x00010000554a7824 */ /* 0x040fe200078e00ff */
[----:B------:R-:W-:Y:S01]  /*6c90*/  SHF.L.U32 R75, R85, 0x8, RZ ;  /* 0x00000008554b7819 */ /* 0x000fe200000006ff */
[----:B------:R-:W-:Y:S01]  /*6ca0*/  IMAD R39, R73, R72, R39 ;  /* 0x0000004849277224 */ /* 0x000fe200078e0227 */
[----:B------:R-:W-:Y:S01]  /*6cb0*/  MOV R73, R76 ;  /* 0x0000004c00497202 */ /* 0x000fe20000000f00 */
[C---:B------:R-:W-:Y:S01]  /*6cc0*/  IMAD R36, R70.reuse, R40, RZ ;  /* 0x0000002846247224 */ /* 0x040fe200078e02ff */
[----:B------:R-:W-:Y:S01]  /*6cd0*/  SHF.R.S32.HI R74, RZ, 0x18, R74 ;  /* 0x00000018ff4a7819 */ /* 0x000fe2000001144a */
[C---:B------:R-:W-:Y:S01]  /*6ce0*/  IMAD R37, R70.reuse, R41, RZ ;  /* 0x0000002946257224 */ /* 0x040fe200078e02ff */
[----:B------:R-:W-:Y:S01]  /*6cf0*/  SHF.R.S32.HI R75, RZ, 0x18, R75 ;  /* 0x00000018ff4b7819 */ /* 0x000fe2000001144b */
[----:B------:R-:W-:Y:S01]  /*6d00*/  IMAD R38, R70, R42, RZ ;  /* 0x0000002a46267224 */ /* 0x000fe200078e02ff */
[----:B------:R1:W-:Y:S01]  /*6d10*/  STS.128 [R158+0x8200], R104 ;  /* 0x008200689e007388 */ /* 0x0003e20000000c00 */
[----:B------:R-:W-:Y:S01]  /*6d20*/  IMAD R36, R73, R72, R36 ;  /* 0x0000004849247224 */ /* 0x000fe200078e0224 */
[----:B------:R-:W-:Y:S01]  /*6d30*/  I2IP.S8.S32.SAT R108, R39, R34, RZ ;  /* 0x00000022276c7239 */ /* 0x000fe200000014ff */
[-C--:B------:R-:W-:Y:S01]  /*6d40*/  IMAD R37, R74, R72.reuse, R37 ;  /* 0x000000484a257224 */ /* 0x080fe200078e0225 */
[----:B------:R-:W-:Y:S01]  /*6d50*/  SHF.R.S32.HI R76, RZ, 0x18, R85 ;  /* 0x00000018ff4c7819 */ /* 0x000fe20000011455 */
[----:B------:R-:W-:Y:S01]  /*6d60*/  IMAD R43, R70, R43, RZ ;  /* 0x0000002b462b7224 */ /* 0x000fe200078e02ff */
[C---:B------:R-:W-:Y:S01]  /*6d70*/  SHF.L.U32 R74, R86.reuse, 0x10, RZ ;  /* 0x00000010564a7819 */ /* 0x040fe200000006ff */
[----:B------:R-:W-:Y:S01]  /*6d80*/  IMAD R38, R75, R72, R38 ;  /* 0x000000484b267224 */ /* 0x000fe200078e0226 */
[----:B------:R-:W-:Y:S01]  /*6d90*/  PRMT R73, R86, 0x8880, RZ ;  /* 0x0000888056497816 */ /* 0x000fe200000000ff */
[----:B------:R-:W-:Y:S01]  /*6da0*/  IMAD R40, R70, R44, RZ ;  /* 0x0000002c46287224 */ /* 0x000fe200078e02ff */
[----:B------:R-:W-:Y:S01]  /*6db0*/  SHF.L.U32 R75, R86, 0x8, RZ ;  /* 0x00000008564b7819 */ /* 0x000fe200000006ff */
[----:B------:R-:W-:Y:S01]  /*6dc0*/  IMAD R41, R70, R45, RZ ;  /* 0x0000002d46297224 */ /* 0x000fe200078e02ff */
[----:B------:R-:W-:Y:S01]  /*6dd0*/  SHF.R.S32.HI R74, RZ, 0x18, R74 ;  /* 0x00000018ff4a7819 */ /* 0x000fe2000001144a */
[----:B------:R-:W-:Y:S01]  /*6de0*/  IMAD R43, R76, R72, R43 ;  /* 0x000000484c2b7224 */ /* 0x000fe200078e022b */
[----:B------:R-:W-:Y:S01]  /*6df0*/  SHF.R.S32.HI R75, RZ, 0x18, R75 ;  /* 0x00000018ff4b7819 */ /* 0x000fe2000001144b */
[C---:B------:R-:W-:Y:S01]  /*6e00*/  IMAD R42, R70.reuse, R46, RZ ;  /* 0x0000002e462a7224 */ /* 0x040fe200078e02ff */
[----:B------:R-:W-:Y:S01]  /*6e10*/  I2IP.S8.S32.SAT R108, R33, R32, R108 ;  /* 0x00000020216c7239 */ /* 0x000fe2000000146c */
[----:B------:R-:W-:Y:S01]  /*6e20*/  IMAD R40, R73, R72, R40 ;  /* 0x0000004849287224 */ /* 0x000fe200078e0228 */
[----:B------:R-:W-:Y:S01]  /*6e30*/  SHF.R.S32.HI R76, RZ, 0x18, R86 ;  /* 0x00000018ff4c7819 */ /* 0x000fe20000011456 */
[----:B------:R-:W-:Y:S01]  /*6e40*/  IMAD R47, R70, R47, RZ ;  /* 0x0000002f462f7224 */ /* 0x000fe200078e02ff */
[----:B------:R-:W-:Y:S01]  /*6e50*/  I2IP.S8.S32.SAT R109, R43, R38, RZ ;  /* 0x000000262b6d7239 */ /* 0x000fe200000014ff */
[-C--:B------:R-:W-:Y:S01]  /*6e60*/  IMAD R41, R74, R72.reuse, R41 ;  /* 0x000000484a297224 */ /* 0x080fe200078e0229 */
[----:B------:R-:W-:Y:S01]  /*6e70*/  PRMT R73, R87, 0x8880, RZ ;  /* 0x0000888057497816 */ /* 0x000fe200000000ff */
[-C--:B------:R-:W-:Y:S01]  /*6e80*/  IMAD R42, R75, R72.reuse, R42 ;  /* 0x000000484b2a7224 */ /* 0x080fe200078e022a */
[----:B------:R-:W-:Y:S01]  /*6e90*/  SHF.L.U32 R74, R87, 0x10, RZ ;  /* 0x00000010574a7819 */ /* 0x000fe200000006ff */
[----:B------:R-:W-:Y:S01]  /*6ea0*/  IMAD R47, R76, R72, R47 ;  /* 0x000000484c2f7224 */ /* 0x000fe200078e022f */
[----:B------:R-:W-:Y:S01]  /*6eb0*/  I2IP.S8.S32.SAT R109, R37, R36, R109 ;  /* 0x00000024256d7239 */ /* 0x000fe2000000146d */
[C---:B------:R-:W-:Y:S01]  /*6ec0*/  IMAD R44, R70.reuse, R48, RZ ;  /* 0x00000030462c7224 */ /* 0x040fe200078e02ff */
[----:B------:R-:W-:Y:S01]  /*6ed0*/  SHF.R.S32.HI R74, RZ, 0x18, R74 ;  /* 0x00000018ff4a7819 */ /* 0x000fe2000001144a */
[----:B------:R-:W-:Y:S01]  /*6ee0*/  IMAD.SHL.U32 R76, R87, 0x100, RZ ;  /* 0x00000100574c7824 */ /* 0x000fe200078e00ff */
[----:B------:R-:W-:Y:S01]  /*6ef0*/  I2IP.S8.S32.SAT R110, R47, R42, RZ ;  /* 0x0000002a2f6e7239 */ /* 0x000fe200000014ff */
[----:B------:R-:W-:Y:S01]  /*6f00*/  IMAD R45, R70, R49, RZ ;  /* 0x00000031462d7224 */ /* 0x000fe200078e02ff */
[----:B------:R-:W-:Y:S01]  /*6f10*/  PRMT R75, R88, 0x8880, RZ ;  /* 0x00008880584b7816 */ /* 0x000fe200000000ff */
[----:B------:R-:W-:Y:S01]  /*6f20*/  IMAD R44, R73, R72, R44 ;  /* 0x00000048492c7224 */ /* 0x000fe200078e022c */
[----:B------:R-:W-:Y:S01]  /*6f30*/  SHF.R.S32.HI R73, RZ, 0x18, R76 ;  /* 0x00000018ff497819 */ /* 0x000fe2000001144c */
[----:B------:R-:W-:Y:S01]  /*6f40*/  IMAD R46, R70, R50, RZ ;  /* 0x00000032462e7224 */ /* 0x000fe200078e02ff */
[----:B------:R-:W-:Y:S01]  /*6f50*/  I2IP.S8.S32.SAT R110, R41, R40, R110 ;  /* 0x00000028296e7239 */ /* 0x000fe2000000146e */
[----:B------:R-:W-:Y:S01]  /*6f60*/  IMAD R45, R74, R72, R45 ;  /* 0x000000484a2d7224 */ /* 0x000fe200078e022d */
[----:B------:R-:W-:Y:S01]  /*6f70*/  SHF.R.S32.HI R74, RZ, 0x18, R87 ;  /* 0x00000018ff4a7819 */ /* 0x000fe20000011457 */
[----:B------:R-:W-:Y:S01]  /*6f80*/  IMAD R51, R70, R51, RZ ;  /* 0x0000003346337224 */ /* 0x000fe200078e02ff */
[----:B------:R-:W-:Y:S01]  /*6f90*/  SHF.L.U32 R76, R88, 0x8, RZ ;  /* 0x00000008584c7819 */ /* 0x000fe200000006ff */
[----:B------:R-:W-:Y:S02]  /*6fa0*/  IMAD R48, R70, R52, RZ ;  /* 0x0000003446307224 */ /* 0x000fe400078e02ff */
[-C--:B------:R-:W-:Y:S01]  /*6fb0*/  IMAD R46, R73, R72.reuse, R46 ;  /* 0x00000048492e7224 */ /* 0x080fe200078e022e */
[----:B------:R-:W-:Y:S01]  /*6fc0*/  SHF.R.S32.HI R73, RZ, 0x18, R77 ;  /* 0x00000018ff497819 */ /* 0x000fe2000001144d */
[-C--:B------:R-:W-:Y:S01]  /*6fd0*/  IMAD R51, R74, R72.reuse, R51 ;  /* 0x000000484a337224 */ /* 0x080fe200078e0233 */
[----:B------:R-:W-:Y:S01]  /*6fe0*/  SHF.R.S32.HI R74, RZ, 0x18, R88 ;  /* 0x00000018ff4a7819 */ /* 0x000fe20000011458 */
[----:B------:R-:W-:Y:S01]  /*6ff0*/  IMAD R49, R70, R53, RZ ;  /* 0x0000003546317224 */ /* 0x000fe200078e02ff */
[----:B------:R-:W-:Y:S01]  /*7000*/  SHF.L.U32 R77, R90, 0x8, RZ ;  /* 0x000000085a4d7819 */ /* 0x000fe200000006ff */
[----:B------:R-:W-:Y:S01]  /*7010*/  IMAD R48, R75, R72, R48 ;  /* 0x000000484b307224 */ /* 0x000fe200078e0230 */
[----:B------:R-:W-:Y:S01]  /*7020*/  SHF.R.S32.HI R75, RZ, 0x18, R76 ;  /* 0x00000018ff4b7819 */ /* 0x000fe2000001144c */
[C---:B------:R-:W-:Y:S01]  /*7030*/  IMAD R50, R70.reuse, R54, RZ ;  /* 0x0000003646327224 */ /* 0x040fe200078e02ff */
[----:B------:R-:W-:Y:S01]  /*7040*/  I2IP.S8.S32.SAT R111, R51, R46, RZ ;  /* 0x0000002e336f7239 */ /* 0x000fe200000014ff */
[C---:B------:R-:W-:Y:S01]  /*7050*/  IMAD R55, R70.reuse, R55, RZ ;  /* 0x0000003746377224 */ /* 0x040fe200078e02ff */
[----:B------:R-:W-:Y:S01]  /*7060*/  SHF.L.U32 R76, R89, 0x10, RZ ;  /* 0x00000010594c7819 */ /* 0x000fe200000006ff */
[----:B------:R-:W-:Y:S01]  /*7070*/  IMAD R49, R73, R72, R49 ;  /* 0x0000004849317224 */ /* 0x000fe200078e0231 */
[----:B------:R-:W-:Y:S01]  /*7080*/  PRMT R73, R89, 0x8880, RZ ;  /* 0x0000888059497816 */ /* 0x000fe200000000ff */
[----:B------:R-:W-:Y:S01]  /*7090*/  IMAD R52, R70, R56, RZ ;  /* 0x0000003846347224 */ /* 0x000fe200078e02ff */
[----:B------:R-:W-:Y:S01]  /*70a0*/  I2IP.S8.S32.SAT R111, R45, R44, R111 ;  /* 0x0000002c2d6f7239 */ /* 0x000fe2000000146f */
[-C--:B------:R-:W-:Y:S01]  /*70b0*/  IMAD R50, R75, R72.reuse, R50 ;  /* 0x000000484b327224 */ /* 0x080fe200078e0232 */
[----:B------:R-:W-:Y:S01]  /*70c0*/  PRMT R75, R90, 0x8880, RZ ;  /* 0x000088805a4b7816 */ /* 0x000fe200000000ff */
[-C--:B------:R-:W-:Y:S01]  /*70d0*/  IMAD R55, R74, R72.reuse, R55 ;  /* 0x000000484a377224 */ /* 0x080fe200078e0237 */
[----:B------:R-:W-:Y:S01]  /*70e0*/  SHF.R.S32.HI R74, RZ, 0x18, R76 ;  /* 0x00000018ff4a7819 */ /* 0x000fe2000001144c */
[----:B------:R-:W-:Y:S01]  /*70f0*/  IMAD R52, R73, R72, R52 ;  /* 0x0000004849347224 */ /* 0x000fe200078e0234 */
[----:B------:R-:W-:Y:S01]  /*7100*/  SHF.L.U32 R73, R89, 0x8, RZ ;  /* 0x0000000859497819 */ /* 0x000fe200000006ff */
[C---:B------:R-:W-:Y:S01]  /*7110*/  IMAD R53, R70.reuse, R57, RZ ;  /* 0x0000003946357224 */ /* 0x040fe200078e02ff */
[----:B------:R1:W-:Y:S01]  /*7120*/  STS.128 [R157+0x8200], R108 ;  /* 0x0082006c9d007388 */ /* 0x0003e20000000c00 */
[----:B------:R-:W-:Y:S01]  /*7130*/  IMAD R54, R70, R58, RZ ;  /* 0x0000003a46367224 */ /* 0x000fe200078e02ff */
[----:B------:R-:W-:Y:S01]  /*7140*/  SHF.R.S32.HI R73, RZ, 0x18, R73 ;  /* 0x00000018ff497819 */ /* 0x000fe20000011449 */
[----:B------:R-:W-:Y:S01]  /*7150*/  IMAD R53, R74, R72, R53 ;  /* 0x000000484a357224 */ /* 0x000fe200078e0235 */
[----:B------:R-:W-:Y:S01]  /*7160*/  SHF.L.U32 R76, R90, 0x10, RZ ;  /* 0x000000105a4c7819 */ /* 0x000fe200000006ff */
[C---:B------:R-:W-:Y:S01]  /*7170*/  IMAD R59, R70.reuse, R59, RZ ;  /* 0x0000003b463b7224 */ /* 0x040fe200078e02ff */
[----:B------:R-:W-:Y:S01]  /*7180*/  SHF.R.S32.HI R74, RZ, 0x18, R89 ;  /* 0x00000018ff4a7819 */ /* 0x000fe20000011459 */
[C---:B------:R-:W-:Y:S01]  /*7190*/  IMAD R56, R70.reuse, R60, RZ ;  /* 0x0000003c46387224 */ /* 0x040fe200078e02ff */
[----:B------:R-:W-:Y:S01]  /*71a0*/  I2IP.S8.S32.SAT R112, R55, R50, RZ ;  /* 0x0000003237707239 */ /* 0x000fe200000014ff */
[----:B------:R-:W-:Y:S01]  /*71b0*/  IMAD R54, R73, R72, R54 ;  /* 0x0000004849367224 */ /* 0x000fe200078e0236 */
[----:B------:R-:W-:Y:S01]  /*71c0*/  SHF.R.S32.HI R76, RZ, 0x18, R76 ;  /* 0x00000018ff4c7819 */ /* 0x000fe2000001144c */
[----:B------:R-:W-:Y:S01]  /*71d0*/  IMAD R57, R70, R61, RZ ;  /* 0x0000003d46397224 */ /* 0x000fe200078e02ff */
[----:B------:R-:W-:Y:S01]  /*71e0*/  I2IP.S8.S32.SAT R112, R49, R48, R112 ;  /* 0x0000003031707239 */ /* 0x000fe20000001470 */
[----:B------:R-:W-:Y:S01]  /*71f0*/  IMAD R59, R74, R72, R59 ;  /* 0x000000484a3b7224 */ /* 0x000fe200078e023b */
[----:B------:R-:W-:Y:S01]  /*7200*/  SHF.R.S32.HI R77, RZ, 0x18, R77 ;  /* 0x00000018ff4d7819 */ /* 0x000fe2000001144d */
[----:B------:R-:W-:Y:S01]  /*7210*/  IMAD R58, R70, R62, RZ ;  /* 0x0000003e463a7224 */ /* 0x000fe200078e02ff */
[----:B------:R-:W-:Y:S01]  /*7220*/  SHF.R.S32.HI R73, RZ, 0x18, R90 ;  /* 0x00000018ff497819 */ /* 0x000fe2000001145a */
[----:B------:R-:W-:Y:S01]  /*7230*/  IMAD R56, R75, R72, R56 ;  /* 0x000000484b387224 */ /* 0x000fe200078e0238 */
[----:B------:R-:W-:Y:S01]  /*7240*/  I2IP.S8.S32.SAT R113, R59, R54, RZ ;  /* 0x000000363b717239 */ /* 0x000fe200000014ff */
[----:B------:R-:W-:Y:S01]  /*7250*/  IMAD R57, R76, R72, R57 ;  /* 0x000000484c397224 */ /* 0x000fe200078e0239 */
[C---:B------:R-:W-:Y:S01]  /*7260*/  PRMT R75, R91.reuse, 0x8880, RZ ;  /* 0x000088805b4b7816 */ /* 0x040fe200000000ff */
[----:B------:R-:W-:Y:S01]  /*7270*/  IMAD.U32 R74, R91, 0x10000, RZ ;  /* 0x000100005b4a7824 */ /* 0x000fe200078e00ff */
[----:B------:R-:W-:Y:S01]  /*7280*/  I2IP.S8.S32.SAT R113, R53, R52, R113 ;  /* 0x0000003435717239 */ /* 0x000fe20000001471 */
[C---:B------:R-:W-:Y:S01]  /*7290*/  IMAD R63, R70.reuse, R63, RZ ;  /* 0x0000003f463f7224 */ /* 0x040fe200078e02ff */
[----:B------:R-:W-:Y:S01]  /*72a0*/  SHF.R.S32.HI R76, RZ, 0x18, R91 ;  /* 0x00000018ff4c7819 */ /* 0x000fe2000001145b */
[----:B------:R-:W-:Y:S01]  /*72b0*/  IMAD R58, R77, R72, R58 ;  /* 0x000000484d3a7224 */ /* 0x000fe200078e023a */
[----:B------:R-:W-:Y:S01]  /*72c0*/  SHF.L.U32 R77, R91, 0x8, RZ ;  /* 0x000000085b4d7819 */ /* 0x000fe200000006ff */
[C---:B------:R-:W-:Y:S01]  /*72d0*/  IMAD R60, R70.reuse, R64, RZ ;  /* 0x00000040463c7224 */ /* 0x040fe200078e02ff */
[----:B------:R-:W-:Y:S01]  /*72e0*/  SHF.R.S32.HI R74, RZ, 0x18, R74 ;  /* 0x00000018ff4a7819 */ /* 0x000fe2000001144a */
[C---:B------:R-:W-:Y:S01]  /*72f0*/  IMAD R61, R70.reuse, R65, RZ ;  /* 0x00000041463d7224 */ /* 0x040fe200078e02ff */
[----:B------:R-:W-:Y:S01]  /*7300*/  SHF.R.S32.HI R77, RZ, 0x18, R77 ;  /* 0x00000018ff4d7819 */ /* 0x000fe2000001144d */
[-C--:B------:R-:W-:Y:S02]  /*7310*/  IMAD R63, R73, R72.reuse, R63 ;  /* 0x00000048493f7224 */ /* 0x080fe400078e023f */
[----:B------:R-:W-:Y:S02]  /*7320*/  IMAD R60, R75, R72, R60 ;  /* 0x000000484b3c7224 */ /* 0x000fe400078e023c */
[----:B------:R-:W-:Y:S01]  /*7330*/  IMAD R62, R70, R66, RZ ;  /* 0x00000042463e7224 */ /* 0x000fe200078e02ff */
[----:B------:R-:W-:Y:S01]  /*7340*/  I2IP.S8.S32.SAT R114, R63, R58, RZ ;  /* 0x0000003a3f727239 */ /* 0x000fe200000014ff */
[----:B------:R-:W-:Y:S02]  /*7350*/  IMAD R61, R74, R72, R61 ;  /* 0x000000484a3d7224 */ /* 0x000fe400078e023d */
[----:B------:R-:W-:Y:S01]  /*7360*/  IMAD R67, R70, R67, RZ ;  /* 0x0000004346437224 */ /* 0x000fe200078e02ff */
[----:B------:R-:W-:Y:S01]  /*7370*/  I2IP.S8.S32.SAT R114, R57, R56, R114 ;  /* 0x0000003839727239 */ /* 0x000fe20000001472 */
[-C--:B------:R-:W-:Y:S02]  /*7380*/  IMAD R62, R77, R72.reuse, R62 ;  /* 0x000000484d3e7224 */ /* 0x080fe400078e023e */
[----:B------:R-:W-:Y:S05]  /*7390*/  IMAD R67, R76, R72, R67 ;  /* 0x000000484c437224 */ /* 0x000fea00078e0243 */
[----:B------:R-:W-:Y:S04]  /*73a0*/  I2IP.S8.S32.SAT R115, R67, R62, RZ ;  /* 0x0000003e43737239 */ /* 0x000fe800000014ff */
[----:B------:R-:W-:Y:S05]  /*73b0*/  I2IP.S8.S32.SAT R115, R61, R60, R115 ;  /* 0x0000003c3d737239 */ /* 0x000fea0000001473 */
[----:B------:R1:W-:Y:S01]  /*73c0*/  STS.128 [R156+0x8200], R112 ;  /* 0x008200709c007388 */ /* 0x0003e20000000c00 */
[----:B------:R-:W-:Y:S01]  /*73d0*/  @!PT LDS RZ, [RZ] ;  /* 0x00000000fffff984 */ /* 0x000fe20000000800 */
[----:B------:R-:W-:Y:S01]  /*73e0*/  @!PT LDS RZ, [RZ] ;  /* 0x00000000fffff984 */ /* 0x000fe20000000800 */
[----:B------:R-:W-:Y:S01]  /*73f0*/  @!PT LDS RZ, [RZ] ;  /* 0x00000000fffff984 */ /* 0x000fe20000000800 */
[----:B------:R-:W-:Y:S01]  /*7400*/  @!PT LDS RZ, [RZ] ;  /* 0x00000000fffff984 */ /* 0x000fe20000000800 */
[----:B------:R2:W-:Y:S07]  /*7410*/  MEMBAR.ALL.CTA ;  /* 0x0000000000007992 */ /* 0x0005ee0000008000 */
[----:B--2---:R-:W2:Y:S02]  /*7420*/  FENCE.VIEW.ASYNC.S ;  /* 0x00000000000073c6 */ /* 0x004ea40000000000 */
[----:B--2---:R-:W-:Y:S06]  /*7430*/  BAR.SYNC.DEFER_BLOCKING 0x1, 0x80 ;  /* 0x0042000000007b1d */ /* 0x004fec0000010000 */
[----:B------:R-:W-:Y:S05]  /*7440*/  @P0 BRA `(.L_x_103) ;  /* 0x0000000000280947 */ /* 0x000fea0003800000 */
[----:B------:R-:W-:Y:S01]  /*7450*/  UIADD3 UR4, UPT, UPT, UR44, 0x8200, URZ ;  /* 0x000082002c047890 */ /* 0x000fe2000fffe0ff */
[----:B------:R-:W-:Y:S05]  /*7460*/  UMOV UR51, UR36 ;  /* 0x0000002400337c82 */ /* 0x000fea0008000000 */
[----:B------:R-:W-:Y:S01]  /*7470*/  MOV R153, UR4 ;  /* 0x0000000400997c02 */ /* 0x000fe20008000f00 */
[----:B------:R-:W-:Y:S03]  /*7480*/  UIADD3 UR4, UP0, UPT, UR62, 0x680, URZ ;  /* 0x000006803e047890 */ /* 0x000fe6000ff1e0ff */
[----:B------:R-:W-:Y:S01]  /*7490*/  R2UR UR48, R153 ;  /* 0x00000000993072ca */ /* 0x000fe200000e0000 */
[----:B------:R-:W-:Y:S11]  /*74a0*/  UIADD3.X UR5, UPT, UPT, URZ, UR63, URZ, UP0, !UPT ;  /* 0x0000003fff057290 */ /* 0x000ff600087fe4ff */
[----:B------:R-:W-:Y:S01]  /*74b0*/  @!UPT UIADD3 URZ, UPT, UPT, URZ, URZ, URZ ;  /* 0x000000fffffff290 */ /* 0x000fe2000fffe0ff */
[----:B------:R2:W-:Y:S01]  /*74c0*/  UTMASTG.3D [UR48], [UR4] ;  /* 0x00000030040073b5 */ /* 0x0005e20008010000 */
[----:B------:R0:W-:Y:S01]  /*74d0*/  UTMACMDFLUSH ;  /* 0x00000000000079b7 */ /* 0x0001e20000000000 */
[----:B--2---:R-:W-:Y:S04]  /*74e0*/  DEPBAR.LE SB0, 0x1 ;  /* 0x000080400000791a */ /* 0x004fe80000000000 */
.L_x_103:
[----:B------:R-:W-:Y:S05]  /*74f0*/  BSYNC.RECONVERGENT B0 ;  /* 0x0000000000007941 */ /* 0x000fea0003800200 */
.L_x_102:
[----:B------:R-:W-:Y:S06]  /*7500*/  BAR.SYNC.DEFER_BLOCKING 0x1, 0x80 ;  /* 0x0042000000007b1d */ /* 0x000fec0000010000 */
[----:B------:R-:W2:Y:S01]  /*7510*/  @P6 SYNCS.PHASECHK.TRANS64.TRYWAIT P0, [R116+URZ+0x30], R117 ;  /* 0x00003075740065a7 */ /* 0x000ea200080011ff */
[----:B------:R-:W-:Y:S01]  /*7520*/  BSSY B1, `(.L_x_104) ;  /* 0x0000023000017945 */ /* 0x000fe20003800000 */
[----:B--2---:R-:W-:Y:S03]  /*7530*/  @P6 SEL R79, RZ, 0x1, !P0 ;  /* 0x00000001ff4f6807 */ /* 0x004fe60004000000 */
[----:B------:R-:W-:Y:S05]  /*7540*/  @!P6 BRA `(.L_x_105) ;  /* 0x000000000080e947 */ /* 0x000fea0003800000 */
[----:B------:R-:W-:Y:S01]  /*7550*/  ISETP.NE.AND P1, PT, R96, RZ, PT ;  /* 0x000000ff6000720c */ /* 0x000fe20003f25270 */
[----:B------:R-:W-:Y:S01]  /*7560*/  BSSY B0, `(.L_x_106) ;  /* 0x000000a000007945 */ /* 0x000fe20003800000 */
[----:B------:R-:W-:Y:S11]  /*7570*/  ISETP.NE.AND P0, PT, R79, RZ, PT ;  /* 0x000000ff4f00720c */ /* 0x000ff60003f05270 */
[----:B------:R-:W-:Y:S04]  /*7580*/  @P1 IMAD R5, R148, 0x2000, R97 ;  /* 0x0000200094051824 */ /* 0x000fe800078e0261 */
[--C-:B------:R-:W-:Y:S01]  /*7590*/  @P1 IMAD.IADD R4, R152, 0x1, R5.reuse ;  /* 0x0000000198041824 */ /* 0x100fe200078e0205 */
[----:B------:R-:W-:Y:S01]  /*75a0*/  @P1 IADD3 R2, PT, PT, R151, R5, RZ ;  /* 0x0000000597021210 */ /* 0x000fe20007ffe0ff */
[----:B------:R-:W-:Y:S01]  /*75b0*/  @P1 IMAD.IADD R0, R98, 0x1, R5 ;  /* 0x0000000162001824 */ /* 0x000fe200078e0205 */
[----:B------:R-:W-:Y:S06]  /*75c0*/  @P0 BRA `(.L_x_107) ;  /* 0x00000000000c0947 */ /* 0x000fec0003800000 */
[----:B------:R-:W-:Y:S04]  /*75d0*/  SHF.L.U32 R3, R146, 0x1f, RZ ;  /* 0x0000001f92037819 */ /* 0x000fe800000006ff */
[----:B------:R-:W2:Y:S02]  /*75e0*/  SYNCS.PHASECHK.TRANS64.TRYWAIT P0, [R116+URZ+0x30], R3 ;  /* 0x00003003740075a7 */ /* 0x000ea400080011ff */
[----:B--2---:R-:W-:Y:S05]  /*75f0*/  @!P0 BRA `(.L_x_108) ;  /* 0x0000004800f08947 */ /* 0x004fea0003800000 */
.L_x_107:
[----:B------:R-:W-:Y:S05]  /*7600*/  BSYNC B0 ;  /* 0x0000000000007941 */ /* 0x000fea0003800000 */
.L_x_106:
[----:B------:R-:W-:Y:S01]  /*7610*/  ISETP.NE.AND P0, PT, R96, RZ, PT ;  /* 0x000000ff6000720c */ /* 0x000fe20003f05270 */
[----:B--2---:R-:W-:Y:S02]  /*7620*/  VIADD R116, R116, 0x50 ;  /* 0x0000005074747836 */ /* 0x004fe40000000000 */
[----:B------:R-:W-:Y:S02]  /*7630*/  IMAD.U32 R3, RZ, RZ, UR45 ;  /* 0x0000002dff037e24 */ /* 0x000fe4000f8e00ff */
[----:B------:R-:W-:Y:S03]  /*7640*/  VIADD R148, R148, 0x1 ;  /* 0x0000000194947836 */ /* 0x000fe60000000000 */
[----:B------:R-:W-:Y:S05]  /*7650*/  PRMT R3, R3, 0x654, R116 ;  /* 0x0000065403037816 */ /* 0x000fea0000000074 */
[----:B------:R2:W3:Y:S04]  /*7660*/  @P0 LDS.128 R92, [R5+0x200] ;  /* 0x00020000055c0984 */ /* 0x0004e80000000c00 */
[----:B------:R2:W4:Y:S04]  /*7670*/  @P0 LDS.128 R80, [R4+0x200] ;  /* 0x0002000004500984 */ /* 0x0005280000000c00 */
        /* <DEDUP_REMOVED lines=9> */
[----:B------:R-:W-:Y:S01]  /*7710*/  SEL R148, R148, RZ, P0 ;  /* 0x000000ff94947207 */ /* 0x000fe20000000000 */
[----:B-----5:R5:W-:Y:S02]  /*7720*/  SYNCS.ARRIVE.TRANS64.RED.A1T0 RZ, [R3+URZ], RZ ;  /* 0x000000ff03ff79a7 */ /* 0x020be400081004ff */
[----:B-----5:R-:W-:Y:S04]  /*7730*/  SEL R3, RZ, 0x1, P0 ;  /* 0x00000001ff037807 */ /* 0x020fe80000000000 */
[----:B--234-:R-:W-:Y:S02]  /*7740*/  LOP3.LUT R146, R146, R3, RZ, 0x3c, !PT ;  /* 0x0000000392927212 */ /* 0x01cfe400078e3cff */
.L_x_105:
[----:B------:R-:W-:Y:S05]  /*7750*/  BSYNC B1 ;  /* 0x0000000000017941 */ /* 0x000fea0003800000 */
.L_x_104:
[----:B------:R-:W-:Y:S05]  /*7760*/  VIADD R0, R71, 0x40 ;  /* 0x0000004047007836 */ /* 0x000fea0000000000 */
[----:B------:R-:W-:Y:S04]  /*7770*/  SHF.R.U32.HI R0, RZ, 0x15, R0 ;  /* 0x00000015ff007819 */ /* 0x000fe80000011600 */
[----:B------:R-:W-:Y:S11]  /*7780*/  LOP3.LUT P0, RZ, R0, 0x3, R141, 0x48, !PT ;  /* 0x0000000300ff7812 */ /* 0x000ff6000780488d */
[----:B------:R-:W-:Y:S02]  /*7790*/  @!UPT UIADD3 URZ, UPT, UPT, URZ, URZ, URZ ;  /* 0x000000fffffff290 */ /* 0x000fe4000fffe0ff */
        /* <DEDUP_REMOVED lines=8> */
[----:B------:R-:W5:Y:S01]  /*7820*/  LDCU.64 UR4, c[0x4][0x18] ;  /* 0x01000300ff0477ac */ /* 0x000f620008000a00 */
[----:B--2---:R-:W-:Y:S01]  /*7830*/  MOV R5, UR9 ;  /* 0x0000000900057c02 */ /* 0x004fe20008000f00 */
[----:B------:R-:W-:Y:S01]  /*7840*/  IMAD.U32 R4, RZ, RZ, UR8 ;  /* 0x00000008ff047e24 */ /* 0x000fe2000f8e00ff */
[----:B---3--:R-:W-:Y:S01]  /*7850*/  MOV R7, UR7 ;  /* 0x0000000700077c02 */ /* 0x008fe20008000f00 */
[----:B------:R-:W-:Y:S01]  /*7860*/  IMAD.U32 R6, RZ, RZ, UR6 ;  /* 0x00000006ff067e24 */ /* 0x000fe2000f8e00ff */
[----:B-----5:R-:W-:Y:S01]  /*7870*/  MOV R11, UR5 ;  /* 0x00000005000b7c02 */ /* 0x020fe20008000f00 */
[----:B------:R-:W-:Y:S02]  /*7880*/  IMAD.U32 R10, RZ, RZ, UR4 ;  /* 0x00000004ff0a7e24 */ /* 0x000fe4000f8e00ff */
[----:B------:R-:W-:Y:S07]  /*7890*/  LEPC R20, `(.L_x_109) ;  /* 0x000000001014794e */ /* 0x000fee0000000000 */
[----:B-1--4-:R-:W-:Y:S05]  /*78a0*/  CALL.ABS.NOINC R2 ;  /* 0x0000000002007343 */ /* 0x012fea0003c00000 */
.L_x_109:
[----:B------:R-:W-:Y:S05]  /*78b0*/  WARPSYNC.ALL ;  /* 0x0000000000007948 */ /* 0x000fea0003800000 */
[----:B------:R-:W-:Y:S01]  /*78c0*/  R2UR UR4, R71 ;  /* 0x00000000470472ca */ /* 0x000fe200000e0000 */
[----:B------:R-:W-:Y:S01]  /*78d0*/  BSSY.RECONVERGENT B0, `(.L_x_110) ;  /* 0x000011c000007945 */ /* 0x000fe20003800200 */
[C---:B------:R-:W-:Y:S02]  /*78e0*/  PRMT R73, R92.reuse, 0x8880, RZ ;  /* 0x000088805c497816 */ /* 0x040fe400000000ff */
[C---:B------:R-:W-:Y:S02]  /*78f0*/  SHF.L.U32 R75, R92.reuse, 0x10, RZ ;  /* 0x000000105c4b7819 */ /* 0x040fe400000006ff */
[----:B------:R-:W-:Y:S02]  /*7900*/  SHF.L.U32 R77, R93, 0x8, RZ ;  /* 0x000000085d4d7819 */ /* 0x000fe400000006ff */
[----:B------:R-:W-:Y:S02]  /*7910*/  SHF.R.S32.HI R75, RZ, 0x18, R75 ;  /* 0x00000018ff4b7819 */ /* 0x000fe4000001144b */
[----:B------:R-:W-:Y:S02]  /*7920*/  SHF.R.S32.HI R77, RZ, 0x18, R77 ;  /* 0x00000018ff4d7819 */ /* 0x000fe4000001144d */
[----:B------:R-:W-:Y:S01]  /*7930*/  SHF.R.S32.HI R76, RZ, 0x18, R93 ;  /* 0x00000018ff4c7819 */ /* 0x000fe2000001145d */
[----:B------:R-:W2:Y:S01]  /*7940*/  LDTM.x64 R4, tmem[UR4+0x40] ;  /* 0x00004004000479ee */ /* 0x000ea20008340000 */
[----:B------:R-:W-:Y:S02]  /*7950*/  SHF.L.U32 R74, R92, 0x8, RZ ;  /* 0x000000085c4a7819 */ /* 0x000fe400000006ff */
[----:B------:R-:W-:Y:S02]  /*7960*/  ISETP.NE.AND P0, PT, R154, RZ, PT ;  /* 0x000000ff9a00720c */ /* 0x000fe40003f05270 */
[----:B------:R-:W-:Y:S02]  /*7970*/  SHF.R.S32.HI R74, RZ, 0x18, R74 ;  /* 0x00000018ff4a7819 */ /* 0x000fe4000001144a */
[----:B------:R-:W-:Y:S01]  /*7980*/  ISETP.NE.AND P6, PT, R99, RZ, PT ;  /* 0x000000ff6300720c */ /* 0x000fe20003fc5270 */
[C---:B--2---:R-:W-:Y:S02]  /*7990*/  IMAD R0, R70.reuse, R4, RZ ;  /* 0x0000000446007224 */ /* 0x044fe400078e02ff */
        /* <DEDUP_REMOVED lines=12> */
[----:B------:R-:W-:Y:S01]  /*7a60*/  IMAD R7, R73, R72, R7 ;  /* 0x0000004849077224 */ /* 0x000fe200078e0207 */
[----:B------:R-:W-:Y:S01]  /*7a70*/  PRMT R73, R94, 0x8880, RZ ;  /* 0x000088805e497816 */ /* 0x000fe200000000ff */
[----:B------:R-:W-:Y:S02]  /*7a80*/  IMAD R6, R70, R10, RZ ;  /* 0x0000000a46067224 */ /* 0x000fe400078e02ff */
[-C--:B------:R-:W-:Y:S01]  /*7a90*/  IMAD R4, R75, R72.reuse, R4 ;  /* 0x000000484b047224 */ /* 0x080fe200078e0204 */
[----:B------:R-:W-:Y:S01]  /*7aa0*/  SHF.L.U32 R75, R94, 0x8, RZ ;  /* 0x000000085e4b7819 */ /* 0x000fe200000006ff */
[-C--:B------:R-:W-:Y:S01]  /*7ab0*/  IMAD R5, R74, R72.reuse, R5 ;  /* 0x000000484a057224 */ /* 0x080fe200078e0205 */
[----:B------:R-:W-:Y:S01]  /*7ac0*/  SHF.L.U32 R74, R94, 0x10, RZ ;  /* 0x000000105e4a7819 */ /* 0x000fe200000006ff */
[----:B------:R-:W-:Y:S01]  /*7ad0*/  IMAD R6, R77, R72, R6 ;  /* 0x000000484d067224 */ /* 0x000fe200078e0206 */
[----:B------:R-:W-:Y:S01]  /*7ae0*/  I2IP.S8.S32.SAT R77, R7, R3, RZ ;  /* 0x00000003074d7239 */ /* 0x000fe200000014ff */
[C---:B------:R-:W-:Y:S01]  /*7af0*/  IMAD R11, R70.reuse, R11, RZ ;  /* 0x0000000b460b7224 */ /* 0x040fe200078e02ff */
[----:B------:R-:W-:Y:S01]  /*7b00*/  MOV R3, R73 ;  /* 0x0000004900037202 */ /* 0x000fe20000000f00 */
[----:B------:R-:W-:Y:S01]  /*7b10*/  IMAD R8, R70, R12, RZ ;  /* 0x0000000c46087224 */ /* 0x000fe200078e02ff */
[----:B-1----:R-:W-:Y:S01]  /*7b20*/  I2IP.S8.S32.SAT R100, R2, R0, R77 ;  /* 0x0000000002647239 */ /* 0x002fe2000000144d */
[----:B------:R-:W-:Y:S01]  /*7b30*/  IMAD R9, R70, R13, RZ ;  /* 0x0000000d46097224 */ /* 0x000fe200078e02ff */
[----:B------:R-:W-:Y:S01]  /*7b40*/  SHF.R.S32.HI R73, RZ, 0x18, R74 ;  /* 0x00000018ff497819 */ /* 0x000fe2000001144a */
[----:B------:R-:W-:Y:S01]  /*7b50*/  IMAD R11, R76, R72, R11 ;  /* 0x000000484c0b7224 */ /* 0x000fe200078e020b */
[----:B------:R-:W-:Y:S01]  /*7b60*/  SHF.R.S32.HI R75, RZ, 0x18, R75 ;  /* 0x00000018ff4b7819 */ /* 0x000fe2000001144b */
[C---:B------:R-:W-:Y:S01]  /*7b70*/  IMAD R10, R70.reuse, R14, RZ ;  /* 0x0000000e460a7224 */ /* 0x040fe200078e02ff */
[----:B------:R-:W-:Y:S01]  /*7b80*/  SHF.L.U32 R2, R95, 0x10, RZ ;  /* 0x000000105f027819 */ /* 0x000fe200000006ff */
[----:B------:R-:W-:Y:S01]  /*7b90*/  IMAD R8, R3, R72, R8 ;  /* 0x0000004803087224 */ /* 0x000fe200078e0208 */
[----:B------:R-:W-:Y:S01]  /*7ba0*/  I2IP.S8.S32.SAT R101, R11, R6, RZ ;  /* 0x000000060b657239 */ /* 0x000fe200000014ff */
[C---:B------:R-:W-:Y:S01]  /*7bb0*/  IMAD R15, R70.reuse, R15, RZ ;  /* 0x0000000f460f7224 */ /* 0x040fe200078e02ff */
[----:B------:R-:W-:Y:S01]  /*7bc0*/  PRMT R3, R95, 0x8880, RZ ;  /* 0x000088805f037816 */ /* 0x000fe200000000ff */
[----:B------:R-:W-:Y:S01]  /*7bd0*/  IMAD R9, R73, R72, R9 ;  /* 0x0000004849097224 */ /* 0x000fe200078e0209 */
[----:B------:R-:W-:Y:S01]  /*7be0*/  I2IP.S8.S32.SAT R101, R5, R4, R101 ;  /* 0x0000000405657239 */ /* 0x000fe20000001465 */
[C---:B------:R-:W-:Y:S01]  /*7bf0*/  IMAD R12, R70.reuse, R16, RZ ;  /* 0x00000010460c7224 */ /* 0x040fe200078e02ff */
[----:B------:R-:W-:Y:S01]  /*7c00*/  SHF.R.S32.HI R2, RZ, 0x18, R2 ;  /* 0x00000018ff027819 */ /* 0x000fe20000011402 */
[----:B------:R-:W-:Y:S01]  /*7c10*/  IMAD R10, R75, R72, R10 ;  /* 0x000000484b0a7224 */ /* 0x000fe200078e020a */
[----:B------:R-:W-:Y:S01]  /*7c20*/  SHF.R.S32.HI R0, RZ, 0x18, R94 ;  /* 0x00000018ff007819 */ /* 0x000fe2000001145e */
[C---:B------:R-:W-:Y:S01]  /*7c30*/  IMAD R13, R70.reuse, R17, RZ ;  /* 0x00000011460d7224 */ /* 0x040fe200078e02ff */
[----:B------:R-:W-:Y:S01]  /*7c40*/  SHF.R.S32.HI R74, RZ, 0x18, R95 ;  /* 0x00000018ff4a7819 */ /* 0x000fe2000001145f */
[----:B------:R-:W-:Y:S01]  /*7c50*/  IMAD R14, R70, R18, RZ ;  /* 0x00000012460e7224 */ /* 0x000fe200078e02ff */
[----:B------:R-:W-:Y:S01]  /*7c60*/  SHF.L.U32 R73, R95, 0x8, RZ ;  /* 0x000000085f497819 */ /* 0x000fe200000006ff */
[-C--:B------:R-:W-:Y:S01]  /*7c70*/  IMAD R15, R0, R72.reuse, R15 ;  /* 0x00000048000f7224 */ /* 0x080fe200078e020f */
[C---:B------:R-:W-:Y:S01]  /*7c80*/  SHF.L.U32 R0, R80.reuse, 0x10, RZ ;  /* 0x0000001050007819 */ /* 0x040fe200000006ff */
[-C--:B------:R-:W-:Y:S01]  /*7c90*/  IMAD R12, R3, R72.reuse, R12 ;  /* 0x00000048030c7224 */ /* 0x080fe200078e020c */
[----:B------:R-:W-:Y:S01]  /*7ca0*/  PRMT R3, R80, 0x8880, RZ ;  /* 0x0000888050037816 */ /* 0x000fe200000000ff */
[----:B------:R-:W-:Y:S01]  /*7cb0*/  IMAD R13, R2, R72, R13 ;  /* 0x00000048020d7224 */ /* 0x000fe200078e020d */
[----:B------:R-:W-:Y:S01]  /*7cc0*/  SHF.R.S32.HI R73, RZ, 0x18, R73 ;  /* 0x00000018ff497819 */ /* 0x000fe20000011449 */
[----:B------:R-:W-:Y:S01]  /*7cd0*/  IMAD R19, R70, R19, RZ ;  /* 0x0000001346137224 */ /* 0x000fe200078e02ff */
[----:B------:R-:W-:Y:S01]  /*7ce0*/  I2IP.S8.S32.SAT R102, R15, R10, RZ ;  /* 0x0000000a0f667239 */ /* 0x000fe200000014ff */
[----:B------:R-:W-:Y:S01]  /*7cf0*/  IMAD.SHL.U32 R2, R80, 0x100, RZ ;  /* 0x0000010050027824 */ /* 0x000fe200078e00ff */
[----:B------:R-:W-:Y:S01]  /*7d00*/  SHF.R.S32.HI R0, RZ, 0x18, R0 ;  /* 0x00000018ff007819 */ /* 0x000fe20000011400 */
[C---:B------:R-:W-:Y:S01]  /*7d10*/  IMAD R16, R70.reuse, R20, RZ ;  /* 0x0000001446107224 */ /* 0x040fe200078e02ff */
[----:B------:R-:W-:Y:S01]  /*7d20*/  I2IP.S8.S32.SAT R102, R9, R8, R102 ;  /* 0x0000000809667239 */ /* 0x000fe20000001466 */
[-C--:B------:R-:W-:Y:S01]  /*7d30*/  IMAD R14, R73, R72.reuse, R14 ;  /* 0x00000048490e7224 */ /* 0x080fe200078e020e */
[----:B------:R-:W-:Y:S01]  /*7d40*/  SHF.R.S32.HI R73, RZ, 0x18, R2 ;  /* 0x00000018ff497819 */ /* 0x000fe20000011402 */
[----:B------:R-:W-:Y:S01]  /*7d50*/  IMAD R17, R70, R21, RZ ;  /* 0x0000001546117224 */ /* 0x000fe200078e02ff */
[----:B------:R-:W-:Y:S01]  /*7d60*/  SHF.L.U32 R2, R81, 0x8, RZ ;  /* 0x0000000851027819 */ /* 0x000fe200000006ff */
[----:B------:R-:W-:Y:S01]  /*7d70*/  IMAD R19, R74, R72, R19 ;  /* 0x000000484a137224 */ /* 0x000fe200078e0213 */
[----:B------:R-:W-:Y:S01]  /*7d80*/  SHF.R.S32.HI R74, RZ, 0x18, R86 ;  /* 0x00000018ff4a7819 */ /* 0x000fe20000011456 */
[----:B------:R-:W-:Y:S01]  /*7d90*/  IMAD R18, R70, R22, RZ ;  /* 0x0000001646127224 */ /* 0x000fe200078e02ff */
[----:B------:R-:W-:Y:S01]  /*7da0*/  SHF.L.U32 R75, R90, 0x8, RZ ;  /* 0x000000085a4b7819 */ /* 0x000fe200000006ff */
[----:B------:R-:W-:Y:S01]  /*7db0*/  IMAD R16, R3, R72, R16 ;  /* 0x0000004803107224 */ /* 0x000fe200078e0210 */
[----:B------:R-:W-:Y:S01]  /*7dc0*/  I2IP.S8.S32.SAT R103, R19, R14, RZ ;  /* 0x0000000e13677239 */ /* 0x000fe200000014ff */
[----:B------:R-:W-:Y:S01]  /*7dd0*/  IMAD R17, R0, R72, R17 ;  /* 0x0000004800117224 */ /* 0x000fe200078e0211 */
[----:B------:R-:W-:Y:S01]  /*7de0*/  SHF.R.S32.HI R0, RZ, 0x18, R80 ;  /* 0x00000018ff007819 */ /* 0x000fe20000011450 */
[C---:B------:R-:W-:Y:S01]  /*7df0*/  IMAD R23, R70.reuse, R23, RZ ;  /* 0x0000001746177224 */ /* 0x040fe200078e02ff */
[----:B------:R-:W-:Y:S01]  /*7e00*/  I2IP.S8.S32.SAT R103, R13, R12, R103 ;  /* 0x0000000c0d677239 */ /* 0x000fe20000001467 */
[----:B------:R-:W-:Y:S01]  /*7e10*/  IMAD R18, R73, R72, R18 ;  /* 0x0000004849127224 */ /* 0x000fe200078e0212 */
[C---:B------:R-:W-:Y:S01]  /*7e20*/  SHF.L.U32 R73, R81.reuse, 0x10, RZ ;  /* 0x0000001051497819 */ /* 0x040fe200000006ff */
[----:B------:R-:W-:Y:S01]  /*7e30*/  IMAD R20, R70, R24, RZ ;  /* 0x0000001846147224 */ /* 0x000fe200078e02ff */
[----:B------:R-:W-:Y:S01]  /*7e40*/  PRMT R3, R81, 0x8880, RZ ;  /* 0x0000888051037816 */ /* 0x000fe200000000ff */
[----:B------:R-:W-:Y:S01]  /*7e50*/  IMAD R23, R0, R72, R23 ;  /* 0x0000004800177224 */ /* 0x000fe200078e0217 */
[----:B------:R-:W-:Y:S01]  /*7e60*/  SHF.R.S32.HI R0, RZ, 0x18, R73 ;  /* 0x00000018ff007819 */ /* 0x000fe20000011449 */
[C---:B------:R-:W-:Y:S01]  /*7e70*/  IMAD R21, R70.reuse, R25, RZ ;  /* 0x0000001946157224 */ /* 0x040fe200078e02ff */
[----:B------:R-:W-:Y:S01]  /*7e80*/  SHF.R.S32.HI R73, RZ, 0x18, R2 ;  /* 0x00000018ff497819 */ /* 0x000fe20000011402 */
[C---:B------:R-:W-:Y:S01]  /*7e90*/  IMAD R22, R70.reuse, R26, RZ ;  /* 0x0000001a46167224 */ /* 0x040fe200078e02ff */
[----:B------:R1:W-:Y:S01]  /*7ea0*/  STS.128 [R135+UR44+0xa200], R100 ;  /* 0x00a2006487007988 */ /* 0x0003e20008000c2c */
[----:B------:R-:W-:Y:S01]  /*7eb0*/  IMAD R20, R3, R72, R20 ;  /* 0x0000004803147224 */ /* 0x000fe200078e0214 */
[----:B------:R-:W-:Y:S01]  /*7ec0*/  SHF.R.S32.HI R2, RZ, 0x18, R81 ;  /* 0x00000018ff027819 */ /* 0x000fe20000011451 */
[----:B------:R-:W-:Y:S01]  /*7ed0*/  IMAD R27, R70, R27, RZ ;  /* 0x0000001b461b7224 */ /* 0x000fe200078e02ff */
[----:B------:R-:W-:Y:S01]  /*7ee0*/  I2IP.S8.S32.SAT R104, R23, R18, RZ ;  /* 0x0000001217687239 */ /* 0x000fe200000014ff */
[-C--:B------:R-:W-:Y:S01]  /*7ef0*/  IMAD R21, R0, R72.reuse, R21 ;  /* 0x0000004800157224 */ /* 0x080fe200078e0215 */
[C---:B------:R-:W-:Y:S01]  /*7f00*/  PRMT R3, R82.reuse, 0x8880, RZ ;  /* 0x0000888052037816 */ /* 0x040fe200000000ff */
[-C--:B------:R-:W-:Y:S01]  /*7f10*/  IMAD R22, R73, R72.reuse, R22 ;  /* 0x0000004849167224 */ /* 0x080fe200078e0216 */
[----:B------:R-:W-:Y:S01]  /*7f20*/  SHF.L.U32 R0, R82, 0x10, RZ ;  /* 0x0000001052007819 */ /* 0x000fe200000006ff */
[----:B------:R-:W-:Y:S01]  /*7f30*/  IMAD R27, R2, R72, R27 ;  /* 0x00000048021b7224 */ /* 0x000fe200078e021b */
[----:B------:R-:W-:Y:S01]  /*7f40*/  SHF.L.U32 R2, R82, 0x8, RZ ;  /* 0x0000000852027819 */ /* 0x000fe200000006ff */
[C---:B------:R-:W-:Y:S01]  /*7f50*/  IMAD R24, R70.reuse, R28, RZ ;  /* 0x0000001c46187224 */ /* 0x040fe200078e02ff */
[----:B------:R-:W-:Y:S01]  /*7f60*/  SHF.R.S32.HI R0, RZ, 0x18, R0 ;  /* 0x00000018ff007819 */ /* 0x000fe20000011400 */
[C---:B------:R-:W-:Y:S01]  /*7f70*/  IMAD R25, R70.reuse, R29, RZ ;  /* 0x0000001d46197224 */ /* 0x040fe200078e02ff */
        /* <DEDUP_REMOVED lines=10> */
[C---:B------:R-:W-:Y:S01]  /*8020*/  SHF.L.U32 R0, R83.reuse, 0x10, RZ ;  /* 0x0000001053007819 */ /* 0x040fe200000006ff */
        /* <DEDUP_REMOVED lines=13> */
[C---:B------:R-:W-:Y:S01]  /*8100*/  PRMT R3, R84.reuse, 0x8880, RZ ;  /* 0x0000888054037816 */ /* 0x040fe200000000ff */
[----:B------:R-:W-:Y:S01]  /*8110*/  IMAD R30, R73, R72, R30 ;  /* 0x00000048491e7224 */ /* 0x000fe200078e021e */
[----:B------:R-:W-:Y:S01]  /*8120*/  I2IP.S8.S32.SAT R106, R25, R24, R106 ;  /* 0x00000018196a7239 */ /* 0x000fe2000000146a */
[----:B------:R-:W-:Y:S01]  /*8130*/  IMAD.U32 R0, R84, 0x10000, RZ ;  /* 0x0001000054007824 */ /* 0x000fe200078e00ff */
[----:B------:R-:W-:Y:S01]  /*8140*/  SHF.R.S32.HI R75, RZ, 0x18, R75 ;  /* 0x00000018ff4b7819 */ /* 0x000fe2000001144b */
[----:B------:R-:W-:Y:S01]  /*8150*/  IMAD R35, R2, R72, R35 ;  /* 0x0000004802237224 */ /* 0x000fe200078e0223 */
[----:B------:R-:W-:Y:S01]  /*8160*/  SHF.L.U32 R2, R84, 0x8, RZ ;  /* 0x0000000854027819 */ /* 0x000fe200000006ff */
[C---:B------:R-:W-:Y:S01]  /*8170*/  IMAD R32, R70.reuse, R36, RZ ;  /* 0x0000002446207224 */ /* 0x040fe200078e02ff */
[----:B------:R-:W-:Y:S01]  /*8180*/  SHF.R.S32.HI R0, RZ, 0x18, R0 ;  /* 0x00000018ff007819 */ /* 0x000fe20000011400 */
[C---:B------:R-:W-:Y:S01]  /*8190*/  IMAD R33, R70.reuse, R37, RZ ;  /* 0x0000002546217224 */ /* 0x040fe200078e02ff */
[----:B------:R-:W-:Y:S01]  /*81a0*/  SHF.R.S32.HI R73, RZ, 0x18, R2 ;  /* 0x00000018ff497819 */ /* 0x000fe20000011402 */
[----:B------:R-:W-:Y:S01]  /*81b0*/  IMAD R34, R70, R38, RZ ;  /* 0x0000002646227224 */ /* 0x000fe200078e02ff */
[----:B------:R-:W-:Y:S01]  /*81c0*/  I2IP.S8.S32.SAT R107, R35, R30, RZ ;  /* 0x0000001e236b7239 */ /* 0x000fe200000014ff */
[-C--:B------:R-:W-:Y:S01]  /*81d0*/  IMAD R32, R3, R72.reuse, R32 ;  /* 0x0000004803207224 */ /* 0x080fe200078e0220 */
[----:B------:R-:W-:Y:S01]  /*81e0*/  PRMT R3, R85, 0x8880, RZ ;  /* 0x0000888055037816 */ /* 0x000fe200000000ff */
[----:B------:R-:W-:Y:S01]  /*81f0*/  IMAD R33, R0, R72, R33 ;  /* 0x0000004800217224 */ /* 0x000fe200078e0221 */
[----:B------:R-:W-:Y:S01]  /*8200*/  SHF.R.S32.HI R0, RZ, 0x18, R84 ;  /* 0x00000018ff007819 */ /* 0x000fe20000011454 */
[C---:B------:R-:W-:Y:S01]  /*8210*/  IMAD R39, R70.reuse, R39, RZ ;  /* 0x0000002746277224 */ /* 0x040fe200078e02ff */
[----:B------:R-:W-:Y:S01]  /*8220*/  I2IP.S8.S32.SAT R107, R29, R28, R107 ;  /* 0x0000001c1d6b7239 */ /* 0x000fe2000000146b */
[----:B------:R-:W-:Y:S01]  /*8230*/  IMAD R34, R73, R72, R34 ;  /* 0x0000004849227224 */ /* 0x000fe200078e0222 */
[C---:B------:R-:W-:Y:S01]  /*8240*/  SHF.L.U32 R73, R85.reuse, 0x10, RZ ;  /* 0x0000001055497819 */ /* 0x040fe200000006ff */
[----:B------:R-:W-:Y:S01]  /*8250*/  IMAD R36, R70, R40, RZ ;  /* 0x0000002846247224 */ /* 0x000fe200078e02ff */
[----:B------:R-:W-:Y:S01]  /*8260*/  SHF.L.U32 R2, R85, 0x8, RZ ;  /* 0x0000000855027819 */ /* 0x000fe200000006ff */
[----:B------:R-:W-:Y:S01]  /*8270*/  IMAD R39, R0, R72, R39 ;  /* 0x0000004800277224 */ /* 0x000fe200078e0227 */
        /* <DEDUP_REMOVED lines=8> */
[----:B------:R-:W-:Y:S01]  /*8300*/  SHF.L.U32 R2, R86, 0x10, RZ ;  /* 0x0000001056027819 */ /* 0x000fe200000006ff */
[----:B------:R-:W-:Y:S01]  /*8310*/  IMAD R43, R70, R43, RZ ;  /* 0x0000002b462b7224 */ /* 0x000fe200078e02ff */
[----:B------:R-:W-:Y:S01]  /*8320*/  SHF.R.S32.HI R0, RZ, 0x18, R85 ;  /* 0x00000018ff007819 */ /* 0x000fe20000011455 */
        /* <DEDUP_REMOVED lines=11> */
[----:B------:R-:W-:Y:S01]  /*83e0*/  SHF.L.U32 R0, R87, 0x10, RZ ;  /* 0x0000001057007819 */ /* 0x000fe200000006ff */
[----:B------:R-:W-:Y:S01]  /*83f0*/  IMAD R47, R70, R47, RZ ;  /* 0x0000002f462f7224 */ /* 0x000fe200078e02ff */
[----:B------:R-:W-:Y:S01]  /*8400*/  I2IP.S8.S32.SAT R109, R43, R38, RZ ;  /* 0x000000262b6d7239 */ /* 0x000fe200000014ff */
[----:B------:R-:W-:Y:S01]  /*8410*/  IMAD R41, R2, R72, R41 ;  /* 0x0000004802297224 */ /* 0x000fe200078e0229 */
[C---:B------:R-:W-:Y:S01]  /*8420*/  PRMT R3, R87.reuse, 0x8880, RZ ;  /* 0x0000888057037816 */ /* 0x040fe200000000ff */
[C---:B------:R-:W-:Y:S01]  /*8430*/  IMAD R44, R70.reuse, R48, RZ ;  /* 0x00000030462c7224 */ /* 0x040fe200078e02ff */
[----:B------:R-:W-:Y:S01]  /*8440*/  SHF.L.U32 R2, R87, 0x8, RZ ;  /* 0x0000000857027819 */ /* 0x000fe200000006ff */
[----:B------:R-:W-:Y:S01]  /*8450*/  IMAD R42, R73, R72, R42 ;  /* 0x00000048492a7224 */ /* 0x000fe200078e022a */
[----:B------:R-:W-:Y:S01]  /*8460*/  SHF.R.S32.HI R0, RZ, 0x18, R0 ;  /* 0x00000018ff007819 */ /* 0x000fe20000011400 */
[----:B------:R-:W-:Y:S01]  /*8470*/  IMAD R45, R70, R49, RZ ;  /* 0x00000031462d7224 */ /* 0x000fe200078e02ff */
[----:B------:R-:W-:Y:S01]  /*8480*/  I2IP.S8.S32.SAT R109, R37, R36, R109 ;  /* 0x00000024256d7239 */ /* 0x000fe2000000146d */
[----:B------:R-:W-:Y:S01]  /*8490*/  IMAD R47, R74, R72, R47 ;  /* 0x000000484a2f7224 */ /* 0x000fe200078e022f */
[----:B------:R-:W-:Y:S01]  /*84a0*/  SHF.R.S32.HI R73, RZ, 0x18, R2 ;  /* 0x00000018ff497819 */ /* 0x000fe20000011402 */
[C---:B------:R-:W-:Y:S01]  /*84b0*/  IMAD R46, R70.reuse, R50, RZ ;  /* 0x00000032462e7224 */ /* 0x040fe200078e02ff */
[----:B------:R-:W-:Y:S01]  /*84c0*/  SHF.R.S32.HI R2, RZ, 0x18, R87 ;  /* 0x00000018ff027819 */ /* 0x000fe20000011457 */
[----:B------:R-:W-:Y:S01]  /*84d0*/  IMAD R44, R3, R72, R44 ;  /* 0x00000048032c7224 */ /* 0x000fe200078e022c */
[----:B------:R-:W-:Y:S01]  /*84e0*/  I2IP.S8.S32.SAT R110, R47, R42, RZ ;  /* 0x0000002a2f6e7239 */ /* 0x000fe200000014ff */
[----:B------:R-:W-:Y:S01]  /*84f0*/  IMAD R51, R70, R51, RZ ;  /* 0x0000003346337224 */ /* 0x000fe200078e02ff */
[----:B------:R-:W-:Y:S01]  /*8500*/  PRMT R3, R88, 0x8880, RZ ;  /* 0x0000888058037816 */ /* 0x000fe200000000ff */
[----:B------:R-:W-:Y:S01]  /*8510*/  IMAD R45, R0, R72, R45 ;  /* 0x00000048002d7224 */ /* 0x000fe200078e022d */
[----:B------:R-:W-:Y:S01]  /*8520*/  I2IP.S8.S32.SAT R110, R41, R40, R110 ;  /* 0x00000028296e7239 */ /* 0x000fe2000000146e */
[----:B------:R-:W-:Y:S01]  /*8530*/  IMAD R48, R70, R52, RZ ;  /* 0x0000003446307224 */ /* 0x000fe200078e02ff */
[----:B------:R-:W-:Y:S01]  /*8540*/  SHF.L.U32 R74, R89, 0x10, RZ ;  /* 0x00000010594a7819 */ /* 0x000fe200000006ff */
[-C--:B------:R-:W-:Y:S01]  /*8550*/  IMAD R46, R73, R72.reuse, R46 ;  /* 0x00000048492e7224 */ /* 0x080fe200078e022e */
[----:B------:R-:W-:Y:S01]  /*8560*/  PRMT R73, R89, 0x8880, RZ ;  /* 0x0000888059497816 */ /* 0x000fe200000000ff */
[-C--:B------:R-:W-:Y:S01]  /*8570*/  IMAD R51, R2, R72.reuse, R51 ;  /* 0x0000004802337224 */ /* 0x080fe200078e0233 */
[----:B------:R-:W-:Y:S01]  /*8580*/  SHF.R.S32.HI R74, RZ, 0x18, R74 ;  /* 0x00000018ff4a7819 */ /* 0x000fe2000001144a */
[C---:B------:R-:W-:Y:S01]  /*8590*/  IMAD.U32 R0, R88.reuse, 0x10000, RZ ;  /* 0x0001000058007824 */ /* 0x040fe200078e00ff */
        /* <DEDUP_REMOVED lines=10> */
[----:B------:R-:W-:Y:S01]  /*8640*/  SHF.R.S32.HI R0, RZ, 0x18, R89 ;  /* 0x00000018ff007819 */ /* 0x000fe20000011459 */
[----:B------:R-:W-:Y:S01]  /*8650*/  IMAD R50, R3, R72, R50 ;  /* 0x0000004803327224 */ /* 0x000fe200078e0232 */
[----:B------:R-:W-:Y:S01]  /*8660*/  SHF.L.U32 R3, R89, 0x8, RZ ;  /* 0x0000000859037819 */ /* 0x000fe200000006ff */
[C---:B------:R-:W-:Y:S01]  /*8670*/  IMAD R52, R70.reuse, R56, RZ ;  /* 0x0000003846347224 */ /* 0x040fe200078e02ff */
[----:B------:R-:W-:Y:S01]  /*8680*/  I2IP.S8.S32.SAT R111, R45, R44, R111 ;  /* 0x0000002c2d6f7239 */ /* 0x000fe2000000146f */
[----:B------:R-:W-:Y:S01]  /*8690*/  IMAD R53, R70, R57, RZ ;  /* 0x0000003946357224 */ /* 0x000fe200078e02ff */
[----:B------:R-:W-:Y:S01]  /*86a0*/  SHF.R.S32.HI R3, RZ, 0x18, R3 ;  /* 0x00000018ff037819 */ /* 0x000fe20000011403 */
[----:B------:R-:W-:Y:S01]  /*86b0*/  IMAD R55, R2, R72, R55 ;  /* 0x0000004802377224 */ /* 0x000fe200078e0237 */
[----:B------:R-:W-:Y:S01]  /*86c0*/  SHF.L.U32 R2, R90, 0x10, RZ ;  /* 0x000000105a027819 */ /* 0x000fe200000006ff */
[C---:B------:R-:W-:Y:S01]  /*86d0*/  IMAD R54, R70.reuse, R58, RZ ;  /* 0x0000003a46367224 */ /* 0x040fe200078e02ff */
[----:B------:R1:W-:Y:S01]  /*86e0*/  STS.128 [R157+0xa200], R108 ;  /* 0x00a2006c9d007388 */ /* 0x0003e20000000c00 */
[----:B------:R-:W-:Y:S01]  /*86f0*/  IMAD R52, R73, R72, R52 ;  /* 0x0000004849347224 */ /* 0x000fe200078e0234 */
[----:B------:R-:W-:Y:S01]  /*8700*/  I2IP.S8.S32.SAT R112, R55, R50, RZ ;  /* 0x0000003237707239 */ /* 0x000fe200000014ff */
[----:B------:R-:W-:Y:S01]  /*8710*/  IMAD R59, R70, R59, RZ ;  /* 0x0000003b463b7224 */ /* 0x000fe200078e02ff */
[----:B------:R-:W-:Y:S01]  /*8720*/  PRMT R73, R90, 0x8880, RZ ;  /* 0x000088805a497816 */ /* 0x000fe200000000ff */
[----:B------:R-:W-:Y:S01]  /*8730*/  IMAD R53, R74, R72, R53 ;  /* 0x000000484a357224 */ /* 0x000fe200078e0235 */
[----:B------:R-:W-:Y:S01]  /*8740*/  I2IP.S8.S32.SAT R112, R49, R48, R112 ;  /* 0x0000003031707239 */ /* 0x000fe20000001470 */
[C---:B------:R-:W-:Y:S01]  /*8750*/  IMAD R56, R70.reuse, R60, RZ ;  /* 0x0000003c46387224 */ /* 0x040fe200078e02ff */
[----:B------:R-:W-:Y:S01]  /*8760*/  SHF.R.S32.HI R2, RZ, 0x18, R2 ;  /* 0x00000018ff027819 */ /* 0x000fe20000011402 */
[-C--:B------:R-:W-:Y:S01]  /*8770*/  IMAD R54, R3, R72.reuse, R54 ;  /* 0x0000004803367224 */ /* 0x080fe200078e0236 */
[----:B------:R-:W-:Y:S01]  /*8780*/  PRMT R3, R91, 0x8880, RZ ;  /* 0x000088805b037816 */ /* 0x000fe200000000ff */
[----:B------:R-:W-:Y:S01]  /*8790*/  IMAD R57, R70, R61, RZ ;  /* 0x0000003d46397224 */ /* 0x000fe200078e02ff */
[----:B------:R-:W-:Y:S01]  /*87a0*/  SHF.R.S32.HI R74, RZ, 0x18, R91 ;  /* 0x00000018ff4a7819 */ /* 0x000fe2000001145b */
[-C--:B------:R-:W-:Y:S01]  /*87b0*/  IMAD R59, R0, R72.reuse, R59 ;  /* 0x00000048003b7224 */ /* 0x080fe200078e023b */
[----:B------:R-:W-:Y:S01]  /*87c0*/  SHF.R.S32.HI R0, RZ, 0x18, R90 ;  /* 0x00000018ff007819 */ /* 0x000fe2000001145a */
[----:B------:R-:W-:Y:S01]  /*87d0*/  IMAD R56, R73, R72, R56 ;  /* 0x0000004849387224 */ /* 0x000fe200078e0238 */
[----:B------:R-:W-:Y:S01]  /*87e0*/  SHF.L.U32 R73, R91, 0x8, RZ ;  /* 0x000000085b497819 */ /* 0x000fe200000006ff */
[----:B------:R-:W-:Y:S01]  /*87f0*/  IMAD R58, R70, R62, RZ ;  /* 0x0000003e463a7224 */ /* 0x000fe200078e02ff */
[----:B------:R-:W-:Y:S01]  /*8800*/  I2IP.S8.S32.SAT R113, R59, R54, RZ ;  /* 0x000000363b717239 */ /* 0x000fe200000014ff */
[----:B------:R-:W-:Y:S01]  /*8810*/  IMAD R57, R2, R72, R57 ;  /* 0x0000004802397224 */ /* 0x000fe200078e0239 */
[----:B------:R-:W-:Y:S01]  /*8820*/  SHF.L.U32 R2, R91, 0x10, RZ ;  /* 0x000000105b027819 */ /* 0x000fe200000006ff */
[C---:B------:R-:W-:Y:S01]  /*8830*/  IMAD R63, R70.reuse, R63, RZ ;  /* 0x0000003f463f7224 */ /* 0x040fe200078e02ff */
[----:B------:R-:W-:Y:S01]  /*8840*/  SHF.R.S32.HI R73, RZ, 0x18, R73 ;  /* 0x00000018ff497819 */ /* 0x000fe20000011449 */
[C---:B------:R-:W-:Y:S01]  /*8850*/  IMAD R60, R70.reuse, R64, RZ ;  /* 0x00000040463c7224 */ /* 0x040fe200078e02ff */
[----:B------:R-:W-:Y:S01]  /*8860*/  SHF.R.S32.HI R2, RZ, 0x18, R2 ;  /* 0x00000018ff027819 */ /* 0x000fe20000011402 */
[----:B------:R-:W-:Y:S01]  /*8870*/  IMAD R58, R75, R72, R58 ;  /* 0x000000484b3a7224 */ /* 0x000fe200078e023a */
[----:B------:R-:W-:Y:S01]  /*8880*/  I2IP.S8.S32.SAT R113, R53, R52, R113 ;  /* 0x0000003435717239 */ /* 0x000fe20000001471 */
[----:B------:R-:W-:Y:S02]  /*8890*/  IMAD R61, R70, R65, RZ ;  /* 0x00000041463d7224 */ /* 0x000fe400078e02ff */
[-C--:B------:R-:W-:Y:S02]  /*88a0*/  IMAD R63, R0, R72.reuse, R63 ;  /* 0x00000048003f7224 */ /* 0x080fe400078e023f */
[----:B------:R-:W-:Y:S01]  /*88b0*/  IMAD R60, R3, R72, R60 ;  /* 0x00000048033c7224 */ /* 0x000fe200078e023c */
[----:B------:R-:W-:Y:S01]  /*88c0*/  @P6 SHF.L.U32 R3, R146, 0x1f, RZ ;  /* 0x0000001f92036819 */ /* 0x000fe200000006ff */
        /* <DEDUP_REMOVED lines=8> */
[----:B------:R-:W-:Y:S02]  /*8950*/  I2IP.S8.S32.SAT R115, R61, R60, R0 ;  /* 0x0000003c3d737239 */ /* 0x000fe40000001400 */
[----:B------:R-:W-:Y:S03]  /*8960*/  LEA R0, R148, UR44, 0x3 ;  /* 0x0000002c94007c11 */ /* 0x000fe6000f8e18ff */
        /* <DEDUP_REMOVED lines=9> */
[----:B------:R-:W-:Y:S02]  /*8a00*/  UIADD3 UR4, UP0, UPT, UR62, 0x680, URZ ;  /* 0x000006803e047890 */ /* 0x000fe4000ff1e0ff */
[----:B------:R-:W-:Y:S02]  /*8a10*/  UIADD3 UR9, UPT, UPT, UR49, 0x40, URZ ;  /* 0x0000004031097890 */ /* 0x000fe4000fffe0ff */
[----:B------:R-:W-:Y:S02]  /*8a20*/  UIADD3 UR8, UPT, UPT, UR44, 0xa200, URZ ;  /* 0x0000a2002c087890 */ /* 0x000fe4000fffe0ff */
[----:B------:R-:W-:Y:S01]  /*8a30*/  UIADD3.X UR5, UPT, UPT, URZ, UR63, URZ, UP0, !UPT ;  /* 0x0000003fff057290 */ /* 0x000fe200087fe4ff */
[----:B------:R-:W-:Y:S01]  /*8a40*/  UMOV UR10, UR50 ;  /* 0x00000032000a7c82 */ /* 0x000fe20008000000 */
[----:B------:R-:W-:Y:S07]  /*8a50*/  UMOV UR11, UR36 ;  /* 0x00000024000b7c82 */ /* 0x000fee0008000000 */
[----:B------:R2:W-:Y:S01]  /*8a60*/  UTMASTG.3D [UR8], [UR4] ;  /* 0x00000008040073b5 */ /* 0x0005e20008010000 */
[----:B------:R0:W-:Y:S01]  /*8a70*/  UTMACMDFLUSH ;  /* 0x00000000000079b7 */ /* 0x0001e20000000000 */
[----:B--2---:R-:W-:Y:S04]  /*8a80*/  DEPBAR.LE SB0, 0x1 ;  /* 0x000080400000791a */ /* 0x004fe80000000000 */
.L_x_111:
[----:B------:R-:W-:Y:S05]  /*8a90*/  BSYNC.RECONVERGENT B0 ;  /* 0x0000000000007941 */ /* 0x000fea0003800200 */
.L_x_110:
        /* <DEDUP_REMOVED lines=16> */
.L_x_115:
[----:B------:R-:W-:Y:S05]  /*8ba0*/  BSYNC B0 ;  /* 0x0000000000007941 */ /* 0x000fea0003800000 */
.L_x_114:
[----:B------:R-:W-:Y:S01]  /*8bb0*/  ISETP.NE.AND P0, PT, R96, RZ, PT ;  /* 0x000000ff6000720c */ /* 0x000fe20003f05270 */
[----:B--2---:R-:W-:Y:S02]  /*8bc0*/  VIADD R7, R0, 0x50 ;  /* 0x0000005000077836 */ /* 0x004fe40000000000 */
[----:B------:R-:W-:Y:S02]  /*8bd0*/  IMAD.U32 R0, RZ, RZ, UR45 ;  /* 0x0000002dff007e24 */ /* 0x000fe4000f8e00ff */
[----:B------:R-:W-:Y:S03]  /*8be0*/  VIADD R148, R148, 0x1 ;  /* 0x0000000194947836 */ /* 0x000fe60000000000 */
[----:B------:R-:W-:Y:S05]  /*8bf0*/  PRMT R0, R0, 0x654, R7 ;  /* 0x0000065400007816 */ /* 0x000fea0000000007 */
[----:B------:R2:W3:Y:S04]  /*8c00*/  @P0 LDS.128 R92, [R5+0x200] ;  /* 0x00020000055c0984 */ /* 0x0004e80000000c00 */
        /* <DEDUP_REMOVED lines=10> */
[----:B------:R-:W-:Y:S02]  /*8cb0*/  SEL R148, R148, RZ, P0 ;  /* 0x000000ff94947207 */ /* 0x000fe40000000000 */
[----:B--2---:R-:W-:Y:S04]  /*8cc0*/  SEL R5, RZ, 0x1, P0 ;  /* 0x00000001ff057807 */ /* 0x004fe80000000000 */
[----:B------:R-:W-:Y:S01]  /*8cd0*/  LOP3.LUT R146, R146, R5, RZ, 0x3c, !PT ;  /* 0x0000000592927212 */ /* 0x000fe200078e3cff */
[----:B-----5:R4:W-:Y:S06]  /*8ce0*/  SYNCS.ARRIVE.TRANS64.RED.A1T0 RZ, [R0+URZ], RZ ;  /* 0x000000ff00ff79a7 */ /* 0x0209ec00081004ff */
.L_x_113:
[----:B------:R-:W-:Y:S05]  /*8cf0*/  BSYNC B1 ;  /* 0x0000000000017941 */ /* 0x000fea0003800000 */
.L_x_112:
[----:B----4-:R-:W-:Y:S05]  /*8d00*/  VIADD R0, R71, 0x80 ;  /* 0x0000008047007836 */ /* 0x010fea0000000000 */
        /* <DEDUP_REMOVED lines=9> */
[----:B------:R-:W4:Y:S01]  /*8da0*/  LDCU.64 UR6, c[0x4][0x80] ;  /* 0x01001000ff0677ac */ /* 0x000f220008000a00 */
[----:B------:R-:W1:Y:S01]  /*8db0*/  LDC.64 R2, c[0x4][R3] ;  /* 0x0100000003027b82 */ /* 0x000e620000000a00 */
[----:B------:R-:W5:Y:S01]  /*8dc0*/  LDCU.64 UR4, c[0x4][0x18] ;  /* 0x01000300ff0477ac */ /* 0x000f620008000a00 */
[----:B--2---:R-:W-:Y:S01]  /*8dd0*/  MOV R5, UR9 ;  /* 0x0000000900057c02 */ /* 0x004fe20008000f00 */
[----:B------:R-:W-:Y:S01]  /*8de0*/  IMAD.U32 R4, RZ, RZ, UR8 ;  /* 0x00000008ff047e24 */ /* 0x000fe2000f8e00ff */
[----:B----4-:R-:W-:Y:S01]  /*8df0*/  MOV R7, UR7 ;  /* 0x0000000700077c02 */ /* 0x010fe20008000f00 */
[----:B------:R-:W-:Y:S01]  /*8e00*/  IMAD.U32 R6, RZ, RZ, UR6 ;  /* 0x00000006ff067e24 */ /* 0x000fe2000f8e00ff */
[----:B-----5:R-:W-:Y:S01]  /*8e10*/  MOV R11, UR5 ;  /* 0x00000005000b7c02 */ /* 0x020fe20008000f00 */
[----:B------:R-:W-:Y:S02]  /*8e20*/  IMAD.U32 R10, RZ, RZ, UR4 ;  /* 0x00000004ff0a7e24 */ /* 0x000fe4000f8e00ff */
[----:B------:R-:W-:Y:S07]  /*8e30*/  LEPC R20, `(.L_x_117) ;  /* 0x000000001014794e */ /* 0x000fee0000000000 */
[----:B-1-3--:R-:W-:Y:S05]  /*8e40*/  CALL.ABS.NOINC R2 ;  /* 0x0000000002007343 */ /* 0x00afea0003c00000 */
.L_x_117:
[----:B------:R-:W-:Y:S05]  /*8e50*/  WARPSYNC.ALL ;  /* 0x0000000000007948 */ /* 0x000fea0003800000 */
[----:B------:R-:W-:Y:S01]  /*8e60*/  R2UR UR4, R71 ;  /* 0x00000000470472ca */ /* 0x000fe200000e0000 */
[----:B------:R-:W-:Y:S01]  /*8e70*/  BSSY.RECONVERGENT B0, `(.L_x_118) ;  /* 0x000011f000007945 */ /* 0x000fe20003800200 */
[C---:B---3--:R-:W-:Y:S02]  /*8e80*/  PRMT R73, R92.reuse, 0x8880, RZ ;  /* 0x000088805c497816 */ /* 0x048fe400000000ff */
[C---:B------:R-:W-:Y:S02]  /*8e90*/  SHF.L.U32 R75, R92.reuse, 0x10, RZ ;  /* 0x000000105c4b7819 */ /* 0x040fe400000006ff */
[----:B------:R-:W-:Y:S02]  /*8ea0*/  SHF.L.U32 R74, R92, 0x8, RZ ;  /* 0x000000085c4a7819 */ /* 0x000fe400000006ff */
[----:B------:R-:W-:Y:S02]  /*8eb0*/  SHF.R.S32.HI R75, RZ, 0x18, R75 ;  /* 0x00000018ff4b7819 */ /* 0x000fe4000001144b */
[----:B------:R-:W-:Y:S02]  /*8ec0*/  SHF.R.S32.HI R74, RZ, 0x18, R74 ;  /* 0x00000018ff4a7819 */ /* 0x000fe4000001144a */
[----:B------:R-:W-:Y:S01]  /*8ed0*/  ISETP.NE.AND P0, PT, R154, RZ, PT ;  /* 0x000000ff9a00720c */ /* 0x000fe20003f05270 */
[----:B------:R-:W2:Y:S01]  /*8ee0*/  LDTM.x64 R4, tmem[UR4+0x80] ;  /* 0x00008004000479ee */ /* 0x000ea20008340000 */
[----:B------:R-:W-:Y:S01]  /*8ef0*/  ISETP.NE.AND P6, PT, R99, RZ, PT ;  /* 0x000000ff6300720c */ /* 0x000fe20003fc5270 */
[C---:B--2---:R-:W-:Y:S02]  /*8f00*/  IMAD R0, R70.reuse, R4, RZ ;  /* 0x0000000446007224 */ /* 0x044fe400078e02ff */
[C---:B------:R-:W-:Y:S02]  /*8f10*/  IMAD R3, R70.reuse, R6, RZ ;  /* 0x0000000646037224 */ /* 0x040fe400078e02ff */
[C---:B------:R-:W-:Y:S02]  /*8f20*/  IMAD R4, R70.reuse, R8, RZ ;  /* 0x0000000846047224 */ /* 0x040fe400078e02ff */
[C---:B------:R-:W-:Y:S02]  /*8f30*/  IMAD R6, R70.reuse, R10, RZ ;  /* 0x0000000a46067224 */ /* 0x040fe400078e02ff */
[C---:B------:R-:W-:Y:S02]  /*8f40*/  IMAD R2, R70.reuse, R5, RZ ;  /* 0x0000000546027224 */ /* 0x040fe400078e02ff */
[C---:B------:R-:W-:Y:S02]  /*8f50*/  IMAD R8, R70.reuse, R12, RZ ;  /* 0x0000000c46087224 */ /* 0x040fe400078e02ff */
[C---:B------:R-:W-:Y:S02]  /*8f60*/  IMAD R10, R70.reuse, R14, RZ ;  /* 0x0000000e460a7224 */ /* 0x040fe400078e02ff */
[C---:B------:R-:W-:Y:S02]  /*8f70*/  IMAD R5, R70.reuse, R9, RZ ;  /* 0x0000000946057224 */ /* 0x040fe400078e02ff */
[----:B------:R-:W-:Y:S01]  /*8f80*/  IMAD R0, R73, R72, R0 ;  /* 0x0000004849007224 */ /* 0x000fe200078e0200 */
[----:B------:R-:W-:Y:S01]  /*8f90*/  SHF.L.U32 R73, R93, 0x8, RZ ;  /* 0x000000085d497819 */ /* 0x000fe200000006ff */
[C---:B------:R-:W-:Y:S02]  /*8fa0*/  IMAD R12, R70.reuse, R16, RZ ;  /* 0x00000010460c7224 */ /* 0x040fe400078e02ff */
[C---:B------:R-:W-:Y:S01]  /*8fb0*/  IMAD R14, R70.reuse, R18, RZ ;  /* 0x00000012460e7224 */ /* 0x040fe200078e02ff */
[----:B------:R-:W-:Y:S01]  /*8fc0*/  SHF.R.S32.HI R73, RZ, 0x18, R73 ;  /* 0x00000018ff497819 */ /* 0x000fe20000011449 */
[C---:B------:R-:W-:Y:S02]  /*8fd0*/  IMAD R9, R70.reuse, R13, RZ ;  /* 0x0000000d46097224 */ /* 0x040fe400078e02ff */
[C---:B------:R-:W-:Y:S02]  /*8fe0*/  IMAD R16, R70.reuse, R20, RZ ;  /* 0x0000001446107224 */ /* 0x040fe400078e02ff */
[C---:B------:R-:W-:Y:S02]  /*8ff0*/  IMAD R18, R70.reuse, R22, RZ ;  /* 0x0000001646127224 */ /* 0x040fe400078e02ff */
[C---:B------:R-:W-:Y:S02]  /*9000*/  IMAD R13, R70.reuse, R17, RZ ;  /* 0x00000011460d7224 */ /* 0x040fe400078e02ff */
[C---:B------:R-:W-:Y:S02]  /*9010*/  IMAD R20, R70.reuse, R24, RZ ;  /* 0x0000001846147224 */ /* 0x040fe400078e02ff */
[C---:B------:R-:W-:Y:S02]  /*9020*/  IMAD R22, R70.reuse, R26, RZ ;  /* 0x0000001a46167224 */ /* 0x040fe400078e02ff */
[----:B------:R-:W-:Y:S02]  /*9030*/  IMAD R2, R75, R72, R2 ;  /* 0x000000484b027224 */ /* 0x000fe400078e0202 */
[C---:B------:R-:W-:Y:S02]  /*9040*/  IMAD R17, R70.reuse, R21, RZ ;  /* 0x0000001546117224 */ /* 0x040fe400078e02ff */
        /* <DEDUP_REMOVED lines=18> */
[C---:B------:R-:W-:Y:S01]  /*9170*/  IMAD R60, R70.reuse, R64, RZ ;  /* 0x00000040463c7224 */ /* 0x040fe200078e02ff */
[----:B------:R-:W-:Y:S01]  /*9180*/  SHF.R.S32.HI R64, RZ, 0x18, R92 ;  /* 0x00000018ff407819 */ /* 0x000fe2000001145c */
[C---:B------:R-:W-:Y:S02]  /*9190*/  IMAD R26, R70.reuse, R30, RZ ;  /* 0x0000001e461a7224 */ /* 0x040fe400078e02ff */
[C---:B------:R-:W-:Y:S02]  /*91a0*/  IMAD R30, R70.reuse, R34, RZ ;  /* 0x00000022461e7224 */ /* 0x040fe400078e02ff */
[C---:B------:R-:W-:Y:S02]  /*91b0*/  IMAD R57, R70.reuse, R61, RZ ;  /* 0x0000003d46397224 */ /* 0x040fe400078e02ff */
[C---:B------:R-:W-:Y:S01]  /*91c0*/  IMAD R61, R70.reuse, R65, RZ ;  /* 0x00000041463d7224 */ /* 0x040fe200078e02ff */
[C---:B------:R-:W-:Y:S01]  /*91d0*/  PRMT R65, R93.reuse, 0x8880, RZ ;  /* 0x000088805d417816 */ /* 0x040fe200000000ff */
[C---:B------:R-:W-:Y:S02]  /*91e0*/  IMAD R34, R70.reuse, R38, RZ ;  /* 0x0000002646227224 */ /* 0x040fe400078e02ff */
[----:B------:R-:W-:Y:S02]  /*91f0*/  IMAD R38, R70, R42, RZ ;  /* 0x0000002a46267224 */ /* 0x000fe400078e02ff */
[----:B------:R-:W-:Y:S01]  /*9200*/  IMAD R3, R74, R72, R3 ;  /* 0x000000484a037224 */ /* 0x000fe200078e0203 */
[----:B------:R-:W-:Y:S01]  /*9210*/  SHF.R.S32.HI R74, RZ, 0x18, R93 ;  /* 0x00000018ff4a7819 */ /* 0x000fe2000001145d */
[C---:B------:R-:W-:Y:S02]  /*9220*/  IMAD R42, R70.reuse, R46, RZ ;  /* 0x0000002e462a7224 */ /* 0x040fe400078e02ff */
[C---:B------:R-:W-:Y:S02]  /*9230*/  IMAD R46, R70.reuse, R50, RZ ;  /* 0x00000032462e7224 */ /* 0x040fe400078e02ff */
[C---:B------:R-:W-:Y:S02]  /*9240*/  IMAD R51, R70.reuse, R51, RZ ;  /* 0x0000003346337224 */ /* 0x040fe400078e02ff */
[C---:B------:R-:W-:Y:S02]  /*9250*/  IMAD R50, R70.reuse, R54, RZ ;  /* 0x0000003646327224 */ /* 0x040fe400078e02ff */
[C---:B------:R-:W-:Y:S02]  /*9260*/  IMAD R54, R70.reuse, R58, RZ ;  /* 0x0000003a46367224 */ /* 0x040fe400078e02ff */
[C---:B------:R-:W-:Y:S02]  /*9270*/  IMAD R58, R70.reuse, R62, RZ ;  /* 0x0000003e463a7224 */ /* 0x040fe400078e02ff */
[C---:B------:R-:W-:Y:S01]  /*9280*/  IMAD R62, R70.reuse, R66, RZ ;  /* 0x00000042463e7224 */ /* 0x040fe200078e02ff */
[----:B------:R-:W-:Y:S01]  /*9290*/  SHF.L.U32 R66, R93, 0x10, RZ ;  /* 0x000000105d427819 */ /* 0x000fe200000006ff */
[C---:B------:R-:W-:Y:S02]  /*92a0*/  IMAD R7, R70.reuse, R7, RZ ;  /* 0x0000000746077224 */ /* 0x040fe400078e02ff */
[----:B------:R-:W-:Y:S01]  /*92b0*/  IMAD R11, R70, R11, RZ ;  /* 0x0000000b460b7224 */ /* 0x000fe200078e02ff */
[----:B------:R-:W-:Y:S01]  /*92c0*/  SHF.R.S32.HI R66, RZ, 0x18, R66 ;  /* 0x00000018ff427819 */ /* 0x000fe20000011442 */
[-C--:B------:R-:W-:Y:S01]  /*92d0*/  IMAD R7, R64, R72.reuse, R7 ;  /* 0x0000004840077224 */ /* 0x080fe200078e0207 */
[C---:B------:R-:W-:Y:S01]  /*92e0*/  PRMT R64, R94.reuse, 0x8880, RZ ;  /* 0x000088805e407816 */ /* 0x040fe200000000ff */
[-C--:B------:R-:W-:Y:S01]  /*92f0*/  IMAD R4, R65, R72.reuse, R4 ;  /* 0x0000004841047224 */ /* 0x080fe200078e0204 */
[----:B------:R-:W-:Y:S01]  /*9300*/  SHF.L.U32 R65, R94, 0x10, RZ ;  /* 0x000000105e417819 */ /* 0x000fe200000006ff */
[-C--:B------:R-:W-:Y:S02]  /*9310*/  IMAD R5, R66, R72.reuse, R5 ;  /* 0x0000004842057224 */ /* 0x080fe400078e0205 */
[-C--:B------:R-:W-:Y:S01]  /*9320*/  IMAD R6, R73, R72.reuse, R6 ;  /* 0x0000004849067224 */ /* 0x080fe200078e0206 */
[----:B------:R-:W-:Y:S01]  /*9330*/  I2IP.S8.S32.SAT R73, R7, R3, RZ ;  /* 0x0000000307497239 */ /* 0x000fe200000014ff */
[----:B------:R-:W-:Y:S01]  /*9340*/  IMAD R11, R74, R72, R11 ;  /* 0x000000484a0b7224 */ /* 0x000fe200078e020b */
[----:B------:R-:W-:Y:S01]  /*9350*/  SHF.L.U32 R7, R94, 0x8, RZ ;  /* 0x000000085e077819 */ /* 0x000fe200000006ff */
[C---:B------:R-:W-:Y:S01]  /*9360*/  IMAD R15, R70.reuse, R15, RZ ;  /* 0x0000000f460f7224 */ /* 0x040fe200078e02ff */
[----:B------:R-:W-:Y:S01]  /*9370*/  MOV R3, R64 ;  /* 0x0000004000037202 */ /* 0x000fe20000000f00 */
[C---:B------:R-:W-:Y:S01]  /*9380*/  IMAD R19, R70.reuse, R19, RZ ;  /* 0x0000001346137224 */ /* 0x040fe200078e02ff */
[----:B------:R-:W-:Y:S01]  /*9390*/  I2IP.S8.S32.SAT R11, R11, R6, RZ ;  /* 0x000000060b0b7239 */ /* 0x000fe200000014ff */
[C---:B------:R-:W-:Y:S01]  /*93a0*/  IMAD R23, R70.reuse, R23, RZ ;  /* 0x0000001746177224 */ /* 0x040fe200078e02ff */
[----:B------:R-:W-:Y:S01]  /*93b0*/  SHF.R.S32.HI R6, RZ, 0x18, R65 ;  /* 0x00000018ff067819 */ /* 0x000fe20000011441 */
[----:B------:R-:W-:Y:S01]  /*93c0*/  IMAD R8, R3, R72, R8 ;  /* 0x0000004803087224 */ /* 0x000fe200078e0208 */
[----:B------:R-:W-:Y:S01]  /*93d0*/  SHF.R.S32.HI R7, RZ, 0x18, R7 ;  /* 0x00000018ff077819 */ /* 0x000fe20000011407 */
[----:B------:R-:W-:Y:S01]  /*93e0*/  IMAD R27, R70, R27, RZ ;  /* 0x0000001b461b7224 */ /* 0x000fe200078e02ff */
[----:B-1----:R-:W-:Y:S01]  /*93f0*/  I2IP.S8.S32.SAT R100, R2, R0, R73 ;  /* 0x0000000002647239 */ /* 0x002fe20000001449 */
[-C--:B------:R-:W-:Y:S01]  /*9400*/  IMAD R9, R6, R72.reuse, R9 ;  /* 0x0000004806097224 */ /* 0x080fe200078e0209 */
[----:B------:R-:W-:Y:S01]  /*9410*/  SHF.L.U32 R2, R95, 0x10, RZ ;  /* 0x000000105f027819 */ /* 0x000fe200000006ff */
[----:B------:R-:W-:Y:S01]  /*9420*/  IMAD R10, R7, R72, R10 ;  /* 0x00000048070a7224 */ /* 0x000fe200078e020a */
[----:B------:R-:W-:Y:S01]  /*9430*/  SHF.R.S32.HI R0, RZ, 0x18, R94 ;  /* 0x00000018ff007819 */ /* 0x000fe2000001145e */
[C---:B------:R-:W-:Y:S01]  /*9440*/  IMAD R31, R70.reuse, R31, RZ ;  /* 0x0000001f461f7224 */ /* 0x040fe200078e02ff */
[----:B------:R-:W-:Y:S01]  /*9450*/  I2IP.S8.S32.SAT R101, R5, R4, R11 ;  /* 0x0000000405657239 */ /* 0x000fe2000000140b */
[----:B------:R-:W-:Y:S01]  /*9460*/  IMAD R35, R70, R35, RZ ;  /* 0x0000002346237224 */ /* 0x000fe200078e02ff */
[C---:B------:R-:W-:Y:S01]  /*9470*/  PRMT R3, R95.reuse, 0x8880, RZ ;  /* 0x000088805f037816 */ /* 0x040fe200000000ff */
[-C--:B------:R-:W-:Y:S01]  /*9480*/  IMAD R15, R0, R72.reuse, R15 ;  /* 0x00000048000f7224 */ /* 0x080fe200078e020f */
[----:B------:R-:W-:Y:S01]  /*9490*/  SHF.L.U32 R5, R95, 0x8, RZ ;  /* 0x000000085f057819 */ /* 0x000fe200000006ff */
[C---:B------:R-:W-:Y:S01]  /*94a0*/  IMAD R39, R70.reuse, R39, RZ ;  /* 0x0000002746277224 */ /* 0x040fe200078e02ff */
[----:B------:R-:W-:Y:S01]  /*94b0*/  SHF.R.S32.HI R2, RZ, 0x18, R2 ;  /* 0x00000018ff027819 */ /* 0x000fe20000011402 */
[-C--:B------:R-:W-:Y:S01]  /*94c0*/  IMAD R12, R3, R72.reuse, R12 ;  /* 0x00000048030c7224 */ /* 0x080fe200078e020c */
[----:B------:R-:W-:Y:S01]  /*94d0*/  SHF.R.S32.HI R5, RZ, 0x18, R5 ;  /* 0x00000018ff057819 */ /* 0x000fe20000011405 */
[----:B------:R-:W-:Y:S01]  /*94e0*/  IMAD R43, R70, R43, RZ ;  /* 0x0000002b462b7224 */ /* 0x000fe200078e02ff */
[----:B------:R-:W-:Y:S01]  /*94f0*/  SHF.R.S32.HI R4, RZ, 0x18, R95 ;  /* 0x00000018ff047819 */ /* 0x000fe2000001145f */
[-C--:B------:R-:W-:Y:S01]  /*9500*/  IMAD R13, R2, R72.reuse, R13 ;  /* 0x00000048020d7224 */ /* 0x080fe200078e020d */
[C---:B------:R-:W-:Y:S01]  /*9510*/  SHF.L.U32 R0, R80.reuse, 0x10, RZ ;  /* 0x0000001050007819 */ /* 0x040fe200000006ff */
[-C--:B------:R-:W-:Y:S01]  /*9520*/  IMAD R14, R5, R72.reuse, R14 ;  /* 0x00000048050e7224 */ /* 0x080fe200078e020e */
[C---:B------:R-:W-:Y:S01]  /*9530*/  PRMT R3, R80.reuse, 0x8880, RZ ;  /* 0x0000888050037816 */ /* 0x040fe200000000ff */
[----:B------:R-:W-:Y:S01]  /*9540*/  IMAD.SHL.U32 R2, R80, 0x100, RZ ;  /* 0x0000010050027824 */ /* 0x000fe200078e00ff */
[----:B------:R-:W-:Y:S01]  /*9550*/  SHF.R.S32.HI R0, RZ, 0x18, R0 ;  /* 0x00000018ff007819 */ /* 0x000fe20000011400 */
[-C--:B------:R-:W-:Y:S01]  /*9560*/  IMAD R19, R4, R72.reuse, R19 ;  /* 0x0000004804137224 */ /* 0x080fe200078e0213 */
[----:B------:R-:W-:Y:S01]  /*9570*/  SHF.L.U32 R4, R81, 0x10, RZ ;  /* 0x0000001051047819 */ /* 0x000fe200000006ff */
[-C--:B------:R-:W-:Y:S01]  /*9580*/  IMAD R16, R3, R72.reuse, R16 ;  /* 0x0000004803107224 */ /* 0x080fe200078e0210 */
[----:B------:R-:W-:Y:S01]  /*9590*/  SHF.R.S32.HI R5, RZ, 0x18, R2 ;  /* 0x00000018ff057819 */ /* 0x000fe20000011402 */
[-C--:B------:R-:W-:Y:S01]  /*95a0*/  IMAD R17, R0, R72.reuse, R17 ;  /* 0x0000004800117224 */ /* 0x080fe200078e0211 */
[----:B------:R-:W-:Y:S01]  /*95b0*/  SHF.R.S32.HI R0, RZ, 0x18, R80 ;  /* 0x00000018ff007819 */ /* 0x000fe20000011450 */
[----:B------:R-:W-:Y:S01]  /*95c0*/  IMAD R47, R70, R47, RZ ;  /* 0x0000002f462f7224 */ /* 0x000fe200078e02ff */
[----:B------:R-:W-:Y:S01]  /*95d0*/  PRMT R3, R81, 0x8880, RZ ;  /* 0x0000888051037816 */ /* 0x000fe200000000ff */
[-C--:B------:R-:W-:Y:S01]  /*95e0*/  IMAD R18, R5, R72.reuse, R18 ;  /* 0x0000004805127224 */ /* 0x080fe200078e0212 */
[----:B------:R-:W-:Y:S01]  /*95f0*/  SHF.L.U32 R2, R81, 0x8, RZ ;  /* 0x0000000851027819 */ /* 0x000fe200000006ff */
[-C--:B------:R-:W-:Y:S01]  /*9600*/  IMAD R23, R0, R72.reuse, R23 ;  /* 0x0000004800177224 */ /* 0x080fe200078e0217 */
        /* <DEDUP_REMOVED lines=8> */
[----:B------:R-:W-:Y:S01]  /*9690*/  PRMT R3, R82, 0x8880, RZ ;  /* 0x0000888052037816 */ /* 0x000fe200000000ff */
        /* <DEDUP_REMOVED lines=9> */
[----:B------:R-:W-:Y:S01]  /*9730*/  SHF.L.U32 R0, R83, 0x10, RZ ;  /* 0x0000001053007819 */ /* 0x000fe200000006ff */
[-C--:B------:R-:W-:Y:S01]  /*9740*/  IMAD R26, R5, R72.reuse, R26 ;  /* 0x00000048051a7224 */ /* 0x080fe200078e021a */
[C---:B------:R-:W-:Y:S01]  /*9750*/  PRMT R3, R83.reuse, 0x8880, RZ ;  /* 0x0000888053037816 */ /* 0x040fe200000000ff */
[-C--:B------:R-:W-:Y:S01]  /*9760*/  IMAD R31, R2, R72.reuse, R31 ;  /* 0x00000048021f7224 */ /* 0x080fe200078e021f */
[----:B------:R-:W-:Y:S01]  /*9770*/  SHF.L.U32 R2, R83, 0x8, RZ ;  /* 0x0000000853027819 */ /* 0x000fe200000006ff */
[----:B------:R-:W-:Y:S01]  /*9780*/  IMAD R67, R70, R67, RZ ;  /* 0x0000004346437224 */ /* 0x000fe200078e02ff */
[----:B------:R-:W-:Y:S01]  /*9790*/  SHF.R.S32.HI R0, RZ, 0x18, R0 ;  /* 0x00000018ff007819 */ /* 0x000fe20000011400 */
[-C--:B------:R-:W-:Y:S01]  /*97a0*/  IMAD R28, R3, R72.reuse, R28 ;  /* 0x00000048031c7224 */ /* 0x080fe200078e021c */
[----:B------:R-:W-:Y:S02]  /*97b0*/  SHF.R.S32.HI R5, RZ, 0x18, R2 ;  /* 0x00000018ff057819 */ /* 0x000fe40000011402 */
[----:B------:R-:W-:Y:S01]  /*97c0*/  SHF.R.S32.HI R2, RZ, 0x18, R83 ;  /* 0x00000018ff027819 */ /* 0x000fe20000011453 */
[-C--:B------:R-:W-:Y:S01]  /*97d0*/  IMAD R29, R0, R72.reuse, R29 ;  /* 0x00000048001d7224 */ /* 0x080fe200078e021d */
[C---:B------:R-:W-:Y:S01]  /*97e0*/  PRMT R3, R84.reuse, 0x8880, RZ ;  /* 0x0000888054037816 */ /* 0x040fe200000000ff */
[----:B------:R-:W-:Y:S01]  /*97f0*/  IMAD.U32 R0, R84, 0x10000, RZ ;  /* 0x0001000054007824 */ /* 0x000fe200078e00ff */
[----:B------:R-:W-:Y:S01]  /*9800*/  SHF.L.U32 R4, R85, 0x10, RZ ;  /* 0x0000001055047819 */ /* 0x000fe200000006ff */
[----:B------:R-:W-:Y:S01]  /*9810*/  IMAD R30, R5, R72, R30 ;  /* 0x00000048051e7224 */ /* 0x000fe200078e021e */
[----:B------:R-:W-:Y:S01]  /*9820*/  I2IP.S8.S32.SAT R10, R15, R10, RZ ;  /* 0x0000000a0f0a7239 */ /* 0x000fe200000014ff */
[-C--:B------:R-:W-:Y:S01]  /*9830*/  IMAD R35, R2, R72.reuse, R35 ;  /* 0x0000004802237224 */ /* 0x080fe200078e0223 */
[----:B------:R-:W-:Y:S01]  /*9840*/  SHF.L.U32 R2, R84, 0x8, RZ ;  /* 0x0000000854027819 */ /* 0x000fe200000006ff */
[-C--:B------:R-:W-:Y:S01]  /*9850*/  IMAD R32, R3, R72.reuse, R32 ;  /* 0x0000004803207224 */ /* 0x080fe200078e0220 */
[----:B------:R-:W-:Y:S02]  /*9860*/  SHF.R.S32.HI R0, RZ, 0x18, R0 ;  /* 0x00000018ff007819 */ /* 0x000fe40000011400 */
[----:B------:R-:W-:Y:S02]  /*9870*/  SHF.R.S32.HI R5, RZ, 0x18, R2 ;  /* 0x00000018ff057819 */ /* 0x000fe40000011402 */
[----:B------:R-:W-:Y:S01]  /*9880*/  PRMT R3, R85, 0x8880, RZ ;  /* 0x0000888055037816 */ /* 0x000fe200000000ff */
[-C--:B------:R-:W-:Y:S01]  /*9890*/  IMAD R33, R0, R72.reuse, R33 ;  /* 0x0000004800217224 */ /* 0x080fe200078e0221 */
[----:B------:R-:W-:Y:S01]  /*98a0*/  SHF.R.S32.HI R0, RZ, 0x18, R84 ;  /* 0x00000018ff007819 */ /* 0x000fe20000011454 */
[----:B------:R-:W-:Y:S01]  /*98b0*/  IMAD R34, R5, R72, R34 ;  /* 0x0000004805227224 */ /* 0x000fe200078e0222 */
[----:B------:R-:W-:Y:S02]  /*98c0*/  SHF.L.U32 R2, R85, 0x8, RZ ;  /* 0x0000000855027819 */ /* 0x000fe400000006ff */
[----:B------:R-:W-:Y:S01]  /*98d0*/  I2IP.S8.S32.SAT R14, R19, R14, RZ ;  /* 0x0000000e130e7239 */ /* 0x000fe200000014ff */
[-C--:B------:R-:W-:Y:S01]  /*98e0*/  IMAD R39, R0, R72.reuse, R39 ;  /* 0x0000004800277224 */ /* 0x080fe200078e0227 */
[----:B------:R-:W-:Y:S01]  /*98f0*/  SHF.R.S32.HI R0, RZ, 0x18, R4 ;  /* 0x00000018ff007819 */ /* 0x000fe20000011404 */
[-C--:B------:R-:W-:Y:S01]  /*9900*/  IMAD R36, R3, R72.reuse, R36 ;  /* 0x0000004803247224 */ /* 0x080fe200078e0224 */
[----:B------:R-:W-:Y:S02]  /*9910*/  SHF.R.S32.HI R5, RZ, 0x18, R2 ;  /* 0x00000018ff057819 */ /* 0x000fe40000011402 */
[----:B------:R-:W-:Y:S01]  /*9920*/  SHF.L.U32 R2, R86, 0x10, RZ ;  /* 0x0000001056027819 */ /* 0x000fe200000006ff */
[-C--:B------:R-:W-:Y:S01]  /*9930*/  IMAD R37, R0, R72.reuse, R37 ;  /* 0x0000004800257224 */ /* 0x080fe200078e0225 */
[----:B------:R-:W-:Y:S01]  /*9940*/  SHF.R.S32.HI R0, RZ, 0x18, R85 ;  /* 0x00000018ff007819 */ /* 0x000fe20000011455 */
[-C--:B------:R-:W-:Y:S01]  /*9950*/  IMAD R38, R5, R72.reuse, R38 ;  /* 0x0000004805267224 */ /* 0x080fe200078e0226 */
[C---:B------:R-:W-:Y:S02]  /*9960*/  PRMT R3, R86.reuse, 0x8880, RZ ;  /* 0x0000888056037816 */ /* 0x040fe400000000ff */
[----:B------:R-:W-:Y:S01]  /*9970*/  SHF.L.U32 R5, R86, 0x8, RZ ;  /* 0x0000000856057819 */ /* 0x000fe200000006ff */
[-C--:B------:R-:W-:Y:S01]  /*9980*/  IMAD R43, R0, R72.reuse, R43 ;  /* 0x00000048002b7224 */ /* 0x080fe200078e022b */
[----:B------:R-:W-:Y:S01]  /*9990*/  SHF.R.S32.HI R2, RZ, 0x18, R2 ;  /* 0x00000018ff027819 */ /* 0x000fe20000011402 */
[-C--:B------:R-:W-:Y:S01]  /*99a0*/  IMAD R40, R3, R72.reuse, R40 ;  /* 0x0000004803287224 */ /* 0x080fe200078e0228 */
[----:B------:R-:W-:Y:S02]  /*99b0*/  SHF.R.S32.HI R5, RZ, 0x18, R5 ;  /* 0x00000018ff057819 */ /* 0x000fe40000011405 */
[----:B------:R-:W-:Y:S01]  /*99c0*/  SHF.R.S32.HI R4, RZ, 0x18, R86 ;  /* 0x00000018ff047819 */ /* 0x000fe20000011456 */
[-C--:B------:R-:W-:Y:S01]  /*99d0*/  IMAD R41, R2, R72.reuse, R41 ;  /* 0x0000004802297224 */ /* 0x080fe200078e0229 */
[----:B------:R-:W-:Y:S01]  /*99e0*/  SHF.L.U32 R0, R87, 0x10, RZ ;  /* 0x0000001057007819 */ /* 0x000fe200000006ff */
[-C--:B------:R-:W-:Y:S01]  /*99f0*/  IMAD R42, R5, R72.reuse, R42 ;  /* 0x00000048052a7224 */ /* 0x080fe200078e022a */
[C---:B------:R-:W-:Y:S01]  /*9a00*/  PRMT R3, R87.reuse, 0x8880, RZ ;  /* 0x0000888057037816 */ /* 0x040fe200000000ff */
[-C--:B------:R-:W-:Y:S01]  /*9a10*/  IMAD R47, R4, R72.reuse, R47 ;  /* 0x00000048042f7224 */ /* 0x080fe200078e022f */
[----:B------:R-:W-:Y:S02]  /*9a20*/  SHF.L.U32 R2, R87, 0x8, RZ ;  /* 0x0000000857027819 */ /* 0x000fe400000006ff */
[----:B------:R-:W-:Y:S01]  /*9a30*/  SHF.R.S32.HI R0, RZ, 0x18, R0 ;  /* 0x00000018ff007819 */ /* 0x000fe20000011400 */
[-C--:B------:R-:W-:Y:S01]  /*9a40*/  IMAD R44, R3, R72.reuse, R44 ;  /* 0x00000048032c7224 */ /* 0x080fe200078e022c */
[----:B------:R-:W-:Y:S02]  /*9a50*/  SHF.R.S32.HI R5, RZ, 0x18, R2 ;  /* 0x00000018ff057819 */ /* 0x000fe40000011402 */
[----:B------:R-:W-:Y:S01]  /*9a60*/  SHF.R.S32.HI R2, RZ, 0x18, R87 ;  /* 0x00000018ff027819 */ /* 0x000fe20000011457 */
[-C--:B------:R-:W-:Y:S01]  /*9a70*/  IMAD R45, R0, R72.reuse, R45 ;  /* 0x00000048002d7224 */ /* 0x080fe200078e022d */
[----:B------:R-:W-:Y:S01]  /*9a80*/  PRMT R3, R88, 0x8880, RZ ;  /* 0x0000888058037816 */ /* 0x000fe200000000ff */
[-C--:B------:R-:W-:Y:S01]  /*9a90*/  IMAD R46, R5, R72.reuse, R46 ;  /* 0x00000048052e7224 */ /* 0x080fe200078e022e */
[C---:B------:R-:W-:Y:S01]  /*9aa0*/  SHF.L.U32 R4, R89.reuse, 0x10, RZ ;  /* 0x0000001059047819 */ /* 0x040fe200000006ff */
[-C--:B------:R-:W-:Y:S01]  /*9ab0*/  IMAD R51, R2, R72.reuse, R51 ;  /* 0x0000004802337224 */ /* 0x080fe200078e0233 */
[----:B------:R-:W-:Y:S01]  /*9ac0*/  SHF.R.S32.HI R2, RZ, 0x18, R88 ;  /* 0x00000018ff027819 */ /* 0x000fe20000011458 */
[C---:B------:R-:W-:Y:S01]  /*9ad0*/  IMAD.U32 R0, R88.reuse, 0x10000, RZ ;  /* 0x0001000058007824 */ /* 0x040fe200078e00ff */
[----:B------:R-:W-:Y:S01]  /*9ae0*/  PRMT R5, R89, 0x8880, RZ ;  /* 0x0000888059057816 */ /* 0x000fe200000000ff */
[-C--:B------:R-:W-:Y:S01]  /*9af0*/  IMAD R48, R3, R72.reuse, R48 ;  /* 0x0000004803307224 */ /* 0x080fe200078e0230 */
[----:B------:R-:W-:Y:S02]  /*9b00*/  SHF.L.U32 R3, R88, 0x8, RZ ;  /* 0x0000000858037819 */ /* 0x000fe400000006ff */
[----:B------:R-:W-:Y:S02]  /*9b10*/  SHF.R.S32.HI R0, RZ, 0x18, R0 ;  /* 0x00000018ff007819 */ /* 0x000fe40000011400 */
[----:B------:R-:W-:Y:S02]  /*9b20*/  SHF.R.S32.HI R3, RZ, 0x18, R3 ;  /* 0x00000018ff037819 */ /* 0x000fe40000011403 */
[----:B------:R-:W-:Y:S01]  /*9b30*/  SHF.R.S32.HI R4, RZ, 0x18, R4 ;  /* 0x00000018ff047819 */ /* 0x000fe20000011404 */
[-C--:B------:R-:W-:Y:S01]  /*9b40*/  IMAD R49, R0, R72.reuse, R49 ;  /* 0x0000004800317224 */ /* 0x080fe200078e0231 */
[----:B------:R-:W-:Y:S01]  /*9b50*/  SHF.R.S32.HI R0, RZ, 0x18, R89 ;  /* 0x00000018ff007819 */ /* 0x000fe20000011459 */
[-C--:B------:R-:W-:Y:S01]  /*9b60*/  IMAD R50, R3, R72.reuse, R50 ;  /* 0x0000004803327224 */ /* 0x080fe200078e0232 */
[----:B------:R-:W-:Y:S01]  /*9b70*/  SHF.L.U32 R3, R89, 0x8, RZ ;  /* 0x0000000859037819 */ /* 0x000fe200000006ff */
[-C--:B------:R-:W-:Y:S01]  /*9b80*/  IMAD R55, R2, R72.reuse, R55 ;  /* 0x0000004802377224 */ /* 0x080fe200078e0237 */
        /* <DEDUP_REMOVED lines=8> */
[----:B------:R-:W-:Y:S01]  /*9c10*/  IMAD R59, R0, R72, R59 ;  /* 0x00000048003b7224 */ /* 0x000fe200078e023b */
[----:B------:R-:W-:Y:S01]  /*9c20*/  I2IP.S8.S32.SAT R18, R23, R18, RZ ;  /* 0x0000001217127239 */ /* 0x000fe200000014ff */
[----:B------:R-:W-:Y:S01]  /*9c30*/  IMAD R56, R5, R72, R56 ;  /* 0x0000004805387224 */ /* 0x000fe200078e0238 */
[----:B------:R-:W-:Y:S01]  /*9c40*/  I2IP.S8.S32.SAT R102, R9, R8, R10 ;  /* 0x0000000809667239 */ /* 0x000fe2000000140a */
[----:B------:R-:W-:Y:S01]  /*9c50*/  IMAD R57, R2, R72, R57 ;  /* 0x0000004802397224 */ /* 0x000fe200078e0239 */
[----:B------:R-:W-:Y:S02]  /*9c60*/  I2IP.S8.S32.SAT R103, R13, R12, R14 ;  /* 0x0000000c0d677239 */ /* 0x000fe4000000140e */
[----:B------:R-:W-:Y:S02]  /*9c70*/  SHF.R.S32.HI R7, RZ, 0x18, R7 ;  /* 0x00000018ff077819 */ /* 0x000fe40000011407 */
[----:B------:R-:W-:Y:S01]  /*9c80*/  SHF.L.U32 R2, R91, 0x10, RZ ;  /* 0x000000105b027819 */ /* 0x000fe200000006ff */
[----:B------:R1:W-:Y:S01]  /*9c90*/  STS.128 [R135+UR44+0x8200], R100 ;  /* 0x0082006487007988 */ /* 0x0003e20008000c2c */
[----:B------:R-:W-:Y:S01]  /*9ca0*/  SHF.R.S32.HI R0, RZ, 0x18, R90 ;  /* 0x00000018ff007819 */ /* 0x000fe2000001145a */
[----:B------:R-:W-:Y:S01]  /*9cb0*/  IMAD R58, R7, R72, R58 ;  /* 0x00000048073a7224 */ /* 0x000fe200078e023a */
[----:B------:R-:W-:Y:S02]  /*9cc0*/  I2IP.S8.S32.SAT R16, R17, R16, R18 ;  /* 0x0000001011107239 */ /* 0x000fe40000001412 */
[----:B------:R-:W-:Y:S01]  /*9cd0*/  I2IP.S8.S32.SAT R17, R27, R22, RZ ;  /* 0x000000161b117239 */ /* 0x000fe200000014ff */
[----:B------:R-:W-:Y:S01]  /*9ce0*/  IMAD R63, R0, R72, R63 ;  /* 0x00000048003f7224 */ /* 0x000fe200078e023f */
[----:B------:R-:W-:Y:S02]  /*9cf0*/  I2IP.S8.S32.SAT R18, R31, R26, RZ ;  /* 0x0000001a1f127239 */ /* 0x000fe400000014ff */
[----:B------:R-:W-:Y:S02]  /*9d00*/  I2IP.S8.S32.SAT R19, R35, R30, RZ ;  /* 0x0000001e23137239 */ /* 0x000fe400000014ff */
[C---:B------:R-:W-:Y:S02]  /*9d10*/  PRMT R3, R91.reuse, 0x8880, RZ ;  /* 0x000088805b037816 */ /* 0x040fe400000000ff */
[----:B------:R-:W-:Y:S02]  /*9d20*/  SHF.L.U32 R5, R91, 0x8, RZ ;  /* 0x000000085b057819 */ /* 0x000fe400000006ff */
[----:B------:R-:W-:Y:S01]  /*9d30*/  SHF.R.S32.HI R2, RZ, 0x18, R2 ;  /* 0x00000018ff027819 */ /* 0x000fe20000011402 */
[----:B------:R-:W-:Y:S01]  /*9d40*/  IMAD R60, R3, R72, R60 ;  /* 0x00000048033c7224 */ /* 0x000fe200078e023c */
[----:B------:R-:W-:Y:S02]  /*9d50*/  I2IP.S8.S32.SAT R17, R21, R20, R17 ;  /* 0x0000001415117239 */ /* 0x000fe40000001411 */
[----:B------:R-:W-:Y:S01]  /*9d60*/  I2IP.S8.S32.SAT R18, R25, R24, R18 ;  /* 0x0000001819127239 */ /* 0x000fe20000001412 */
[----:B------:R-:W-:Y:S01]  /*9d70*/  IMAD R61, R2, R72, R61 ;  /* 0x00000048023d7224 */ /* 0x000fe200078e023d */
[----:B------:R-:W-:Y:S02]  /*9d80*/  I2IP.S8.S32.SAT R19, R29, R28, R19 ;  /* 0x0000001c1d137239 */ /* 0x000fe40000001413 */
[----:B------:R-:W-:Y:S02]  /*9d90*/  SHF.R.S32.HI R5, RZ, 0x18, R5 ;  /* 0x00000018ff057819 */ /* 0x000fe40000011405 */
[----:B------:R-:W-:Y:S01]  /*9da0*/  SHF.R.S32.HI R4, RZ, 0x18, R91 ;  /* 0x00000018ff047819 */ /* 0x000fe2000001145b */
[----:B------:R1:W-:Y:S01]  /*9db0*/  STS.128 [R158+0x8200], R16 ;  /* 0x008200109e007388 */ /* 0x0003e20000000c00 */
[----:B------:R-:W-:Y:S01]  /*9dc0*/  I2IP.S8.S32.SAT R34, R39, R34, RZ ;  /* 0x0000002227227239 */ /* 0x000fe200000014ff */
[----:B------:R-:W-:Y:S01]  /*9dd0*/  IMAD R62, R5, R72, R62 ;  /* 0x00000048053e7224 */ /* 0x000fe200078e023e */
[----:B------:R-:W-:Y:S01]  /*9de0*/  I2IP.S8.S32.SAT R38, R43, R38, RZ ;  /* 0x000000262b267239 */ /* 0x000fe200000014ff */
[----:B------:R-:W-:Y:S01]  /*9df0*/  IMAD R67, R4, R72, R67 ;  /* 0x0000004804437224 */ /* 0x000fe200078e0243 */
[----:B------:R-:W-:Y:S02]  /*9e00*/  I2IP.S8.S32.SAT R42, R47, R42, RZ ;  /* 0x0000002a2f2a7239 */ /* 0x000fe400000014ff */
[----:B------:R-:W-:Y:S02]  /*9e10*/  I2IP.S8.S32.SAT R35, R51, R46, RZ ;  /* 0x0000002e33237239 */ /* 0x000fe400000014ff */
[----:B------:R-:W-:Y:S02]  /*9e20*/  I2IP.S8.S32.SAT R32, R33, R32, R34 ;  /* 0x0000002021207239 */ /* 0x000fe40000001422 */
[----:B------:R-:W-:Y:S02]  /*9e30*/  I2IP.S8.S32.SAT R33, R37, R36, R38 ;  /* 0x0000002425217239 */ /* 0x000fe40000001426 */
[----:B------:R-:W-:Y:S02]  /*9e40*/  I2IP.S8.S32.SAT R34, R41, R40, R42 ;  /* 0x0000002829227239 */ /* 0x000fe4000000142a */
[----:B------:R-:W-:Y:S02]  /*9e50*/  I2IP.S8.S32.SAT R35, R45, R44, R35 ;  /* 0x0000002c2d237239 */ /* 0x000fe40000001423 */
[----:B------:R-:W-:Y:S02]  /*9e60*/  I2IP.S8.S32.SAT R50, R55, R50, RZ ;  /* 0x0000003237327239 */ /* 0x000fe400000014ff */
[----:B------:R-:W-:Y:S01]  /*9e70*/  I2IP.S8.S32.SAT R54, R59, R54, RZ ;  /* 0x000000363b367239 */ /* 0x000fe200000014ff */
[----:B------:R1:W-:Y:S01]  /*9e80*/  STS.128 [R157+0x8200], R32 ;  /* 0x008200209d007388 */ /* 0x0003e20000000c00 */
[----:B------:R-:W-:Y:S02]  /*9e90*/  I2IP.S8.S32.SAT R58, R63, R58, RZ ;  /* 0x0000003a3f3a7239 */ /* 0x000fe400000014ff */
[----:B------:R-:W-:Y:S02]  /*9ea0*/  I2IP.S8.S32.SAT R62, R67, R62, RZ ;  /* 0x0000003e433e7239 */ /* 0x000fe400000014ff */
[----:B------:R-:W-:Y:S02]  /*9eb0*/  I2IP.S8.S32.SAT R48, R49, R48, R50 ;  /* 0x0000003031307239 */ /* 0x000fe40000001432 */
[----:B------:R-:W-:Y:S02]  /*9ec0*/  I2IP.S8.S32.SAT R49, R53, R52, R54 ;  /* 0x0000003435317239 */ /* 0x000fe40000001436 */
[----:B------:R-:W-:Y:S02]  /*9ed0*/  I2IP.S8.S32.SAT R50, R57, R56, R58 ;  /* 0x0000003839327239 */ /* 0x000fe4000000143a */
[----:B------:R-:W-:Y:S02]  /*9ee0*/  I2IP.S8.S32.SAT R51, R61, R60, R62 ;  /* 0x0000003c3d337239 */ /* 0x000fe4000000143e */
[----:B------:R-:W-:Y:S02]  /*9ef0*/  LEA R0, R148, UR44, 0x3 ;  /* 0x0000002c94007c11 */ /* 0x000fe4000f8e18ff */
[----:B------:R-:W-:Y:S01]  /*9f00*/  @P6 SHF.L.U32 R3, R146, 0x1f, RZ ;  /* 0x0000001f92036819 */ /* 0x000fe200000006ff */
        /* <DEDUP_REMOVED lines=9> */
[----:B------:R-:W-:Y:S02]  /*9fa0*/  UIADD3 UR4, UPT, UPT, UR44, 0x8200, URZ ;  /* 0x000082002c047890 */ /* 0x000fe4000fffe0ff */
[----:B------:R-:W-:Y:S01]  /*9fb0*/  UIADD3 UR9, UPT, UPT, UR49, 0x80, URZ ;  /* 0x0000008031097890 */ /* 0x000fe2000fffe0ff */
[----:B------:R-:W-:Y:S01]  /*9fc0*/  UMOV UR10, UR50 ;  /* 0x00000032000a7c82 */ /* 0x000fe20008000000 */
[----:B------:R-:W-:Y:S02]  /*9fd0*/  UMOV UR11, UR36 ;  /* 0x00000024000b7c82 */ /* 0x000fe40008000000 */
        /* <DEDUP_REMOVED lines=8> */
.L_x_119:
[----:B------:R-:W-:Y:S05]  /*a060*/  BSYNC.RECONVERGENT B0 ;  /* 0x0000000000007941 */ /* 0x000fea0003800200 */
.L_x_118:
        /* <DEDUP_REMOVED lines=16> */
.L_x_123:
[----:B------:R-:W-:Y:S05]  /*a170*/  BSYNC B0 ;  /* 0x0000000000007941 */ /* 0x000fea0003800000 */
.L_x_122:
        /* <DEDUP_REMOVED lines=20> */
.L_x_121:
[----:B------:R-:W-:Y:S05]  /*a2c0*/  BSYNC B1 ;  /* 0x0000000000017941 */ /* 0x000fea0003800000 */
.L_x_120:
[----:B--2---:R-:W-:Y:S05]  /*a2d0*/  VIADD R0, R71, 0xc0 ;  /* 0x000000c047007836 */ /* 0x004fea0000000000 */
        /* <DEDUP_REMOVED lines=9> */
[----:B------:R-:W5:Y:S01]  /*a370*/  LDCU.64 UR6, c[0x4][0x80] ;  /* 0x01001000ff0677ac */ /* 0x000f620008000a00 */
[----:B------:R-:W1:Y:S01]  /*a380*/  LDC.64 R2, c[0x4][R3] ;  /* 0x0100000003027b82 */ /* 0x000e620000000a00 */
[----:B------:R-:W3:Y:S01]  /*a390*/  LDCU.64 UR4, c[0x4][0x18] ;  /* 0x01000300ff0477ac */ /* 0x000ee20008000a00 */
[----:B--2---:R-:W-:Y:S01]  /*a3a0*/  MOV R5, UR9 ;  /* 0x0000000900057c02 */ /* 0x004fe20008000f00 */
[----:B------:R-:W-:Y:S01]  /*a3b0*/  IMAD.U32 R4, RZ, RZ, UR8 ;  /* 0x00000008ff047e24 */ /* 0x000fe2000f8e00ff */
[----:B-----5:R-:W-:Y:S01]  /*a3c0*/  MOV R7, UR7 ;  /* 0x0000000700077c02 */ /* 0x020fe20008000f00 */
[----:B------:R-:W-:Y:S01]  /*a3d0*/  IMAD.U32 R6, RZ, RZ, UR6 ;  /* 0x00000006ff067e24 */ /* 0x000fe2000f8e00ff */
[----:B---3--:R-:W-:Y:S01]  /*a3e0*/  MOV R11, UR5 ;  /* 0x00000005000b7c02 */ /* 0x008fe20008000f00 */
[----:B------:R-:W-:Y:S02]  /*a3f0*/  IMAD.U32 R10, RZ, RZ, UR4 ;  /* 0x00000004ff0a7e24 */ /* 0x000fe4000f8e00ff */
[----:B------:R-:W-:Y:S07]  /*a400*/  LEPC R20, `(.L_x_125) ;  /* 0x000000001014794e */ /* 0x000fee0000000000 */
[----:B-1--4-:R-:W-:Y:S05]  /*a410*/  CALL.ABS.NOINC R2 ;  /* 0x0000000002007343 */ /* 0x012fea0003c00000 */
.L_x_125:
[----:B------:R-:W-:Y:S01]  /*a420*/  ISETP.NE.AND P0, PT, R154, RZ, PT ;  /* 0x000000ff9a00720c */ /* 0x000fe20003f05270 */
[----:B------:R-:W-:Y:S05]  /*a430*/  WARPSYNC.ALL ;  /* 0x0000000000007948 */ /* 0x000fea0003800000 */
[----:B---3--:R-:W-:Y:S01]  /*a440*/  IMAD.U32 R131, R94, 0x10000, RZ ;  /* 0x000100005e837824 */ /* 0x008fe200078e00ff */
[----:B------:R-:W-:Y:S01]  /*a450*/  R2UR UR4, R71 ;  /* 0x00000000470472ca */ /* 0x000fe200000e0000 */
[----:B----4-:R-:W-:Y:S01]  /*a460*/  IMAD.U32 R125, R80, 0x10000, RZ ;  /* 0x00010000507d7824 */ /* 0x010fe200078e00ff */
[C---:B------:R-:W-:Y:S01]  /*a470*/  SHF.L.U32 R0, R92.reuse, 0x10, RZ ;  /* 0x000000105c007819 */ /* 0x040fe200000006ff */
[----:B-1----:R-:W-:Y:S01]  /*a480*/  IMAD.U32 R110, R85, 0x10000, RZ ;  /* 0x00010000556e7824 */ /* 0x002fe200078e00ff */
[----:B------:R-:W-:Y:S01]  /*a490*/  PRMT R3, R92, 0x8880, RZ ;  /* 0x000088805c037816 */ /* 0x000fe200000000ff */
[----:B------:R-:W-:Y:S01]  /*a4a0*/  IMAD.SHL.U32 R118, R82, 0x100, RZ ;  /* 0x0000010052767824 */ /* 0x000fe200078e00ff */
[----:B------:R-:W-:Y:S01]  /*a4b0*/  SHF.L.U32 R73, R92, 0x8, RZ ;  /* 0x000000085c497819 */ /* 0x000fe200000006ff */
[----:B------:R-:W-:Y:S01]  /*a4c0*/  IMAD.SHL.U32 R103, R87, 0x100, RZ ;  /* 0x0000010057677824 */ /* 0x000fe200078e00ff */
[----:B------:R-:W-:Y:S01]  /*a4d0*/  SHF.R.S32.HI R0, RZ, 0x18, R0 ;  /* 0x00000018ff007819 */ /* 0x000fe20000011400 */
[----:B------:R-:W-:Y:S01]  /*a4e0*/  BSSY.RECONVERGENT B0, `(.L_x_126) ;  /* 0x0000123000007945 */ /* 0x000fe20003800200 */
[----:B------:R-:W-:Y:S02]  /*a4f0*/  SHF.R.S32.HI R73, RZ, 0x18, R73 ;  /* 0x00000018ff497819 */ /* 0x000fe40000011449 */
[----:B------:R-:W-:Y:S01]  /*a500*/  R2UR UR5, R78 ;  /* 0x000000004e0572ca */ /* 0x000fe200000e0000 */
[----:B------:R-:W1:Y:S01]  /*a510*/  LDTM.x64 R4, tmem[UR4+0xc0] ;  /* 0x0000c004000479ee */ /* 0x000e620008340000 */
[----:B------:R-:W-:Y:S01]  /*a520*/  NOP ;  /* 0x0000000000007918 */ /* 0x000fe20000000000 */
[----:B------:R-:W-:Y:S02]  /*a530*/  SHF.R.S32.HI R2, RZ, 0x18, R92 ;  /* 0x00000018ff027819 */ /* 0x000fe4000001145c */
[C---:B------:R-:W-:Y:S02]  /*a540*/  PRMT R134, R93.reuse, 0x8880, RZ ;  /* 0x000088805d867816 */ /* 0x040fe400000000ff */
[----:B------:R-:W-:Y:S02]  /*a550*/  SHF.L.U32 R74, R93, 0x10, RZ ;  /* 0x000000105d4a7819 */ /* 0x000fe400000006ff */
[----:B------:R-:W-:Y:S02]  /*a560*/  PRMT R132, R94, 0x8880, RZ ;  /* 0x000088805e847816 */ /* 0x000fe400000000ff */
[----:B------:R-:W-:Y:S02]  /*a570*/  SHF.R.S32.HI R74, RZ, 0x18, R74 ;  /* 0x00000018ff4a7819 */ /* 0x000fe4000001144a */
[----:B------:R-:W-:Y:S01]  /*a580*/  UIADD3 UR4, UPT, UPT, UR5, 0xb0, URZ ;  /* 0x000000b005047890 */ /* 0x000fe2000fffe0ff */
[----:B------:R-:W-:Y:S02]  /*a590*/  SHF.R.S32.HI R75, RZ, 0x18, R93 ;  /* 0x00000018ff4b7819 */ /* 0x000fe4000001145d */
[C---:B------:R-:W-:Y:S01]  /*a5a0*/  PRMT R129, R95.reuse, 0x8880, RZ ;  /* 0x000088805f817816 */ /* 0x040fe200000000ff */
[----:B------:R-:W-:Y:S01]  /*a5b0*/  UPRMT UR4, UR45, 0x654, UR4 ;  /* 0x000006542d047896 */ /* 0x000fe20008000004 */
[----:B------:R-:W-:Y:S02]  /*a5c0*/  SHF.R.S32.HI R76, RZ, 0x18, R94 ;  /* 0x00000018ff4c7819 */ /* 0x000fe4000001145e */
[----:B------:R-:W-:Y:S02]  /*a5d0*/  SHF.L.U32 R128, R95, 0x10, RZ ;  /* 0x000000105f807819 */ /* 0x000fe400000006ff */
[----:B------:R-:W-:Y:S02]  /*a5e0*/  PRMT R126, R80, 0x8880, RZ ;  /* 0x00008880507e7816 */ /* 0x000fe400000000ff */
[----:B------:R-:W-:Y:S01]  /*a5f0*/  SHF.R.S32.HI R77, RZ, 0x18, R95 ;  /* 0x00000018ff4d7819 */ /* 0x000fe2000001145f */
[C---:B-1----:R-:W-:Y:S01]  /*a600*/  IMAD R4, R70.reuse, R4, RZ ;  /* 0x0000000446047224 */ /* 0x042fe200078e02ff */
[----:B------:R-:W-:Y:S01]  /*a610*/  SYNCS.ARRIVE.TRANS64.RED.A1T0 RZ, [UR4], RZ ;  /* 0x000000ffffff79a7 */ /* 0x000fe20008100404 */
[C---:B------:R-:W-:Y:S01]  /*a620*/  IMAD R5, R70.reuse, R5, RZ ;  /* 0x0000000546057224 */ /* 0x040fe200078e02ff */
[----:B------:R-:W-:Y:S01]  /*a630*/  PRMT R123, R81, 0x8880, RZ ;  /* 0x00008880517b7816 */ /* 0x000fe200000000ff */
[C---:B------:R-:W-:Y:S01]  /*a640*/  IMAD R6, R70.reuse, R6, RZ ;  /* 0x0000000646067224 */ /* 0x040fe200078e02ff */
[----:B------:R-:W-:Y:S01]  /*a650*/  SHF.R.S32.HI R78, RZ, 0x18, R80 ;  /* 0x00000018ff4e7819 */ /* 0x000fe20000011450 */
[-C--:B------:R-:W-:Y:S01]  /*a660*/  IMAD R4, R3, R72.reuse, R4 ;  /* 0x0000004803047224 */ /* 0x080fe200078e0204 */
[----:B------:R-:W-:Y:S01]  /*a670*/  SHF.L.U32 R122, R81, 0x10, RZ ;  /* 0x00000010517a7819 */ /* 0x000fe200000006ff */
[----:B------:R-:W-:Y:S01]  /*a680*/  IMAD R7, R70, R7, RZ ;  /* 0x0000000746077224 */ /* 0x000fe200078e02ff */
[----:B------:R-:W-:Y:S01]  /*a690*/  PRMT R120, R82, 0x8880, RZ ;  /* 0x0000888052787816 */ /* 0x000fe200000000ff */
[-C--:B------:R-:W-:Y:S01]  /*a6a0*/  IMAD R5, R0, R72.reuse, R5 ;  /* 0x0000004800057224 */ /* 0x080fe200078e0205 */
[----:B------:R-:W-:Y:S01]  /*a6b0*/  SHF.R.S32.HI R79, RZ, 0x18, R81 ;  /* 0x00000018ff4f7819 */ /* 0x000fe20000011451 */
[----:B------:R-:W-:Y:S01]  /*a6c0*/  IMAD R6, R73, R72, R6 ;  /* 0x0000004849067224 */ /* 0x000fe200078e0206 */
[----:B------:R-:W-:Y:S01]  /*a6d0*/  MOV R73, R134 ;  /* 0x0000008600497202 */ /* 0x000fe20000000f00 */
[----:B------:R-:W-:Y:S01]  /*a6e0*/  IMAD R7, R2, R72, R7 ;  /* 0x0000004802077224 */ /* 0x000fe200078e0207 */
[----:B------:R-:W-:Y:S01]  /*a6f0*/  SHF.L.U32 R119, R82, 0x10, RZ ;  /* 0x0000001052777819 */ /* 0x000fe200000006ff */
[C---:B------:R-:W-:Y:S01]  /*a700*/  IMAD R2, R70.reuse, R17, RZ ;  /* 0x0000001146027224 */ /* 0x040fe200078e02ff */
[----:B------:R-:W-:Y:S01]  /*a710*/  PRMT R117, R83, 0x8880, RZ ;  /* 0x0000888053757816 */ /* 0x000fe200000000ff */
[C---:B------:R-:W-:Y:S01]  /*a720*/  IMAD R17, R70.reuse, R21, RZ ;  /* 0x0000001546117224 */ /* 0x040fe200078e02ff */
[----:B------:R-:W-:Y:S01]  /*a730*/  I2IP.S8.S32.SAT R160, R7, R6, RZ ;  /* 0x0000000607a07239 */ /* 0x000fe200000014ff */
[C---:B------:R-:W-:Y:S01]  /*a740*/  IMAD R21, R70.reuse, R25, RZ ;  /* 0x0000001946157224 */ /* 0x040fe200078e02ff */
[----:B------:R-:W-:Y:S01]  /*a750*/  SHF.R.S32.HI R6, RZ, 0x18, R131 ;  /* 0x00000018ff067819 */ /* 0x000fe20000011483 */
[C---:B------:R-:W-:Y:S01]  /*a760*/  IMAD R25, R70.reuse, R29, RZ ;  /* 0x0000001d46197224 */ /* 0x040fe200078e02ff */
[----:B------:R-:W-:Y:S01]  /*a770*/  I2IP.S8.S32.SAT R160, R5, R4, R160 ;  /* 0x0000000405a07239 */ /* 0x000fe200000014a0 */
[C---:B------:R-:W-:Y:S01]  /*a780*/  IMAD R29, R70.reuse, R33, RZ ;  /* 0x00000021461d7224 */ /* 0x040fe200078e02ff */
[----:B------:R-:W-:Y:S01]  /*a790*/  SHF.R.S32.HI R5, RZ, 0x18, R128 ;  /* 0x00000018ff057819 */ /* 0x000fe20000011480 */
[C---:B------:R-:W-:Y:S01]  /*a7a0*/  IMAD R8, R70.reuse, R8, RZ ;  /* 0x0000000846087224 */ /* 0x040fe200078e02ff */
[----:B------:R-:W-:Y:S01]  /*a7b0*/  SHF.L.U32 R116, R83, 0x10, RZ ;  /* 0x0000001053747819 */ /* 0x000fe200000006ff */
[----:B------:R-:W-:Y:S01]  /*a7c0*/  IMAD R33, R70, R37, RZ ;  /* 0x0000002546217224 */ /* 0x000fe200078e02ff */
[----:B------:R-:W-:Y:S01]  /*a7d0*/  PRMT R114, R84, 0x8880, RZ ;  /* 0x0000888054727816 */ /* 0x000fe200000000ff */
[----:B------:R-:W-:Y:S01]  /*a7e0*/  IMAD R37, R70, R41, RZ ;  /* 0x0000002946257224 */ /* 0x000fe200078e02ff */
[----:B------:R-:W-:Y:S01]  /*a7f0*/  SHF.L.U32 R113, R84, 0x10, RZ ;  /* 0x0000001054717819 */ /* 0x000fe200000006ff */
[C---:B------:R-:W-:Y:S01]  /*a800*/  IMAD R9, R70.reuse, R9, RZ ;  /* 0x0000000946097224 */ /* 0x040fe200078e02ff */
[C---:B------:R-:W-:Y:S01]  /*a810*/  PRMT R111, R85.reuse, 0x8880, RZ ;  /* 0x00008880556f7816 */ /* 0x040fe200000000ff */
[C---:B------:R-:W-:Y:S01]  /*a820*/  IMAD R41, R70.reuse, R45, RZ ;  /* 0x0000002d46297224 */ /* 0x040fe200078e02ff */
[----:B------:R-:W-:Y:S01]  /*a830*/  SHF.L.U32 R109, R85, 0x8, RZ ;  /* 0x00000008556d7819 */ /* 0x000fe200000006ff */
[----:B------:R-:W-:Y:S01]  /*a840*/  IMAD R45, R70, R49, RZ ;  /* 0x00000031462d7224 */ /* 0x000fe200078e02ff */
[----:B------:R-:W-:Y:S01]  /*a850*/  PRMT R108, R86, 0x8880, RZ ;  /* 0x00008880566c7816 */ /* 0x000fe200000000ff */
[----:B------:R-:W-:Y:S01]  /*a860*/  IMAD R10, R70, R10, RZ ;  /* 0x0000000a460a7224 */ /* 0x000fe200078e02ff */
[----:B------:R-:W-:Y:S01]  /*a870*/  SHF.L.U32 R107, R86, 0x10, RZ ;  /* 0x00000010566b7819 */ /* 0x000fe200000006ff */
[C---:B------:R-:W-:Y:S01]  /*a880*/  IMAD R49, R70.reuse, R53, RZ ;  /* 0x0000003546317224 */ /* 0x040fe200078e02ff */
[----:B------:R-:W-:Y:S01]  /*a890*/  PRMT R105, R87, 0x8880, RZ ;  /* 0x0000888057697816 */ /* 0x000fe200000000ff */
[-C--:B------:R-:W-:Y:S01]  /*a8a0*/  IMAD R8, R73, R72.reuse, R8 ;  /* 0x0000004849087224 */ /* 0x080fe200078e0208 */
[----:B------:R-:W-:Y:S01]  /*a8b0*/  SHF.L.U32 R104, R87, 0x10, RZ ;  /* 0x0000001057687819 */ /* 0x000fe200000006ff */
[----:B------:R-:W-:Y:S01]  /*a8c0*/  IMAD R53, R70, R57, RZ ;  /* 0x0000003946357224 */ /* 0x000fe200078e02ff */
[----:B------:R-:W-:Y:S01]  /*a8d0*/  PRMT R102, R88, 0x8880, RZ ;  /* 0x0000888058667816 */ /* 0x000fe200000000ff */
[----:B------:R-:W-:Y:S01]  /*a8e0*/  IMAD R11, R70, R11, RZ ;  /* 0x0000000b460b7224 */ /* 0x000fe200078e02ff */
[----:B------:R-:W-:Y:S01]  /*a8f0*/  SHF.L.U32 R101, R88, 0x10, RZ ;  /* 0x0000001058657819 */ /* 0x000fe200000006ff */
[----:B------:R-:W-:Y:S01]  /*a900*/  IMAD R57, R70, R61, RZ ;  /* 0x0000003d46397224 */ /* 0x000fe200078e02ff */
[C---:B------:R-:W-:Y:S01]  /*a910*/  PRMT R99, R89.reuse, 0x8880, RZ ;  /* 0x0000888059637816 */ /* 0x040fe200000000ff */
[----:B------:R-:W-:Y:S01]  /*a920*/  IMAD R9, R74, R72, R9 ;  /* 0x000000484a097224 */ /* 0x000fe200078e0209 */
[----:B------:R-:W-:Y:S01]  /*a930*/  SHF.L.U32 R98, R89, 0x10, RZ ;  /* 0x0000001059627819 */ /* 0x000fe200000006ff */
[----:B------:R-:W-:Y:S01]  /*a940*/  IMAD R61, R70, R65, RZ ;  /* 0x00000041463d7224 */ /* 0x000fe200078e02ff */
[----:B------:R-:W-:Y:S01]  /*a950*/  PRMT R96, R90, 0x8880, RZ ;  /* 0x000088805a607816 */ /* 0x000fe200000000ff */
[C---:B------:R-:W-:Y:S01]  /*a960*/  IMAD R12, R70.reuse, R12, RZ ;  /* 0x0000000c460c7224 */ /* 0x040fe200078e02ff */
[----:B------:R-:W-:Y:S01]  /*a970*/  SHF.L.U32 R92, R91, 0x10, RZ ;  /* 0x000000105b5c7819 */ /* 0x000fe200000006ff */
[----:B------:R-:W-:Y:S01]  /*a980*/  IMAD.MOV.U32 R65, RZ, RZ, R132 ;  /* 0x000000ffff417224 */ /* 0x000fe200078e0084 */
[----:B------:R-:W-:Y:S01]  /*a990*/  SHF.L.U32 R133, R93, 0x8, RZ ;  /* 0x000000085d857819 */ /* 0x000fe200000006ff */
[C---:B------:R-:W-:Y:S01]  /*a9a0*/  IMAD R13, R70.reuse, R13, RZ ;  /* 0x0000000d460d7224 */ /* 0x040fe200078e02ff */
[----:B------:R-:W-:Y:S01]  /*a9b0*/  PRMT R93, R91, 0x8880, RZ ;  /* 0x000088805b5d7816 */ /* 0x000fe200000000ff */
[C---:B------:R-:W-:Y:S01]  /*a9c0*/  IMAD R14, R70.reuse, R14, RZ ;  /* 0x0000000e460e7224 */ /* 0x040fe200078e02ff */
[----:B------:R-:W-:Y:S01]  /*a9d0*/  SHF.R.S32.HI R7, RZ, 0x18, R133 ;  /* 0x00000018ff077819 */ /* 0x000fe20000011485 */
[----:B------:R-:W-:Y:S01]  /*a9e0*/  IMAD R15, R70, R15, RZ ;  /* 0x0000000f460f7224 */ /* 0x000fe200078e02ff */
[----:B------:R-:W-:Y:S01]  /*a9f0*/  SHF.L.U32 R130, R94, 0x8, RZ ;  /* 0x000000085e827819 */ /* 0x000fe200000006ff */
[----:B------:R-:W-:Y:S01]  /*aa00*/  IMAD R0, R70, R16, RZ ;  /* 0x0000001046007224 */ /* 0x000fe200078e02ff */
[----:B------:R-:W-:Y:S01]  /*aa10*/  SHF.L.U32 R127, R95, 0x8, RZ ;  /* 0x000000085f7f7819 */ /* 0x000fe200000006ff */
[-C--:B------:R-:W-:Y:S01]  /*aa20*/  IMAD R10, R7, R72.reuse, R10 ;  /* 0x00000048070a7224 */ /* 0x080fe200078e020a */
[----:B------:R-:W-:Y:S01]  /*aa30*/  MOV R7, R129 ;  /* 0x0000008100077202 */ /* 0x000fe20000000f00 */
[-C--:B------:R-:W-:Y:S01]  /*aa40*/  IMAD R11, R75, R72.reuse, R11 ;  /* 0x000000484b0b7224 */ /* 0x080fe200078e020b */
[----:B------:R-:W-:Y:S01]  /*aa50*/  SHF.R.S32.HI R73, RZ, 0x18, R130 ;  /* 0x00000018ff497819 */ /* 0x000fe20000011482 */
[-C--:B------:R-:W-:Y:S01]  /*aa60*/  IMAD R12, R65, R72.reuse, R12 ;  /* 0x00000048410c7224 */ /* 0x080fe200078e020c */
[----:B------:R-:W-:Y:S01]  /*aa70*/  SHF.R.S32.HI R4, RZ, 0x18, R127 ;  /* 0x00000018ff047819 */ /* 0x000fe2000001147f */
[----:B------:R-:W-:Y:S01]  /*aa80*/  IMAD R13, R6, R72, R13 ;  /* 0x00000048060d7224 */ /* 0x000fe200078e020d */
[----:B------:R-:W-:Y:S01]  /*aa90*/  I2IP.S8.S32.SAT R10, R11, R10, RZ ;  /* 0x0000000a0b0a7239 */ /* 0x000fe200000014ff */
[-C--:B------:R-:W-:Y:S01]  /*aaa0*/  IMAD R14, R73, R72.reuse, R14 ;  /* 0x00000048490e7224 */ /* 0x080fe200078e020e */
[----:B------:R-:W-:Y:S01]  /*aab0*/  SHF.R.S32.HI R6, RZ, 0x18, R125 ;  /* 0x00000018ff067819 */ /* 0x000fe2000001147d */
[----:B------:R-:W-:Y:S01]  /*aac0*/  IMAD R15, R76, R72, R15 ;  /* 0x000000484c0f7224 */ /* 0x000fe200078e020f */
[----:B------:R-:W-:Y:S01]  /*aad0*/  I2IP.S8.S32.SAT R161, R9, R8, R10 ;  /* 0x0000000809a17239 */ /* 0x000fe2000000140a */
[----:B------:R-:W-:Y:S01]  /*aae0*/  IMAD R3, R70, R18, RZ ;  /* 0x0000001246037224 */ /* 0x000fe200078e02ff */
[----:B------:R-:W-:Y:S01]  /*aaf0*/  SHF.L.U32 R124, R80, 0x8, RZ ;  /* 0x00000008507c7819 */ /* 0x000fe200000006ff */
[----:B------:R-:W-:Y:S01]  /*ab00*/  IMAD R0, R7, R72, R0 ;  /* 0x0000004807007224 */ /* 0x000fe200078e0200 */
[----:B------:R-:W-:Y:S01]  /*ab10*/  I2IP.S8.S32.SAT R14, R15, R14, RZ ;  /* 0x0000000e0f0e7239 */ /* 0x000fe200000014ff */
[----:B------:R-:W-:Y:S01]  /*ab20*/  IMAD R19, R70, R19, RZ ;  /* 0x0000001346137224 */ /* 0x000fe200078e02ff */
[----:B------:R-:W-:Y:S01]  /*ab30*/  SHF.R.S32.HI R7, RZ, 0x18, R124 ;  /* 0x00000018ff077819 */ /* 0x000fe2000001147c */
[----:B------:R-:W-:Y:S01]  /*ab40*/  IMAD R2, R5, R72, R2 ;  /* 0x0000004805027224 */ /* 0x000fe200078e0202 */
[----:B------:R-:W-:Y:S01]  /*ab50*/  I2IP.S8.S32.SAT R162, R13, R12, R14 ;  /* 0x0000000c0da27239 */ /* 0x000fe2000000140e */
[----:B------:R-:W-:Y:S01]  /*ab60*/  IMAD R3, R4, R72, R3 ;  /* 0x0000004804037224 */ /* 0x000fe200078e0203 */
[----:B------:R-:W-:Y:S01]  /*ab70*/  MOV R5, R126 ;  /* 0x0000007e00057202 */ /* 0x000fe20000000f00 */
[C---:B------:R-:W-:Y:S01]  /*ab80*/  IMAD R16, R70.reuse, R20, RZ ;  /* 0x0000001446107224 */ /* 0x040fe200078e02ff */
[----:B------:R-:W-:Y:S01]  /*ab90*/  SHF.R.S32.HI R4, RZ, 0x18, R122 ;  /* 0x00000018ff047819 */ /* 0x000fe2000001147a */
[----:B------:R-:W-:Y:S01]  /*aba0*/  IMAD R19, R77, R72, R19 ;  /* 0x000000484d137224 */ /* 0x000fe200078e0213 */
[----:B------:R-:W-:Y:S01]  /*abb0*/  SHF.R.S32.HI R80, RZ, 0x18, R82 ;  /* 0x00000018ff507819 */ /* 0x000fe20000011452 */
[C---:B------:R-:W-:Y:S01]  /*abc0*/  IMAD R18, R70.reuse, R22, RZ ;  /* 0x0000001646127224 */ /* 0x040fe200078e02ff */
[----:B------:R-:W-:Y:S01]  /*abd0*/  SHF.R.S32.HI R82, RZ, 0x18, R84 ;  /* 0x00000018ff527819 */ /* 0x000fe20000011454 */
[-C--:B------:R-:W-:Y:S01]  /*abe0*/  IMAD R16, R5, R72.reuse, R16 ;  /* 0x0000004805107224 */ /* 0x080fe200078e0210 */
[----:B------:R-:W-:Y:S01]  /*abf0*/  I2IP.S8.S32.SAT R19, R19, R3, RZ ;  /* 0x0000000313137239 */ /* 0x000fe200000014ff */
[----:B------:R-:W-:Y:S01]  /*ac00*/  IMAD R23, R70, R23, RZ ;  /* 0x0000001746177224 */ /* 0x000fe200078e02ff */
[----:B------:R-:W-:Y:S01]  /*ac10*/  MOV R3, R123 ;  /* 0x0000007b00037202 */ /* 0x000fe20000000f00 */
[----:B------:R-:W-:Y:S01]  /*ac20*/  IMAD R17, R6, R72, R17 ;  /* 0x0000004806117224 */ /* 0x000fe200078e0211 */
[----:B------:R-:W-:Y:S01]  /*ac30*/  I2IP.S8.S32.SAT R163, R2, R0, R19 ;  /* 0x0000000002a37239 */ /* 0x000fe20000001413 */
[----:B------:R-:W-:Y:S01]  /*ac40*/  IMAD R20, R70, R24, RZ ;  /* 0x0000001846147224 */ /* 0x000fe200078e02ff */
[----:B------:R-:W-:Y:S01]  /*ac50*/  MOV R5, R120 ;  /* 0x0000007800057202 */ /* 0x000fe20000000f00 */
[-C--:B------:R-:W-:Y:S01]  /*ac60*/  IMAD R18, R7, R72.reuse, R18 ;  /* 0x0000004807127224 */ /* 0x080fe200078e0212 */
[----:B------:R-:W-:Y:S01]  /*ac70*/  SHF.L.U32 R121, R81, 0x8, RZ ;  /* 0x0000000851797819 */ /* 0x000fe200000006ff */
[-C--:B------:R-:W-:Y:S01]  /*ac80*/  IMAD R23, R78, R72.reuse, R23 ;  /* 0x000000484e177224 */ /* 0x080fe200078e0217 */
[----:B------:R1:W-:Y:S01]  /*ac90*/  STS.128 [R135+UR44+0xa200], R160 ;  /* 0x00a200a087007988 */ /* 0x0003e20008000c2c */
[----:B------:R-:W-:Y:S01]  /*aca0*/  IMAD R20, R3, R72, R20 ;  /* 0x0000004803147224 */ /* 0x000fe200078e0214 */
[----:B------:R-:W-:Y:S01]  /*acb0*/  SHF.R.S32.HI R3, RZ, 0x18, R121 ;  /* 0x00000018ff037819 */ /* 0x000fe20000011479 */
[C---:B------:R-:W-:Y:S01]  /*acc0*/  IMAD R22, R70.reuse, R26, RZ ;  /* 0x0000001a46167224 */ /* 0x040fe200078e02ff */
[----:B------:R-:W-:Y:S01]  /*acd0*/  I2IP.S8.S32.SAT R18, R23, R18, RZ ;  /* 0x0000001217127239 */ /* 0x000fe200000014ff */
[----:B------:R-:W-:Y:S01]  /*ace0*/  IMAD R27, R70, R27, RZ ;  /* 0x0000001b461b7224 */ /* 0x000fe200078e02ff */
[----:B------:R-:W-:Y:S01]  /*acf0*/  SHF.R.S32.HI R0, RZ, 0x18, R119 ;  /* 0x00000018ff007819 */ /* 0x000fe20000011477 */
[----:B------:R-:W-:Y:S01]  /*ad00*/  IMAD R21, R4, R72, R21 ;  /* 0x0000004804157224 */ /* 0x000fe200078e0215 */
[----:B------:R-:W-:Y:S01]  /*ad10*/  I2IP.S8.S32.SAT R16, R17, R16, R18 ;  /* 0x0000001011107239 */ /* 0x000fe20000001412 */
[C---:B------:R-:W-:Y:S01]  /*ad20*/  IMAD R24, R70.reuse, R28, RZ ;  /* 0x0000001c46187224 */ /* 0x040fe200078e02ff */
[----:B------:R-:W-:Y:S01]  /*ad30*/  SHF.R.S32.HI R7, RZ, 0x18, R118 ;  /* 0x00000018ff077819 */ /* 0x000fe20000011476 */
[-C--:B------:R-:W-:Y:S01]  /*ad40*/  IMAD R22, R3, R72.reuse, R22 ;  /* 0x0000004803167224 */ /* 0x080fe200078e0216 */
[----:B------:R-:W-:Y:S01]  /*ad50*/  SHF.R.S32.HI R81, RZ, 0x18, R83 ;  /* 0x00000018ff517819 */ /* 0x000fe20000011453 */
[----:B------:R-:W-:Y:S01]  /*ad60*/  IMAD R27, R79, R72, R27 ;  /* 0x000000484f1b7224 */ /* 0x000fe200078e021b */
[----:B------:R-:W-:Y:S01]  /*ad70*/  SHF.L.U32 R115, R83, 0x8, RZ ;  /* 0x0000000853737819 */ /* 0x000fe200000006ff */
[C---:B------:R-:W-:Y:S01]  /*ad80*/  IMAD R26, R70.reuse, R30, RZ ;  /* 0x0000001e461a7224 */ /* 0x040fe200078e02ff */
[----:B------:R-:W-:Y:S01]  /*ad90*/  SHF.R.S32.HI R83, RZ, 0x18, R85 ;  /* 0x00000018ff537819 */ /* 0x000fe20000011455 */
[----:B------:R-:W-:Y:S01]  /*ada0*/  IMAD R24, R5, R72, R24 ;  /* 0x0000004805187224 */ /* 0x000fe200078e0218 */
[----:B------:R-:W-:Y:S01]  /*adb0*/  I2IP.S8.S32.SAT R17, R27, R22, RZ ;  /* 0x000000161b117239 */ /* 0x000fe200000014ff */
[----:B------:R-:W-:Y:S01]  /*adc0*/  IMAD R31, R70, R31, RZ ;  /* 0x0000001f461f7224 */ /* 0x000fe200078e02ff */
[----:B------:R-:W-:Y:S01]  /*add0*/  SHF.R.S32.HI R85, RZ, 0x18, R87 ;  /* 0x00000018ff557819 */ /* 0x000fe20000011457 */
[----:B------:R-:W-:Y:S01]  /*ade0*/  IMAD R25, R0, R72, R25 ;  /* 0x0000004800197224 */ /* 0x000fe200078e0219 */
[----:B------:R-:W-:Y:S01]  /*adf0*/  I2IP.S8.S32.SAT R17, R21, R20, R17 ;  /* 0x0000001415117239 */ /* 0x000fe20000001411 */
[----:B------:R-:W-:Y:S01]  /*ae00*/  IMAD R28, R70, R32, RZ ;  /* 0x00000020461c7224 */ /* 0x000fe200078e02ff */
[----:B------:R-:W-:Y:S01]  /*ae10*/  SHF.R.S32.HI R0, RZ, 0x18, R116 ;  /* 0x00000018ff007819 */ /* 0x000fe20000011474 */
[-C--:B------:R-:W-:Y:S01]  /*ae20*/  IMAD R26, R7, R72.reuse, R26 ;  /* 0x00000048071a7224 */ /* 0x080fe200078e021a */
[----:B------:R-:W-:Y:S01]  /*ae30*/  SHF.R.S32.HI R5, RZ, 0x18, R115 ;  /* 0x00000018ff057819 */ /* 0x000fe20000011473 */
[----:B------:R-:W-:Y:S01]  /*ae40*/  IMAD.MOV.U32 R3, RZ, RZ, R117 ;  /* 0x000000ffff037224 */ /* 0x000fe200078e0075 */
[----:B------:R-:W-:Y:S01]  /*ae50*/  SHF.R.S32.HI R7, RZ, 0x18, R109 ;  /* 0x00000018ff077819 */ /* 0x000fe2000001146d */
[----:B------:R-:W-:Y:S01]  /*ae60*/  IMAD R31, R80, R72, R31 ;  /* 0x00000048501f7224 */ /* 0x000fe200078e021f */
[----:B------:R-:W-:Y:S01]  /*ae70*/  SHF.R.S32.HI R87, RZ, 0x18, R89 ;  /* 0x00000018ff577819 */ /* 0x000fe20000011459 */
[----:B------:R-:W-:Y:S01]  /*ae80*/  IMAD R30, R70, R34, RZ ;  /* 0x00000022461e7224 */ /* 0x000fe200078e02ff */
[----:B------:R-:W-:Y:S01]  /*ae90*/  SHF.L.U32 R112, R84, 0x8, RZ ;  /* 0x0000000854707819 */ /* 0x000fe200000006ff */
[----:B------:R-:W-:Y:S01]  /*aea0*/  IMAD R28, R3, R72, R28 ;  /* 0x00000048031c7224 */ /* 0x000fe200078e021c */
[----:B------:R-:W-:Y:S01]  /*aeb0*/  I2IP.S8.S32.SAT R18, R31, R26, RZ ;  /* 0x0000001a1f127239 */ /* 0x000fe200000014ff */
[----:B------:R-:W-:Y:S01]  /*aec0*/  IMAD R35, R70, R35, RZ ;  /* 0x0000002346237224 */ /* 0x000fe200078e02ff */
[----:B------:R-:W-:Y:S01]  /*aed0*/  MOV R3, R114 ;  /* 0x0000007200037202 */ /* 0x000fe20000000f00 */
[----:B------:R-:W-:Y:S01]  /*aee0*/  IMAD R29, R0, R72, R29 ;  /* 0x00000048001d7224 */ /* 0x000fe200078e021d */
[----:B------:R-:W-:Y:S01]  /*aef0*/  I2IP.S8.S32.SAT R18, R25, R24, R18 ;  /* 0x0000001819127239 */ /* 0x000fe20000001412 */
[C---:B------:R-:W-:Y:S01]  /*af00*/  IMAD R32, R70.reuse, R36, RZ ;  /* 0x0000002446207224 */ /* 0x040fe200078e02ff */
[----:B------:R-:W-:Y:S01]  /*af10*/  SHF.R.S32.HI R0, RZ, 0x18, R113 ;  /* 0x00000018ff007819 */ /* 0x000fe20000011471 */
[-C--:B------:R-:W-:Y:S01]  /*af20*/  IMAD R30, R5, R72.reuse, R30 ;  /* 0x00000048051e7224 */ /* 0x080fe200078e021e */
[----:B------:R-:W-:Y:S01]  /*af30*/  MOV R5, R111 ;  /* 0x0000006f00057202 */ /* 0x000fe20000000f00 */
[-C--:B------:R-:W-:Y:S01]  /*af40*/  IMAD R35, R81, R72.reuse, R35 ;  /* 0x0000004851237224 */ /* 0x080fe200078e0223 */
[----:B------:R-:W-:Y:S01]  /*af50*/  SHF.R.S32.HI R84, RZ, 0x18, R86 ;  /* 0x00000018ff547819 */ /* 0x000fe20000011456 */
[----:B------:R-:W-:Y:S01]  /*af60*/  IMAD R32, R3, R72, R32 ;  /* 0x0000004803207224 */ /* 0x000fe200078e0220 */
[----:B------:R-:W-:Y:S01]  /*af70*/  SHF.R.S32.HI R3, RZ, 0x18, R112 ;  /* 0x00000018ff037819 */ /* 0x000fe20000011470 */
[C---:B------:R-:W-:Y:S01]  /*af80*/  IMAD R34, R70.reuse, R38, RZ ;  /* 0x0000002646227224 */ /* 0x040fe200078e02ff */
[----:B------:R-:W-:Y:S01]  /*af90*/  I2IP.S8.S32.SAT R19, R35, R30, RZ ;  /* 0x0000001e23137239 */ /* 0x000fe200000014ff */
[----:B------:R-:W-:Y:S01]  /*afa0*/  IMAD R39, R70, R39, RZ ;  /* 0x0000002746277224 */ /* 0x000fe200078e02ff */
[----:B------:R-:W-:Y:S01]  /*afb0*/  SHF.L.U32 R106, R86, 0x8, RZ ;  /* 0x00000008566a7819 */ /* 0x000fe200000006ff */
[----:B------:R-:W-:Y:S01]  /*afc0*/  IMAD R33, R0, R72, R33 ;  /* 0x0000004800217224 */ /* 0x000fe200078e0221 */
[----:B------:R-:W-:Y:S01]  /*afd0*/  I2IP.S8.S32.SAT R19, R29, R28, R19 ;  /* 0x0000001c1d137239 */ /* 0x000fe20000001413 */
[----:B------:R-:W-:Y:S01]  /*afe0*/  IMAD R36, R70, R40, RZ ;  /* 0x0000002846247224 */ /* 0x000fe200078e02ff */
[----:B------:R-:W-:Y:S01]  /*aff0*/  SHF.R.S32.HI R0, RZ, 0x18, R110 ;  /* 0x00000018ff007819 */ /* 0x000fe2000001146e */
[----:B------:R-:W-:Y:S01]  /*b000*/  IMAD R34, R3, R72, R34 ;  /* 0x0000004803227224 */ /* 0x000fe200078e0222 */
[----:B------:R-:W-:Y:S01]  /*b010*/  MOV R3, R108 ;  /* 0x0000006c00037202 */ /* 0x000fe20000000f00 */
[----:B------:R-:W-:Y:S01]  /*b020*/  IMAD R39, R82, R72, R39 ;  /* 0x0000004852277224 */ /* 0x000fe200078e0227 */
[----:B------:R1:W-:Y:S01]  /*b030*/  STS.128 [R158+0xa200], R16 ;  /* 0x00a200109e007388 */ /* 0x0003e20000000c00 */
[C---:B------:R-:W-:Y:S01]  /*b040*/  IMAD R38, R70.reuse, R42, RZ ;  /* 0x0000002a46267224 */ /* 0x040fe200078e02ff */
[----:B------:R-:W-:Y:S01]  /*b050*/  SHF.R.S32.HI R86, RZ, 0x18, R88 ;  /* 0x00000018ff567819 */ /* 0x000fe20000011458 */
[----:B------:R-:W-:Y:S01]  /*b060*/  IMAD R36, R5, R72, R36 ;  /* 0x0000004805247224 */ /* 0x000fe200078e0224 */
[----:B------:R-:W-:Y:S01]  /*b070*/  I2IP.S8.S32.SAT R34, R39, R34, RZ ;  /* 0x0000002227227239 */ /* 0x000fe200000014ff */
[----:B------:R-:W-:Y:S01]  /*b080*/  IMAD R43, R70, R43, RZ ;  /* 0x0000002b462b7224 */ /* 0x000fe200078e02ff */
[----:B------:R-:W-:Y:S01]  /*b090*/  MOV R5, R105 ;  /* 0x0000006900057202 */ /* 0x000fe20000000f00 */
[----:B------:R-:W-:Y:S01]  /*b0a0*/  IMAD R37, R0, R72, R37 ;  /* 0x0000004800257224 */ /* 0x000fe200078e0225 */
[----:B------:R-:W-:Y:S01]  /*b0b0*/  I2IP.S8.S32.SAT R32, R33, R32, R34 ;  /* 0x0000002021207239 */ /* 0x000fe20000001422 */
[----:B------:R-:W-:Y:S01]  /*b0c0*/  IMAD R40, R70, R44, RZ ;  /* 0x0000002c46287224 */ /* 0x000fe200078e02ff */
[----:B------:R-:W-:Y:S01]  /*b0d0*/  SHF.R.S32.HI R0, RZ, 0x18, R107 ;  /* 0x00000018ff007819 */ /* 0x000fe2000001146b */
[-C--:B------:R-:W-:Y:S01]  /*b0e0*/  IMAD R38, R7, R72.reuse, R38 ;  /* 0x0000004807267224 */ /* 0x080fe200078e0226 */
[----:B------:R-:W-:Y:S01]  /*b0f0*/  SHF.R.S32.HI R7, RZ, 0x18, R103 ;  /* 0x00000018ff077819 */ /* 0x000fe20000011467 */
[-C--:B------:R-:W-:Y:S01]  /*b100*/  IMAD R43, R83, R72.reuse, R43 ;  /* 0x00000048532b7224 */ /* 0x080fe200078e022b */
[----:B------:R-:W-:Y:S01]  /*b110*/  SHF.L.U32 R100, R88, 0x8, RZ ;  /* 0x0000000858647819 */ /* 0x000fe200000006ff */
        /* <DEDUP_REMOVED lines=11> */
[----:B------:R-:W-:Y:S01]  /*b1d0*/  SHF.L.U32 R97, R89, 0x8, RZ ;  /* 0x0000000859617819 */ /* 0x000fe200000006ff */
        /* <DEDUP_REMOVED lines=13> */
[----:B------:R-:W-:Y:S01]  /*b2b0*/  IADD3 R68, PT, PT, R68, 0x1, RZ ;  /* 0x0000000144447810 */ /* 0x000fe20007ffe0ff */
[----:B------:R-:W-:Y:S02]  /*b2c0*/  IMAD.MOV.U32 R3, RZ, RZ, R102 ;  /* 0x000000ffff037224 */ /* 0x000fe400078e0066 */
[-C--:B------:R-:W-:Y:S02]  /*b2d0*/  IMAD R51, R85, R72.reuse, R51 ;  /* 0x0000004855337224 */ /* 0x080fe400078e0233 */
[----:B------:R-:W-:Y:S01]  /*b2e0*/  IMAD R48, R3, R72, R48 ;  /* 0x0000004803307224 */ /* 0x000fe200078e0230 */
[----:B------:R-:W-:Y:S01]  /*b2f0*/  SHF.R.S32.HI R3, RZ, 0x18, R100 ;  /* 0x00000018ff037819 */ /* 0x000fe20000011464 */
[C---:B------:R-:W-:Y:S01]  /*b300*/  IMAD R50, R70.reuse, R54, RZ ;  /* 0x0000003646327224 */ /* 0x040fe200078e02ff */
[----:B------:R-:W-:Y:S01]  /*b310*/  I2IP.S8.S32.SAT R35, R51, R46, RZ ;  /* 0x0000002e33237239 */ /* 0x000fe200000014ff */
[----:B------:R-:W-:Y:S02]  /*b320*/  IMAD R55, R70, R55, RZ ;  /* 0x0000003746377224 */ /* 0x000fe400078e02ff */
[----:B------:R-:W-:Y:S01]  /*b330*/  IMAD R49, R0, R72, R49 ;  /* 0x0000004800317224 */ /* 0x000fe200078e0231 */
[----:B------:R-:W-:Y:S01]  /*b340*/  I2IP.S8.S32.SAT R35, R45, R44, R35 ;  /* 0x0000002c2d237239 */ /* 0x000fe20000001423 */
[----:B------:R-:W-:Y:S01]  /*b350*/  IMAD R52, R70, R56, RZ ;  /* 0x0000003846347224 */ /* 0x000fe200078e02ff */
[----:B------:R-:W-:Y:S01]  /*b360*/  SHF.R.S32.HI R0, RZ, 0x18, R98 ;  /* 0x00000018ff007819 */ /* 0x000fe20000011462 */
[-C--:B------:R-:W-:Y:S01]  /*b370*/  IMAD R50, R3, R72.reuse, R50 ;  /* 0x0000004803327224 */ /* 0x080fe200078e0232 */
[----:B------:R-:W-:Y:S01]  /*b380*/  SHF.R.S32.HI R3, RZ, 0x18, R97 ;  /* 0x00000018ff037819 */ /* 0x000fe20000011461 */
[----:B------:R-:W-:Y:S01]  /*b390*/  IMAD R55, R86, R72, R55 ;  /* 0x0000004856377224 */ /* 0x000fe200078e0237 */
[----:B------:R1:W-:Y:S01]  /*b3a0*/  STS.128 [R157+0xa200], R32 ;  /* 0x00a200209d007388 */ /* 0x0003e20000000c00 */
[----:B------:R-:W-:Y:S01]  /*b3b0*/  IMAD.U32 R95, R90, 0x10000, RZ ;  /* 0x000100005a5f7824 */ /* 0x000fe200078e00ff */
[----:B------:R-:W-:Y:S01]  /*b3c0*/  SHF.L.U32 R90, R91, 0x8, RZ ;  /* 0x000000085b5a7819 */ /* 0x000fe200000006ff */
[C---:B------:R-:W-:Y:S01]  /*b3d0*/  IMAD R54, R70.reuse, R58, RZ ;  /* 0x0000003a46367224 */ /* 0x040fe200078e02ff */
[----:B------:R-:W-:Y:S01]  /*b3e0*/  I2IP.S8.S32.SAT R50, R55, R50, RZ ;  /* 0x0000003237327239 */ /* 0x000fe200000014ff */
[----:B------:R-:W-:Y:S01]  /*b3f0*/  IMAD R52, R5, R72, R52 ;  /* 0x0000004805347224 */ /* 0x000fe200078e0234 */
[----:B------:R-:W-:Y:S01]  /*b400*/  MOV R5, R96 ;  /* 0x0000006000057202 */ /* 0x000fe20000000f00 */
[----:B------:R-:W-:Y:S01]  /*b410*/  IMAD R59, R70, R59, RZ ;  /* 0x0000003b463b7224 */ /* 0x000fe200078e02ff */
[----:B------:R-:W-:Y:S01]  /*b420*/  I2IP.S8.S32.SAT R48, R49, R48, R50 ;  /* 0x0000003031307239 */ /* 0x000fe20000001432 */
[----:B------:R-:W-:Y:S01]  /*b430*/  IMAD R53, R0, R72, R53 ;  /* 0x0000004800357224 */ /* 0x000fe200078e0235 */
[----:B------:R-:W-:Y:S01]  /*b440*/  SHF.R.S32.HI R0, RZ, 0x18, R95 ;  /* 0x00000018ff007819 */ /* 0x000fe2000001145f */
[C---:B------:R-:W-:Y:S02]  /*b450*/  IMAD R56, R70.reuse, R60, RZ ;  /* 0x0000003c46387224 */ /* 0x040fe400078e02ff */
[-C--:B------:R-:W-:Y:S01]  /*b460*/  IMAD R54, R3, R72.reuse, R54 ;  /* 0x0000004803367224 */ /* 0x080fe200078e0236 */
[----:B------:R-:W-:Y:S01]  /*b470*/  SHF.R.S32.HI R3, RZ, 0x18, R94 ;  /* 0x00000018ff037819 */ /* 0x000fe2000001145e */
[----:B------:R-:W-:Y:S02]  /*b480*/  IMAD R59, R87, R72, R59 ;  /* 0x00000048573b7224 */ /* 0x000fe400078e023b */
[C---:B------:R-:W-:Y:S02]  /*b490*/  IMAD R58, R70.reuse, R62, RZ ;  /* 0x0000003e463a7224 */ /* 0x040fe400078e02ff */
[----:B------:R-:W-:Y:S01]  /*b4a0*/  IMAD R56, R5, R72, R56 ;  /* 0x0000004805387224 */ /* 0x000fe200078e0238 */
[----:B------:R-:W-:Y:S01]  /*b4b0*/  I2IP.S8.S32.SAT R54, R59, R54, RZ ;  /* 0x000000363b367239 */ /* 0x000fe200000014ff */
[----:B------:R-:W-:Y:S01]  /*b4c0*/  IMAD R63, R70, R63, RZ ;  /* 0x0000003f463f7224 */ /* 0x000fe200078e02ff */
[----:B------:R-:W-:Y:S01]  /*b4d0*/  MOV R5, R93 ;  /* 0x0000005d00057202 */ /* 0x000fe20000000f00 */
[----:B------:R-:W-:Y:S01]  /*b4e0*/  IMAD R57, R0, R72, R57 ;  /* 0x0000004800397224 */ /* 0x000fe200078e0239 */
[----:B------:R-:W-:Y:S01]  /*b4f0*/  SHF.R.S32.HI R0, RZ, 0x18, R92 ;  /* 0x00000018ff007819 */ /* 0x000fe2000001145c */
[----:B------:R-:W-:Y:S01]  /*b500*/  IMAD R60, R70, R64, RZ ;  /* 0x00000040463c7224 */ /* 0x000fe200078e02ff */
[----:B------:R-:W-:Y:S01]  /*b510*/  I2IP.S8.S32.SAT R49, R53, R52, R54 ;  /* 0x0000003435317239 */ /* 0x000fe20000001436 */
[-C--:B------:R-:W-:Y:S01]  /*b520*/  IMAD R58, R3, R72.reuse, R58 ;  /* 0x00000048033a7224 */ /* 0x080fe200078e023a */
        /* <DEDUP_REMOVED lines=30> */
.L_x_127:
[----:B------:R-:W-:Y:S05]  /*b710*/  BSYNC.RECONVERGENT B0 ;  /* 0x0000000000007941 */ /* 0x000fea0003800200 */
.L_x_126:
[----:B------:R-:W-:Y:S01]  /*b720*/  R2UR UR5, R142 ;  /* 0x000000008e0572ca */ /* 0x000fe200000e0000 */
[----:B------:R-:W-:Y:S01]  /*b730*/  BAR.SYNC.DEFER_BLOCKING 0x1, 0x80 ;  /* 0x0042000000007b1d */ /* 0x000fe20000010000 */
[----:B------:R-:W-:Y:S01]  /*b740*/  R2UR UR4, R143 ;  /* 0x000000008f0472ca */ /* 0x000fe200000e0000 */
[----:B------:R-:W-:Y:S01]  /*b750*/  UISETP.NE.AND UP0, UPT, UR46, URZ, UPT ;  /* 0x000000ff2e00728c */ /* 0x000fe2000bf05270 */
[----:B------:R-:W-:Y:S02]  /*b760*/  ISETP.NE.AND P0, PT, R145, 0x2, PT ;  /* 0x000000029100780c */ /* 0x000fe40003f05270 */
[C---:B------:R-:W-:Y:S02]  /*b770*/  ISETP.NE.AND P1, PT, R68.reuse, 0x2, PT ;  /* 0x000000024400780c */ /* 0x040fe40003f25270 */
[----:B------:R-:W-:Y:S02]  /*b780*/  SEL R2, RZ, 0x1, P0 ;  /* 0x00000001ff027807 */ /* 0x000fe40000000000 */
[----:B------:R-:W-:Y:S02]  /*b790*/  SEL R0, RZ, 0x1, P1 ;  /* 0x00000001ff007807 */ /* 0x000fe40000800000 */
[----:B------:R-:W-:Y:S01]  /*b7a0*/  LOP3.LUT R147, R147, R2, RZ, 0x3c, !PT ;  /* 0x0000000293937212 */ /* 0x000fe200078e3cff */
[----:B------:R-:W-:Y:S01]  /*b7b0*/  UIADD3 UR20, UPT, UPT, UR37, UR5, URZ ;  /* 0x0000000525147290 */ /* 0x000fe2000fffe0ff */
[----:B------:R-:W-:Y:S01]  /*b7c0*/  LOP3.LUT R149, R149, R0, RZ, 0x3c, !PT ;  /* 0x0000000095957212 */ /* 0x000fe200078e3cff */
[----:B------:R-:W-:Y:S01]  /*b7d0*/  UIADD3 UR16, UPT, UPT, UR38, UR4, URZ ;  /* 0x0000000426107290 */ /* 0x000fe2000fffe0ff */
[----:B------:R-:W-:Y:S02]  /*b7e0*/  SEL R145, R145, RZ, P0 ;  /* 0x000000ff91917207 */ /* 0x000fe40000000000 */
[----:B------:R-:W-:Y:S01]  /*b7f0*/  SEL R68, R68, RZ, P1 ;  /* 0x000000ff44447207 */ /* 0x000fe20000800000 */
[----:B------:R-:W-:Y:S01]  /*b800*/  UMOV UR36, UR59 ;  /* 0x0000003b00247c82 */ /* 0x000fe20008000000 */
[----:B------:R-:W-:Y:S07]  /*b810*/  BRA.U UP0, `(.L_x_128) ;  /* 0xffffff9900447547 */ /* 0x000fee000b83ffff */
[----:B------:R-:W-:Y:S05]  /*b820*/  EXIT ;  /* 0x000000000000794d */ /* 0x000fea0003800000 */
.L_x_24:
[----:B--2---:R2:W3:Y:S02]  /*b830*/  SYNCS.PHASECHK.TRANS64.TRYWAIT P0, [R3+URZ+0xd0], R2 ;  /* 0x0000d002030075a7 */ /* 0x0044e400080011ff */
[----:B---3--:R-:W-:Y:S05]  /*b840*/  @!P0 NANOSLEEP.SYNCS 0x989680 ;  /* 0x009896800000895d */ /* 0x008fea0003900000 */
[----:B------:R-:W3:Y:S02]  /*b850*/  @!P0 SYNCS.PHASECHK.TRANS64 P0, [R3+URZ+0xd0], R2 ;  /* 0x0000d002030085a7 */ /* 0x000ee400080010ff */
[----:B---3--:R-:W-:Y:S05]  /*b860*/  @!P0 BRA `(.L_x_24) ;  /* 0xfffffffc00f08947 */ /* 0x008fea000383ffff */
[----:B------:R-:W-:Y:S05]  /*b870*/  BRA `(.L_x_129) ;  /* 0xffffff6000507947 */ /* 0x000fea000383ffff */
.L_x_27:
[----:B-1----:R-:W-:-:S07]  /*b880*/  MOV R0, UR33 ;  /* 0x0000002100007c02 */ /* 0x002fce0008000f00 */
.L_x_130:
[----:B-1----:R1:W2:Y:S02]  /*b890*/  SYNCS.PHASECHK.TRANS64.TRYWAIT P0, [R0+URZ+0x18], R3 ;  /* 0x00001803000075a7 */ /* 0x0022a400080011ff */
[----:B--2---:R-:W-:Y:S05]  /*b8a0*/  @!P0 NANOSLEEP.SYNCS 0x989680 ;  /* 0x009896800000895d */ /* 0x004fea0003900000 */
[----:B------:R-:W2:Y:S02]  /*b8b0*/  @!P0 SYNCS.PHASECHK.TRANS64 P0, [R0+URZ+0x18], R3 ;  /* 0x00001803000085a7 */ /* 0x000ea400080010ff */
[----:B--2---:R-:W-:Y:S05]  /*b8c0*/  @!P0 BRA `(.L_x_130) ;  /* 0xfffffffc00f08947 */ /* 0x004fea000383ffff */
[----:B------:R-:W-:Y:S05]  /*b8d0*/  BRA `(.L_x_26) ;  /* 0xffffff6000987947 */ /* 0x000fea000383ffff */
.L_x_34:
[----:B-1----:R-:W-:-:S07]  /*b8e0*/  MOV R0, UR17 ;  /* 0x0000001100007c02 */ /* 0x002fce0008000f00 */
.L_x_131:
[----:B-1----:R1:W2:Y:S02]  /*b8f0*/  SYNCS.PHASECHK.TRANS64.TRYWAIT P0, [R0+URZ+0x18], R3 ;  /* 0x00001803000075a7 */ /* 0x0022a400080011ff */
[----:B--2---:R-:W-:Y:S05]  /*b900*/  @!P0 NANOSLEEP.SYNCS 0x989680 ;  /* 0x009896800000895d */ /* 0x004fea0003900000 */
[----:B------:R-:W2:Y:S02]  /*b910*/  @!P0 SYNCS.PHASECHK.TRANS64 P0, [R0+URZ+0x18], R3 ;  /* 0x00001803000085a7 */ /* 0x000ea400080010ff */
[----:B--2---:R-:W-:Y:S05]  /*b920*/  @!P0 BRA `(.L_x_131) ;  /* 0xfffffffc00f08947 */ /* 0x004fea000383ffff */
[----:B------:R-:W-:Y:S05]  /*b930*/  BRA `(.L_x_33) ;  /* 0xffffff6400547947 */ /* 0x000fea000383ffff */
.L_x_39:
[----:B-1----:R1:W2:Y:S02]  /*b940*/  SYNCS.PHASECHK.TRANS64.TRYWAIT P0, [R3+URZ+0x80], R0 ;  /* 0x00008000030075a7 */ /* 0x0022a400080011ff */
[----:B--2---:R-:W-:Y:S05]  /*b950*/  @!P0 NANOSLEEP.SYNCS 0x989680 ;  /* 0x009896800000895d */ /* 0x004fea0003900000 */
[----:B------:R-:W2:Y:S02]  /*b960*/  @!P0 SYNCS.PHASECHK.TRANS64 P0, [R3+URZ+0x80], R0 ;  /* 0x00008000030085a7 */ /* 0x000ea400080010ff */
[----:B--2---:R-:W-:Y:S05]  /*b970*/  @!P0 BRA `(.L_x_39) ;  /* 0xfffffffc00f08947 */ /* 0x004fea000383ffff */
[----:B------:R-:W-:Y:S05]  /*b980*/  BRA `(.L_x_132) ;  /* 0xffffff6400f87947 */ /* 0x000fea000383ffff */
.L_x_43:
[----:B-1----:R-:W-:-:S07]  /*b990*/  MOV R0, UR4 ;  /* 0x0000000400007c02 */ /* 0x002fce0008000f00 */
.L_x_133:
[----:B-1----:R1:W2:Y:S02]  /*b9a0*/  SYNCS.PHASECHK.TRANS64.TRYWAIT P0, [R0+URZ], R3 ;  /* 0x00000003000075a7 */ /* 0x0022a400080011ff */
[----:B--2---:R-:W-:Y:S05]  /*b9b0*/  @!P0 NANOSLEEP.SYNCS 0x989680 ;  /* 0x009896800000895d */ /* 0x004fea0003900000 */
[----:B------:R-:W2:Y:S02]  /*b9c0*/  @!P0 SYNCS.PHASECHK.TRANS64 P0, [R0+URZ], R3 ;  /* 0x00000003000085a7 */ /* 0x000ea400080010ff */
[----:B--2---:R-:W-:Y:S05]  /*b9d0*/  @!P0 BRA `(.L_x_133) ;  /* 0xfffffffc00f08947 */ /* 0x004fea000383ffff */
[----:B------:R-:W-:Y:S05]  /*b9e0*/  BRA `(.L_x_134) ;  /* 0xffffff6c00a47947 */ /* 0x000fea000383ffff */
.L_x_44:
[----:B------:R-:W-:-:S07]  /*b9f0*/  MOV R0, UR5 ;  /* 0x0000000500007c02 */ /* 0x000fce0008000f00 */
.L_x_135:
[----:B-1----:R1:W2:Y:S02]  /*ba00*/  SYNCS.PHASECHK.TRANS64.TRYWAIT P0, [R0+URZ], R3 ;  /* 0x00000003000075a7 */ /* 0x0022a400080011ff */
[----:B--2---:R-:W-:Y:S05]  /*ba10*/  @!P0 NANOSLEEP.SYNCS 0x989680 ;  /* 0x009896800000895d */ /* 0x004fea0003900000 */
[----:B------:R-:W2:Y:S02]  /*ba20*/  @!P0 SYNCS.PHASECHK.TRANS64 P0, [R0+URZ], R3 ;  /* 0x00000003000085a7 */ /* 0x000ea400080010ff */
[----:B--2---:R-:W-:Y:S05]  /*ba30*/  @!P0 BRA `(.L_x_135) ;  /* 0xfffffffc00f08947 */ /* 0x004fea000383ffff */
[----:B------:R-:W-:Y:S05]  /*ba40*/  BRA `(.L_x_136) ;  /* 0xffffff6c00b07947 */ /* 0x000fea000383ffff */
.L_x_47:
[----:B-1----:R1:W2:Y:S02]  /*ba50*/  SYNCS.PHASECHK.TRANS64.TRYWAIT P0, [R2+URZ+0xc0], R5 ;  /* 0x0000c005020075a7 */ /* 0x0022a400080011ff */
[----:B--2---:R-:W-:Y:S05]  /*ba60*/  @!P0 NANOSLEEP.SYNCS 0x989680 ;  /* 0x009896800000895d */ /* 0x004fea0003900000 */
[----:B------:R-:W2:Y:S02]  /*ba70*/  @!P0 SYNCS.PHASECHK.TRANS64 P0, [R2+URZ+0xc0], R5 ;  /* 0x0000c005020085a7 */ /* 0x000ea400080010ff */
[----:B--2---:R-:W-:Y:S05]  /*ba80*/  @!P0 BRA `(.L_x_47) ;  /* 0xfffffffc00f08947 */ /* 0x004fea000383ffff */
[----:B------:R-:W-:Y:S05]  /*ba90*/  BRA `(.L_x_137) ;  /* 0xffffff70000c7947 */ /* 0x000fea000383ffff */
.L_x_48:
[----:B------:R-:W-:-:S07]  /*baa0*/  MOV R2, UR4 ;  /* 0x0000000400027c02 */ /* 0x000fce0008000f00 */
.L_x_138:
[----:B-1----:R1:W2:Y:S02]  /*bab0*/  SYNCS.PHASECHK.TRANS64.TRYWAIT P0, [R2+URZ+0x90], R5 ;  /* 0x00009005020075a7 */ /* 0x0022a400080011ff */
[----:B--2---:R-:W-:Y:S05]  /*bac0*/  @!P0 NANOSLEEP.SYNCS 0x989680 ;  /* 0x009896800000895d */ /* 0x004fea0003900000 */
[----:B------:R-:W2:Y:S02]  /*bad0*/  @!P0 SYNCS.PHASECHK.TRANS64 P0, [R2+URZ+0x90], R5 ;  /* 0x00009005020085a7 */ /* 0x000ea400080010ff */
[----:B--2---:R-:W-:Y:S05]  /*bae0*/  @!P0 BRA `(.L_x_138) ;  /* 0xfffffffc00f08947 */ /* 0x004fea000383ffff */
[----:B------:R-:W-:Y:S05]  /*baf0*/  BRA `(.L_x_139) ;  /* 0xffffff70001c7947 */ /* 0x000fea000383ffff */
.L_x_49:
[----:B-1----:R1:W2:Y:S02]  /*bb00*/  SYNCS.PHASECHK.TRANS64.TRYWAIT P1, [R2+URZ+0x80], R5 ;  /* 0x00008005020075a7 */ /* 0x0022a400080211ff */
[----:B--2---:R-:W-:Y:S05]  /*bb10*/  @!P1 NANOSLEEP.SYNCS 0x989680 ;  /* 0x009896800000995d */ /* 0x004fea0003900000 */
[----:B------:R-:W2:Y:S02]  /*bb20*/  @!P1 SYNCS.PHASECHK.TRANS64 P1, [R2+URZ+0x80], R5 ;  /* 0x00008005020095a7 */ /* 0x000ea400080210ff */
[----:B--2---:R-:W-:Y:S05]  /*bb30*/  @!P1 BRA `(.L_x_49) ;  /* 0xfffffffc00f09947 */ /* 0x004fea000383ffff */
[----:B------:R-:W-:Y:S05]  /*bb40*/  BRA `(.L_x_140) ;  /* 0xffffff70004c7947 */ /* 0x000fea000383ffff */
.L_x_52:
[----:B------:R-:W-:-:S07]  /*bb50*/  MOV R0, UR4 ;  /* 0x0000000400007c02 */ /* 0x000fce0008000f00 */
.L_x_141:
[----:B-1----:R1:W2:Y:S02]  /*bb60*/  SYNCS.PHASECHK.TRANS64.TRYWAIT P0, [R0+URZ+0x90], R3 ;  /* 0x00009003000075a7 */ /* 0x0022a400080011ff */
[----:B--2---:R-:W-:Y:S05]  /*bb70*/  @!P0 NANOSLEEP.SYNCS 0x989680 ;  /* 0x009896800000895d */ /* 0x004fea0003900000 */
[----:B------:R-:W2:Y:S02]  /*bb80*/  @!P0 SYNCS.PHASECHK.TRANS64 P0, [R0+URZ+0x90], R3 ;  /* 0x00009003000085a7 */ /* 0x000ea400080010ff */
[----:B--2---:R-:W-:Y:S05]  /*bb90*/  @!P0 BRA `(.L_x_141) ;  /* 0xfffffffc00f08947 */ /* 0x004fea000383ffff */
[----:B------:R-:W-:Y:S05]  /*bba0*/  BRA `(.L_x_51) ;  /* 0xffffff7000a07947 */ /* 0x000fea000383ffff */
.L_x_59:
[----:B-1----:R1:W2:Y:S02]  /*bbb0*/  SYNCS.PHASECHK.TRANS64.TRYWAIT P1, [R0+URZ+0x80], R5 ;  /* 0x00008005000075a7 */ /* 0x0022a400080211ff */
[----:B--2---:R-:W-:Y:S05]  /*bbc0*/  @!P1 NANOSLEEP.SYNCS 0x989680 ;  /* 0x009896800000995d */ /* 0x004fea0003900000 */
[----:B------:R-:W2:Y:S02]  /*bbd0*/  @!P1 SYNCS.PHASECHK.TRANS64 P1, [R0+URZ+0x80], R5 ;  /* 0x00008005000095a7 */ /* 0x000ea400080210ff */
[----:B--2---:R-:W-:Y:S05]  /*bbe0*/  @!P1 BRA `(.L_x_59) ;  /* 0xfffffffc00f09947 */ /* 0x004fea000383ffff */
[----:B------:R-:W-:Y:S05]  /*bbf0*/  BRA `(.L_x_142) ;  /* 0xffffff7800147947 */ /* 0x000fea000383ffff */
.L_x_60:
[----:B------:R-:W-:-:S07]  /*bc00*/  MOV R3, UR30 ;  /* 0x0000001e00037c02 */ /* 0x000fce0008000f00 */
.L_x_143:
[----:B-1----:R1:W2:Y:S02]  /*bc10*/  SYNCS.PHASECHK.TRANS64.TRYWAIT P0, [R3+URZ+0xb0], R0 ;  /* 0x0000b000030075a7 */ /* 0x0022a400080011ff */
[----:B--2---:R-:W-:Y:S05]  /*bc20*/  @!P0 NANOSLEEP.SYNCS 0x989680 ;  /* 0x009896800000895d */ /* 0x004fea0003900000 */
[----:B------:R-:W2:Y:S02]  /*bc30*/  @!P0 SYNCS.PHASECHK.TRANS64 P0, [R3+URZ+0xb0], R0 ;  /* 0x0000b000030085a7 */ /* 0x000ea400080010ff */
[----:B--2---:R-:W-:Y:S05]  /*bc40*/  @!P0 BRA `(.L_x_143) ;  /* 0xfffffffc00f08947 */ /* 0x004fea000383ffff */
[----:B------:R-:W-:Y:S05]  /*bc50*/  BRA `(.L_x_144) ;  /* 0xffffff78004c7947 */ /* 0x000fea000383ffff */
.L_x_63:
[----:B------:R-:W-:Y:S07]  /*bc60*/  MOV R0, UR5 ;  /* 0x0000000500007c02 */ /* 0x000fee0008000f00 */
.L_x_145:
[----:B-1----:R1:W2:Y:S02]  /*bc70*/  SYNCS.PHASECHK.TRANS64.TRYWAIT P0, [R0+URZ], R3 ;  /* 0x00000003000075a7 */ /* 0x0022a400080011ff */
[----:B--2---:R-:W-:Y:S05]  /*bc80*/  @!P0 NANOSLEEP.SYNCS 0x989680 ;  /* 0x009896800000895d */ /* 0x004fea0003900000 */
[----:B------:R-:W2:Y:S02]  /*bc90*/  @!P0 SYNCS.PHASECHK.TRANS64 P0, [R0+URZ], R3 ;  /* 0x00000003000085a7 */ /* 0x000ea400080010ff */
[----:B--2---:R-:W-:Y:S05]  /*bca0*/  @!P0 BRA `(.L_x_145) ;  /* 0xfffffffc00f08947 */ /* 0x004fea000383ffff */
[----:B------:R-:W-:Y:S05]  /*bcb0*/  BRA `(.L_x_62) ;  /* 0xffffff7800687947 */ /* 0x000fea000383ffff */
.L_x_66:
[----:B------:R-:W-:-:S07]  /*bcc0*/  MOV R0, UR4 ;  /* 0x0000000400007c02 */ /* 0x000fce0008000f00 */
.L_x_146:
[----:B--2---:R2:W4:Y:S02]  /*bcd0*/  SYNCS.PHASECHK.TRANS64.TRYWAIT P0, [R0+URZ], R3 ;  /* 0x00000003000075a7 */ /* 0x00452400080011ff */
[----:B----4-:R-:W-:Y:S05]  /*bce0*/  @!P0 NANOSLEEP.SYNCS 0x989680 ;  /* 0x009896800000895d */ /* 0x010fea0003900000 */
[----:B------:R-:W4:Y:S02]  /*bcf0*/  @!P0 SYNCS.PHASECHK.TRANS64 P0, [R0+URZ], R3 ;  /* 0x00000003000085a7 */ /* 0x000f2400080010ff */
[----:B----4-:R-:W-:Y:S05]  /*bd00*/  @!P0 BRA `(.L_x_146) ;  /* 0xfffffffc00f08947 */ /* 0x010fea000383ffff */
[----:B------:R-:W-:Y:S05]  /*bd10*/  BRA `(.L_x_147) ;  /* 0xffffff7c00447947 */ /* 0x000fea000383ffff */
.L_x_67:
[----:B------:R-:W-:-:S07]  /*bd20*/  MOV R0, UR4 ;  /* 0x0000000400007c02 */ /* 0x000fce0008000f00 */
.L_x_148:
[----:B-1----:R1:W2:Y:S02]  /*bd30*/  SYNCS.PHASECHK.TRANS64.TRYWAIT P0, [R0+URZ], R3 ;  /* 0x00000003000075a7 */ /* 0x0022a400080011ff */
[----:B--2---:R-:W-:Y:S05]  /*bd40*/  @!P0 NANOSLEEP.SYNCS 0x989680 ;  /* 0x009896800000895d */ /* 0x004fea0003900000 */
[----:B------:R-:W2:Y:S02]  /*bd50*/  @!P0 SYNCS.PHASECHK.TRANS64 P0, [R0+URZ], R3 ;  /* 0x00000003000085a7 */ /* 0x000ea400080010ff */
[----:B--2---:R-:W-:Y:S05]  /*bd60*/  @!P0 BRA `(.L_x_148) ;  /* 0xfffffffc00f08947 */ /* 0x004fea000383ffff */
[----:B------:R-:W-:Y:S05]  /*bd70*/  BRA `(.L_x_149) ;  /* 0xffffff7c00507947 */ /* 0x000fea000383ffff */
.L_x_72:
[----:B--2---:R2:W3:Y:S02]  /*bd80*/  SYNCS.PHASECHK.TRANS64.TRYWAIT P0, [R12+URZ+0x80], R9 ;  /* 0x000080090c0075a7 */ /* 0x0044e400080011ff */
[----:B---3--:R-:W-:Y:S05]  /*bd90*/  @!P0 NANOSLEEP.SYNCS 0x989680 ;  /* 0x009896800000895d */ /* 0x008fea0003900000 */
[----:B------:R-:W3:Y:S02]  /*bda0*/  @!P0 SYNCS.PHASECHK.TRANS64 P0, [R12+URZ+0x80], R9 ;  /* 0x000080090c0085a7 */ /* 0x000ee400080010ff */
[----:B---3--:R-:W-:Y:S05]  /*bdb0*/  @!P0 BRA `(.L_x_72) ;  /* 0xfffffffc00f08947 */ /* 0x008fea000383ffff */
[----:B------:R-:W-:Y:S05]  /*bdc0*/  BRA `(.L_x_150) ;  /* 0xffffff8000707947 */ /* 0x000fea000383ffff */
.L_x_75:
[----:B------:R-:W-:Y:S07]  /*bdd0*/  MOV R0, UR21 ;  /* 0x0000001500007c02 */ /* 0x000fee0008000f00 */
.L_x_151:
[----:B--2---:R2:W3:Y:S02]  /*bde0*/  SYNCS.PHASECHK.TRANS64.TRYWAIT P2, [R0+URZ+0x78], R11 ;  /* 0x0000780b000075a7 */ /* 0x0044e400080411ff */
[----:B---3--:R-:W-:Y:S05]  /*bdf0*/  @!P2 NANOSLEEP.SYNCS 0x989680 ;  /* 0x009896800000a95d */ /* 0x008fea0003900000 */
[----:B------:R-:W3:Y:S02]  /*be00*/  @!P2 SYNCS.PHASECHK.TRANS64 P2, [R0+URZ+0x78], R11 ;  /* 0x0000780b0000a5a7 */ /* 0x000ee400080410ff */
[----:B---3--:R-:W-:Y:S05]  /*be10*/  @!P2 BRA `(.L_x_151) ;  /* 0xfffffffc00f0a947 */ /* 0x008fea000383ffff */
[----:B------:R-:W-:Y:S05]  /*be20*/  BRA `(.L_x_74) ;  /* 0xffffff8400d87947 */ /* 0x000fea000383ffff */
.L_x_78:
[----:B--2---:R-:W-:Y:S07]  /*be30*/  MOV R0, UR21 ;  /* 0x0000001500007c02 */ /* 0x004fee0008000f00 */
.L_x_152:
[----:B--2---:R2:W3:Y:S02]  /*be40*/  SYNCS.PHASECHK.TRANS64.TRYWAIT P0, [R0+URZ+0x50], R9 ;  /* 0x00005009000075a7 */ /* 0x0044e400080011ff */
[----:B---3--:R-:W-:Y:S05]  /*be50*/  @!P0 NANOSLEEP.SYNCS 0x989680 ;  /* 0x009896800000895d */ /* 0x008fea0003900000 */
[----:B------:R-:W3:Y:S02]  /*be60*/  @!P0 SYNCS.PHASECHK.TRANS64 P0, [R0+URZ+0x50], R9 ;  /* 0x00005009000085a7 */ /* 0x000ee400080010ff */
[----:B---3--:R-:W-:Y:S05]  /*be70*/  @!P0 BRA `(.L_x_152) ;  /* 0xfffffffc00f08947 */ /* 0x008fea000383ffff */
[----:B------:R-:W-:Y:S05]  /*be80*/  BRA `(.L_x_153) ;  /* 0xffffff8800347947 */ /* 0x000fea000383ffff */
.L_x_79:
[----:B------:R-:W-:Y:S07]  /*be90*/  MOV R0, UR21 ;  /* 0x0000001500007c02 */ /* 0x000fee0008000f00 */
.L_x_154:
[----:B--2---:R2:W3:Y:S02]  /*bea0*/  SYNCS.PHASECHK.TRANS64.TRYWAIT P0, [R0+URZ+0x58], R9 ;  /* 0x00005809000075a7 */ /* 0x0044e400080011ff */
[----:B---3--:R-:W-:Y:S05]  /*beb0*/  @!P0 NANOSLEEP.SYNCS 0x989680 ;  /* 0x009896800000895d */ /* 0x008fea0003900000 */
[----:B------:R-:W3:Y:S02]  /*bec0*/  @!P0 SYNCS.PHASECHK.TRANS64 P0, [R0+URZ+0x58], R9 ;  /* 0x00005809000085a7 */ /* 0x000ee400080010ff */
[----:B---3--:R-:W-:Y:S05]  /*bed0*/  @!P0 BRA `(.L_x_154) ;  /* 0xfffffffc00f08947 */ /* 0x008fea000383ffff */
[----:B------:R-:W-:Y:S05]  /*bee0*/  BRA `(.L_x_155) ;  /* 0xffffff8800707947 */ /* 0x000fea000383ffff */
.L_x_80:
[----:B------:R-:W-:Y:S07]  /*bef0*/  MOV R0, UR21 ;  /* 0x0000001500007c02 */ /* 0x000fee0008000f00 */
.L_x_156:
[----:B--2---:R2:W3:Y:S02]  /*bf00*/  SYNCS.PHASECHK.TRANS64.TRYWAIT P0, [R0+URZ+0x60], R9 ;  /* 0x00006009000075a7 */ /* 0x0044e400080011ff */
[----:B---3--:R-:W-:Y:S05]  /*bf10*/  @!P0 NANOSLEEP.SYNCS 0x989680 ;  /* 0x009896800000895d */ /* 0x008fea0003900000 */
[----:B------:R-:W3:Y:S02]  /*bf20*/  @!P0 SYNCS.PHASECHK.TRANS64 P0, [R0+URZ+0x60], R9 ;  /* 0x00006009000085a7 */ /* 0x000ee400080010ff */
[----:B---3--:R-:W-:Y:S05]  /*bf30*/  @!P0 BRA `(.L_x_156) ;  /* 0xfffffffc00f08947 */ /* 0x008fea000383ffff */
[----:B------:R-:W-:Y:S05]  /*bf40*/  BRA `(.L_x_157) ;  /* 0xffffff8800b87947 */ /* 0x000fea000383ffff */
.L_x_81:
[----:B------:R-:W-:Y:S07]  /*bf50*/  MOV R0, UR21 ;  /* 0x0000001500007c02 */ /* 0x000fee0008000f00 */
.L_x_158:
[----:B--2---:R2:W3:Y:S02]  /*bf60*/  SYNCS.PHASECHK.TRANS64.TRYWAIT P0, [R0+URZ+0x68], R9 ;  /* 0x00006809000075a7 */ /* 0x0044e400080011ff */
[----:B---3--:R-:W-:Y:S05]  /*bf70*/  @!P0 NANOSLEEP.SYNCS 0x989680 ;  /* 0x009896800000895d */ /* 0x008fea0003900000 */
[----:B------:R-:W3:Y:S02]  /*bf80*/  @!P0 SYNCS.PHASECHK.TRANS64 P0, [R0+URZ+0x68], R9 ;  /* 0x00006809000085a7 */ /* 0x000ee400080010ff */
[----:B---3--:R-:W-:Y:S05]  /*bf90*/  @!P0 BRA `(.L_x_158) ;  /* 0xfffffffc00f08947 */ /* 0x008fea000383ffff */
[----:B------:R-:W-:Y:S05]  /*bfa0*/  BRA `(.L_x_159) ;  /* 0xffffff8800fc7947 */ /* 0x000fea000383ffff */
.L_x_83:
[----:B------:R-:W-:-:S07]  /*bfb0*/  MOV R0, UR21 ;  /* 0x0000001500007c02 */ /* 0x000fce0008000f00 */
.L_x_160:
[----:B---3--:R3:W4:Y:S02]  /*bfc0*/  SYNCS.PHASECHK.TRANS64.TRYWAIT P0, [R0+URZ+0x50], R3 ;  /* 0x00005003000075a7 */ /* 0x00872400080011ff */
[----:B----4-:R-:W-:Y:S05]  /*bfd0*/  @!P0 NANOSLEEP.SYNCS 0x989680 ;  /* 0x009896800000895d */ /* 0x010fea0003900000 */
[----:B------:R-:W4:Y:S02]  /*bfe0*/  @!P0 SYNCS.PHASECHK.TRANS64 P0, [R0+URZ+0x50], R3 ;  /* 0x00005003000085a7 */ /* 0x000f2400080010ff */
[----:B----4-:R-:W-:Y:S05]  /*bff0*/  @!P0 BRA `(.L_x_160) ;  /* 0xfffffffc00f08947 */ /* 0x010fea000383ffff */
[----:B------:R-:W-:Y:S05]  /*c000*/  BRA `(.L_x_161) ;  /* 0xffffff8c00747947 */ /* 0x000fea000383ffff */
.L_x_84:
[----:B---3--:R-:W-:-:S07]  /*c010*/  MOV R0, UR21 ;  /* 0x0000001500007c02 */ /* 0x008fce0008000f00 */
.L_x_162:
[----:B---3--:R3:W4:Y:S02]  /*c020*/  SYNCS.PHASECHK.TRANS64.TRYWAIT P0, [R0+URZ+0x58], R3 ;  /* 0x00005803000075a7 */ /* 0x00872400080011ff */
[----:B----4-:R-:W-:Y:S05]  /*c030*/  @!P0 NANOSLEEP.SYNCS 0x989680 ;  /* 0x009896800000895d */ /* 0x010fea0003900000 */
[----:B------:R-:W4:Y:S02]  /*c040*/  @!P0 SYNCS.PHASECHK.TRANS64 P0, [R0+URZ+0x58], R3 ;  /* 0x00005803000085a7 */ /* 0x000f2400080010ff */
[----:B----4-:R-:W-:Y:S05]  /*c050*/  @!P0 BRA `(.L_x_162) ;  /* 0xfffffffc00f08947 */ /* 0x010fea000383ffff */
[----:B------:R-:W-:Y:S05]  /*c060*/  BRA `(.L_x_163) ;  /* 0xffffff8c00647947 */ /* 0x000fea000383ffff */
.L_x_85:
[----:B---3--:R-:W-:-:S07]  /*c070*/  MOV R0, UR21 ;  /* 0x0000001500007c02 */ /* 0x008fce0008000f00 */
.L_x_164:
[----:B---3--:R3:W4:Y:S02]  /*c080*/  SYNCS.PHASECHK.TRANS64.TRYWAIT P0, [R0+URZ+0x60], R3 ;  /* 0x00006003000075a7 */ /* 0x00872400080011ff */
[----:B----4-:R-:W-:Y:S05]  /*c090*/  @!P0 NANOSLEEP.SYNCS 0x989680 ;  /* 0x009896800000895d */ /* 0x010fea0003900000 */
[----:B------:R-:W4:Y:S02]  /*c0a0*/  @!P0 SYNCS.PHASECHK.TRANS64 P0, [R0+URZ+0x60], R3 ;  /* 0x00006003000085a7 */ /* 0x000f2400080010ff */
[----:B----4-:R-:W-:Y:S05]  /*c0b0*/  @!P0 BRA `(.L_x_164) ;  /* 0xfffffffc00f08947 */ /* 0x010fea000383ffff */
[----:B------:R-:W-:Y:S05]  /*c0c0*/  BRA `(.L_x_165) ;  /* 0xffffff8c00547947 */ /* 0x000fea000383ffff */
.L_x_87:
[----:B-1----:R1:W2:Y:S02]  /*c0d0*/  SYNCS.PHASECHK.TRANS64.TRYWAIT P0, [R3+URZ+0x80], R0 ;  /* 0x00008000030075a7 */ /* 0x0022a400080011ff */
[----:B--2---:R-:W-:Y:S05]  /*c0e0*/  @!P0 NANOSLEEP.SYNCS 0x989680 ;  /* 0x009896800000895d */ /* 0x004fea0003900000 */
[----:B------:R-:W2:Y:S02]  /*c0f0*/  @!P0 SYNCS.PHASECHK.TRANS64 P0, [R3+URZ+0x80], R0 ;  /* 0x00008000030085a7 */ /* 0x000ea400080010ff */
[----:B--2---:R-:W-:Y:S05]  /*c100*/  @!P0 BRA `(.L_x_87) ;  /* 0xfffffffc00f08947 */ /* 0x004fea000383ffff */
[----:B------:R-:W-:Y:S05]  /*c110*/  BRA `(.L_x_166) ;  /* 0xffffff9000187947 */ /* 0x000fea000383ffff */
.L_x_98:
[----:B-1----:R1:W2:Y:S02]  /*c120*/  SYNCS.PHASECHK.TRANS64.TRYWAIT P1, [R3+URZ+0x30], R0 ;  /* 0x00003000030075a7 */ /* 0x0022a400080211ff */
[----:B--2---:R-:W-:Y:S05]  /*c130*/  @!P1 NANOSLEEP.SYNCS 0x989680 ;  /* 0x009896800000995d */ /* 0x004fea0003900000 */
[----:B------:R-:W2:Y:S02]  /*c140*/  @!P1 SYNCS.PHASECHK.TRANS64 P1, [R3+URZ+0x30], R0 ;  /* 0x00003000030095a7 */ /* 0x000ea400080210ff */
[----:B--2---:R-:W-:Y:S05]  /*c150*/  @!P1 BRA `(.L_x_98) ;  /* 0xfffffffc00f09947 */ /* 0x004fea000383ffff */
[----:B------:R-:W-:Y:S05]  /*c160*/  BRA `(.L_x_97) ;  /* 0xffffff9c009c7947 */ /* 0x000fea000383ffff */
.L_x_100:
[----:B-1----:R1:W4:Y:S02]  /*c170*/  SYNCS.PHASECHK.TRANS64.TRYWAIT P0, [R78+URZ+0xa0], R5 ;  /* 0x0000a0054e0075a7 */ /* 0x00232400080011ff */
[----:B----4-:R-:W-:Y:S05]  /*c180*/  @!P0 NANOSLEEP.SYNCS 0x989680 ;  /* 0x009896800000895d */ /* 0x010fea0003900000 */
[----:B------:R-:W4:Y:S02]  /*c190*/  @!P0 SYNCS.PHASECHK.TRANS64 P0, [R78+URZ+0xa0], R5 ;  /* 0x0000a0054e0085a7 */ /* 0x000f2400080010ff */
[----:B----4-:R-:W-:Y:S05]  /*c1a0*/  @!P0 BRA `(.L_x_100) ;  /* 0xfffffffc00f08947 */ /* 0x010fea000383ffff */
[----:B------:R-:W-:Y:S05]  /*c1b0*/  BRA `(.L_x_99) ;  /* 0xffffff9c00f87947 */ /* 0x000fea000383ffff */
.L_x_108:
[----:B--2---:R2:W3:Y:S02]  /*c1c0*/  SYNCS.PHASECHK.TRANS64.TRYWAIT P0, [R116+URZ+0x30], R3 ;  /* 0x00003003740075a7 */ /* 0x0044e400080011ff */
[----:B---3--:R-:W-:Y:S05]  /*c1d0*/  @!P0 NANOSLEEP.SYNCS 0x989680 ;  /* 0x009896800000895d */ /* 0x008fea0003900000 */
[----:B------:R-:W3:Y:S02]  /*c1e0*/  @!P0 SYNCS.PHASECHK.TRANS64 P0, [R116+URZ+0x30], R3 ;  /* 0x00003003740085a7 */ /* 0x000ee400080010ff */
[----:B---3--:R-:W-:Y:S05]  /*c1f0*/  @!P0 BRA `(.L_x_108) ;  /* 0xfffffffc00f08947 */ /* 0x008fea000383ffff */
[----:B------:R-:W-:Y:S05]  /*c200*/  BRA `(.L_x_107) ;  /* 0xffffffb000fc7947 */ /* 0x000fea000383ffff */
.L_x_116:
[----:B--2---:R2:W3:Y:S02]  /*c210*/  SYNCS.PHASECHK.TRANS64.TRYWAIT P0, [R0+URZ+0x30], R7 ;  /* 0x00003007000075a7 */ /* 0x0044e400080011ff */
[----:B---3--:R-:W-:Y:S05]  /*c220*/  @!P0 NANOSLEEP.SYNCS 0x989680 ;  /* 0x009896800000895d */ /* 0x008fea0003900000 */
[----:B------:R-:W3:Y:S02]  /*c230*/  @!P0 SYNCS.PHASECHK.TRANS64 P0, [R0+URZ+0x30], R7 ;  /* 0x00003007000085a7 */ /* 0x000ee400080010ff */
[----:B---3--:R-:W-:Y:S05]  /*c240*/  @!P0 BRA `(.L_x_116) ;  /* 0xfffffffc00f08947 */ /* 0x008fea000383ffff */
[----:B------:R-:W-:Y:S05]  /*c250*/  BRA `(.L_x_115) ;  /* 0xffffffc800507947 */ /* 0x000fea000383ffff */
.L_x_124:
[----:B--2---:R2:W3:Y:S02]  /*c260*/  SYNCS.PHASECHK.TRANS64.TRYWAIT P0, [R0+URZ+0x30], R5 ;  /* 0x00003005000075a7 */ /* 0x0044e400080011ff */
[----:B---3--:R-:W-:Y:S05]  /*c270*/  @!P0 NANOSLEEP.SYNCS 0x989680 ;  /* 0x009896800000895d */ /* 0x008fea0003900000 */
[----:B------:R-:W3:Y:S02]  /*c280*/  @!P0 SYNCS.PHASECHK.TRANS64 P0, [R0+URZ+0x30], R5 ;  /* 0x00003005000085a7 */ /* 0x000ee400080010ff */
[----:B---3--:R-:W-:Y:S05]  /*c290*/  @!P0 BRA `(.L_x_124) ;  /* 0xfffffffc00f08947 */ /* 0x008fea000383ffff */
[----:B------:R-:W-:Y:S05]  /*c2a0*/  BRA `(.L_x_123) ;  /* 0xffffffdc00b07947 */ /* 0x000fea000383ffff */
        .weak           $__internal_0_$__cuda_sm10x_tcgen05_guardrail_trap_col_being_dealloced_not_returned_by_alloc
        .type           $__internal_0_$__cuda_sm10x_tcgen05_guardrail_trap_col_being_dealloced_not_returned_by_alloc,@function
        .size           $__internal_0_$__cuda_sm10x_tcgen05_guardrail_trap_col_being_dealloced_not_returned_by_alloc,($__internal_1_$__cuda_sm10x_tcgen05_guardrail_trap_phase_invalid_during_alloc - $__internal_0_$__cuda_sm10x_tcgen05_guardrail_trap_col_being_dealloced_not_returned_by_alloc)
$__internal_0_$__cuda_sm10x_tcgen05_guardrail_trap_col_being_dealloced_not_returned_by_alloc:
[----:B------:R-:W-:Y:S05]  /*c2b0*/  BPT.TRAP 0x1 ;  /* 0x000000040000795c */ /* 0x000fea0000300000 */
[----:B------:R-:W-:-:S04]  /*c2c0*/  HFMA2 R3, -RZ, RZ, 0, 0 ;  /* 0x00000000ff037431 */ /* 0x000fc800000001ff */
[----:B------:R-:W-:Y:S05]  /*c2d0*/  RET.REL.NODEC R2 `(_ZN7cutlass13device_kernelINS_4gemm6kernel13GemmUniversalIN4cute5tupleIJiiiiEEENS1_10collective13CollectiveMmaINS1_35MainloopSm100TmaUmmaWarpSpecializedILi3ELi2ELi2ENS5_IJNS4_1CILi1EEENSA_ILi8EEESB_EEEEENS5_IJNSA_ILi128EEENSA_ILi256EEESF_EEEaNS5_IJlSB_lEEEaSI_NS4_8TiledMMAINS4_8MMA_AtomIJNS4_15SM100_MMA_S8_SSIaaiLi128ELi256ELNS4_4UMMA5MajorE0ELSN_0ELNSM_8SaturateE0EEEEEENS4_6LayoutINS5_IJSB_SB_SB_EEENS5_IJNSA_ILi0EEEST_ST_EEEEENS5_IJNS4_10UnderscoreESW_SW_EEEEENS4_23SM90_TMA_LOAD_MULTICASTENS4_14ComposedLayoutINS4_7SwizzleILi3ELi4ELi3EEENS4_18smem_ptr_flag_bitsILi8EEENSR_INS5_IJSC_SF_EEENS5_IJSF_SB_EEEEEEEvNS4_8identityENS4_13SM90_TMA_LOADES18_vS19_EENS_8epilogue10collective18CollectiveEpilogueINS1C_23Sm100TmaWarpSpecializedILi4ELi2ELi64ELb0ELb0EEEJSH_NS5_IJNSR_ISF_SB_EENSR_INSA_ILi64EEESB_EEEEEaSI_aSI_NS1C_6fusion15FusionCallbacksIS1G_NS1L_17LinearCombinationIaiaiLNS_15FloatRoundStyleE2EEESH_S1K_JEEENS4_5SM1004TMEM4LOAD26SM100_TMEM_LOAD_32dp32b64xES1A_NS10_INS11_ILi2ELi4ELi3EEES14_NSR_INS5_IJSC_S1I_EEENS5_IJS1I_SB_EEEEEEENS4_39AutoVectorizingCopyWithAssumedAlignmentILi128EEENS4_14SM90_TMA_STOREES1Z_S21_S21_EEEvvEEEEvNT_6ParamsE) ;  /* 0xffffff3c02487950 */ /* 0x000fea0003c3ffff */
        .weak           $__internal_1_$__cuda_sm10x_tcgen05_guardrail_trap_phase_invalid_during_alloc
        .type           $__internal_1_$__cuda_sm10x_tcgen05_guardrail_trap_phase_invalid_during_alloc,@function
        .size           $__internal_1_$__cuda_sm10x_tcgen05_guardrail_trap_phase_invalid_during_alloc,($__internal_2_$__cuda_sm10x_tcgen05_guardrail_trap_unallocated_columns_being_dealloced - $__internal_1_$__cuda_sm10x_tcgen05_guardrail_trap_phase_invalid_during_alloc)
$__internal_1_$__cuda_sm10x_tcgen05_guardrail_trap_phase_invalid_during_alloc:
[----:B------:R-:W-:Y:S05]  /*c2e0*/  BPT.TRAP 0x1 ;  /* 0x000000040000795c */ /* 0x000fea0000300000 */
[----:B------:R-:W-:-:S04]  /*c2f0*/  MOV R5, 0x0 ;  /* 0x0000000000057802 */ /* 0x000fc80000000f00 */
[----:B------:R-:W-:Y:S05]  /*c300*/  RET.REL.NODEC R4 `(_ZN7cutlass13device_kernelINS_4gemm6kernel13GemmUniversalIN4cute5tupleIJiiiiEEENS1_10collective13CollectiveMmaINS1_35MainloopSm100TmaUmmaWarpSpecializedILi3ELi2ELi2ENS5_IJNS4_1CILi1EEENSA_ILi8EEESB_EEEEENS5_IJNSA_ILi128EEENSA_ILi256EEESF_EEEaNS5_IJlSB_lEEEaSI_NS4_8TiledMMAINS4_8MMA_AtomIJNS4_15SM100_MMA_S8_SSIaaiLi128ELi256ELNS4_4UMMA5MajorE0ELSN_0ELNSM_8SaturateE0EEEEEENS4_6LayoutINS5_IJSB_SB_SB_EEENS5_IJNSA_ILi0EEEST_ST_EEEEENS5_IJNS4_10UnderscoreESW_SW_EEEEENS4_23SM90_TMA_LOAD_MULTICASTENS4_14ComposedLayoutINS4_7SwizzleILi3ELi4ELi3EEENS4_18smem_ptr_flag_bitsILi8EEENSR_INS5_IJSC_SF_EEENS5_IJSF_SB_EEEEEEEvNS4_8identityENS4_13SM90_TMA_LOADES18_vS19_EENS_8epilogue10collective18CollectiveEpilogueINS1C_23Sm100TmaWarpSpecializedILi4ELi2ELi64ELb0ELb0EEEJSH_NS5_IJNSR_ISF_SB_EENSR_INSA_ILi64EEESB_EEEEEaSI_aSI_NS1C_6fusion15FusionCallbacksIS1G_NS1L_17LinearCombinationIaiaiLNS_15FloatRoundStyleE2EEESH_S1K_JEEENS4_5SM1004TMEM4LOAD26SM100_TMEM_LOAD_32dp32b64xES1A_NS10_INS11_ILi2ELi4ELi3EEES14_NSR_INS5_IJSC_S1I_EEENS5_IJS1I_SB_EEEEEEENS4_39AutoVectorizingCopyWithAssumedAlignmentILi128EEENS4_14SM90_TMA_STOREES1Z_S21_S21_EEEvvEEEEvNT_6ParamsE) ;  /* 0xffffff3c043c7950 */ /* 0x000fea0003c3ffff */
        .weak           $__internal_2_$__cuda_sm10x_tcgen05_guardrail_trap_unallocated_columns_being_dealloced
        .type           $__internal_2_$__cuda_sm10x_tcgen05_guardrail_trap_unallocated_columns_being_dealloced,@function
        .size           $__internal_2_$__cuda_sm10x_tcgen05_guardrail_trap_unallocated_columns_being_dealloced,(.L_x_168 - $__internal_2_$__cuda_sm10x_tcgen05_guardrail_trap_unallocated_columns_being_dealloced)
$__internal_2_$__cuda_sm10x_tcgen05_guardrail_trap_unallocated_columns_being_dealloced:
[----:B------:R-:W-:Y:S05]  /*c310*/  BPT.TRAP 0x1 ;  /* 0x000000040000795c */ /* 0x000fea0000300000 */
[----:B------:R-:W-:-:S04]  /*c320*/  HFMA2 R3, -RZ, RZ, 0, 0 ;  /* 0x00000000ff037431 */ /* 0x000fc800000001ff */
[----:B------:R-:W-:Y:S05]  /*c330*/  RET.REL.NODEC R2 `(_ZN7cutlass13device_kernelINS_4gemm6kernel13GemmUniversalIN4cute5tupleIJiiiiEEENS1_10collective13CollectiveMmaINS1_35MainloopSm100TmaUmmaWarpSpecializedILi3ELi2ELi2ENS5_IJNS4_1CILi1EEENSA_ILi8EEESB_EEEEENS5_IJNSA_ILi128EEENSA_ILi256EEESF_EEEaNS5_IJlSB_lEEEaSI_NS4_8TiledMMAINS4_8MMA_AtomIJNS4_15SM100_MMA_S8_SSIaaiLi128ELi256ELNS4_4UMMA5MajorE0ELSN_0ELNSM_8SaturateE0EEEEEENS4_6LayoutINS5_IJSB_SB_SB_EEENS5_IJNSA_ILi0EEEST_ST_EEEEENS5_IJNS4_10UnderscoreESW_SW_EEEEENS4_23SM90_TMA_LOAD_MULTICASTENS4_14ComposedLayoutINS4_7SwizzleILi3ELi4ELi3EEENS4_18smem_ptr_flag_bitsILi8EEENSR_INS5_IJSC_SF_EEENS5_IJSF_SB_EEEEEEEvNS4_8identityENS4_13SM90_TMA_LOADES18_vS19_EENS_8epilogue10collective18CollectiveEpilogueINS1C_23Sm100TmaWarpSpecializedILi4ELi2ELi64ELb0ELb0EEEJSH_NS5_IJNSR_ISF_SB_EENSR_INSA_ILi64EEESB_EEEEEaSI_aSI_NS1C_6fusion15FusionCallbacksIS1G_NS1L_17LinearCombinationIaiaiLNS_15FloatRoundStyleE2EEESH_S1K_JEEENS4_5SM1004TMEM4LOAD26SM100_TMEM_LOAD_32dp32b64xES1A_NS10_INS11_ILi2ELi4ELi3EEES14_NSR_INS5_IJSC_S1I_EEENS5_IJS1I_SB_EEEEEEENS4_39AutoVectorizingCopyWithAssumedAlignmentILi128EEENS4_14SM90_TMA_STOREES1Z_S21_S21_EEEvvEEEEvNT_6ParamsE) ;  /* 0xffffff3c02307950 */ /* 0x000fea0003c3ffff */
.L_x_167:
[----:B------:R-:W-:-:S00]  /*c340*/  BRA `(.L_x_167) ;  /* 0xfffffffc00fc7947 */ /* 0x000fc0000383ffff */
[----:B------:R-:W-:-:S00]  /*c350*/  NOP ;  /* 0x0000000000007918 */ /* 0x000fc00000000000 */
        /* <DEDUP_REMOVED lines=10> */
.L_x_168:


//--------------------- .nv.global.init           --------------------------
	.section	.nv.global.init,"aw",@progbits
.nv.global.init:
	.type		$str$27,@object
	.size		$str$27,($str$28 - $str$27)
$str$27:
        /*0000*/ 	.byte	0x28, 0x61, 0x64, 0x64, 0x72, 0x65, 0x73, 0x73, 0x20, 0x26, 0x20, 0x6d, 0x61, 0x73, 0x6b, 0x29
        /*0010*/ 	.byte	0x20, 0x3d, 0x3d, 0x20, 0x30, 0x00
	.type		$str$28,@object
	.size		$str$28,($str$26 - $str$28)
$str$28:
        /*0016*/ 	.byte	0x2f, 0x74, 0x6d, 0x70, 0x2f, 0x63, 0x75, 0x74, 0x6c, 0x61, 0x73, 0x73, 0x5f, 0x73, 0x77, 0x65
        /*0026*/ 	.byte	0x65, 0x70, 0x5f, 0x73, 0x72, 0x63, 0x2f, 0x69, 0x6e, 0x63, 0x6c, 0x75, 0x64, 0x65, 0x2f, 0x63
        /*0036*/ 	.byte	0x75, 0x74, 0x65, 0x2f, 0x70, 0x6f, 0x69, 0x6e, 0x74, 0x65, 0x72, 0x5f, 0x66, 0x6c, 0x61, 0x67
        /*0046*/ 	.byte	0x67, 0x65, 0x64, 0x2e, 0x68, 0x70, 0x70, 0x00
	.type		$str$26,@object
	.size		$str$26,($str$25 - $str$26)
$str$26:
        /*004e*/ 	.byte	0x2f, 0x74, 0x6d, 0x70, 0x2f, 0x63, 0x75, 0x74, 0x6c, 0x61, 0x73, 0x73, 0x5f, 0x73, 0x77, 0x65
        /*005e*/ 	.byte	0x65, 0x70, 0x5f, 0x73, 0x72, 0x63, 0x2f, 0x69, 0x6e, 0x63, 0x6c, 0x75, 0x64, 0x65, 0x2f, 0x63
        /*006e*/ 	.byte	0x75, 0x74, 0x65, 0x2f, 0x61, 0x74, 0x6f, 0x6d, 0x2f, 0x63, 0x6f, 0x70, 0x79, 0x5f, 0x74, 0x72
        /*007e*/ 	.byte	0x61, 0x69, 0x74, 0x73, 0x5f, 0x73, 0x6d, 0x31, 0x30, 0x30, 0x2e, 0x68, 0x70, 0x70, 0x00
	.type		$str$25,@object
	.size		$str$25,(__unnamed_1 - $str$25)
$str$25:
        /*008d*/ 	.byte	0x28, 0x28, 0x75, 0x69, 0x6e, 0x74, 0x33, 0x32, 0x5f, 0x74, 0x28, 0x74, 0x68, 0x72, 0x65, 0x61
        /*009d*/ 	.byte	0x64, 0x49, 0x64, 0x78, 0x2e, 0x78, 0x29, 0x20, 0x2f, 0x20, 0x33, 0x32, 0x29, 0x20, 0x25, 0x20
        /*00ad*/ 	.byte	0x34, 0x29, 0x20, 0x3d, 0x3d, 0x20, 0x28, 0x28, 0x28, 0x74, 0x6d, 0x65, 0x6d, 0x5f, 0x61, 0x64
        /*00bd*/ 	.byte	0x64, 0x72, 0x20, 0x3e, 0x3e, 0x20, 0x31, 0x36, 0x29, 0x20, 0x2f, 0x20, 0x33, 0x32, 0x29, 0x20
        /*00cd*/ 	.byte	0x25, 0x20, 0x34, 0x29, 0x00
	.type		__unnamed_1,@object
	.size		__unnamed_1,(__unnamed_2 - __unnamed_1)
__unnamed_1:
        /*00d2*/ 	.byte	0x61, 0x75, 0x74, 0x6f, 0x20, 0x63, 0x75, 0x74, 0x65, 0x3a, 0x3a, 0x61, 0x73, 0x5f, 0x70, 0x6f
        /* <DEDUP_REMOVED lines=24> */
        /*0262*/ 	.byte	0x5d, 0x00
	.type		__unnamed_2,@object
	.size		__unnamed_2,(__unnamed_3 - __unnamed_2)
__unnamed_2:
        /* <DEDUP_REMOVED lines=26> */
	.type		__unnamed_3,@object
	.size		__unnamed_3,(.L_3 - __unnamed_3)
__unnamed_3:
        /* <DEDUP_REMOVED lines=42> */
        /*0696*/ 	.byte	0x43, 0x3c, 0x30, 0x3e, 0x3e, 0x3e, 0x3e, 0x5d, 0x00
.L_3:


//--------------------- .nv.shared._ZN7cutlass13device_kernelINS_4gemm6kernel13GemmUniversalIN4cute5tupleIJiiiiEEENS1_10collective13CollectiveMmaINS1_35MainloopSm100TmaUmmaWarpSpecializedILi3ELi2ELi2ENS5_IJNS4_1CILi1EEENSA_ILi8EEESB_EEEEENS5_IJNSA_ILi128EEENSA_ILi256EEESF_EEEaNS5_IJlSB_lEEEaSI_NS4_8TiledMMAINS4_8MMA_AtomIJNS4_15SM100_MMA_S8_SSIaaiLi128ELi256ELNS4_4UMMA5MajorE0ELSN_0ELNSM_8SaturateE0EEEEEENS4_6LayoutINS5_IJSB_SB_SB_EEENS5_IJNSA_ILi0EEEST_ST_EEEEENS5_IJNS4_10UnderscoreESW_SW_EEEEENS4_23SM90_TMA_LOAD_MULTICASTENS4_14ComposedLayoutINS4_7SwizzleILi3ELi4ELi3EEENS4_18smem_ptr_flag_bitsILi8EEENSR_INS5_IJSC_SF_EEENS5_IJSF_SB_EEEEEEEvNS4_8identityENS4_13SM90_TMA_LOADES18_vS19_EENS_8epilogue10collective18CollectiveEpilogueINS1C_23Sm100TmaWarpSpecializedILi4ELi2ELi64ELb0ELb0EEEJSH_NS5_IJNSR_ISF_SB_EENSR_INSA_ILi64EEESB_EEEEEaSI_aSI_NS1C_6fusion15FusionCallbacksIS1G_NS1L_17LinearCombinationIaiaiLNS_15FloatRoundStyleE2EEESH_S1K_JEEENS4_5SM1004TMEM4LOAD26SM100_TMEM_LOAD_32dp32b64xES1A_NS10_INS11_ILi2ELi4ELi3EEES14_NSR_INS5_IJSC_S1I_EEENS5_IJS1I_SB_EEEEEEENS4_39AutoVectorizingCopyWithAssumedAlignmentILi128EEENS4_14SM90_TMA_STOREES1Z_S21_S21_EEEvvEEEEvNT_6ParamsE --------------------------
	.section	.nv.shared._ZN7cutlass13device_kernelINS_4gemm6kernel13GemmUniversalIN4cute5tupleIJiiiiEEENS1_10collective13CollectiveMmaINS1_35MainloopSm100TmaUmmaWarpSpecializedILi3ELi2ELi2ENS5_IJNS4_1CILi1EEENSA_ILi8EEESB_EEEEENS5_IJNSA_ILi128EEENSA_ILi256EEESF_EEEaNS5_IJlSB_lEEEaSI_NS4_8TiledMMAINS4_8MMA_AtomIJNS4_15SM100_MMA_S8_SSIaaiLi128ELi256ELNS4_4UMMA5MajorE0ELSN_0ELNSM_8SaturateE0EEEEEENS4_6LayoutINS5_IJSB_SB_SB_EEENS5_IJNSA_ILi0EEEST_ST_EEEEENS5_IJNS4_10UnderscoreESW_SW_EEEEENS4_23SM90_TMA_LOAD_MULTICASTENS4_14ComposedLayoutINS4_7SwizzleILi3ELi4ELi3EEENS4_18smem_ptr_flag_bitsILi8EEENSR_INS5_IJSC_SF_EEENS5_IJSF_SB_EEEEEEEvNS4_8identityENS4_13SM90_TMA_LOADES18_vS19_EENS_8epilogue10collective18CollectiveEpilogueINS1C_23Sm100TmaWarpSpecializedILi4ELi2ELi64ELb0ELb0EEEJSH_NS5_IJNSR_ISF_SB_EENSR_INSA_ILi64EEESB_EEEEEaSI_aSI_NS1C_6fusion15FusionCallbacksIS1G_NS1L_17LinearCombinationIaiaiLNS_15FloatRoundStyleE2EEESH_S1K_JEEENS4_5SM1004TMEM4LOAD26SM100_TMEM_LOAD_32dp32b64xES1A_NS10_INS11_ILi2ELi4ELi3EEES14_NSR_INS5_IJSC_S1I_EEENS5_IJS1I_SB_EEEEEEENS4_39AutoVectorizingCopyWithAssumedAlignmentILi128EEENS4_14SM90_TMA_STOREES1Z_S21_S21_EEEvvEEEEvNT_6ParamsE,"aw",@nobits
	.sectionflags	@""
	.align	16
	.zero		1024


//--------------------- .nv.shared.reserved.0     --------------------------
	.section	.nv.shared.reserved.0,"aw",@nobits
	.weak		__nv_reservedSMEM_offset_0_alias
	.size		__nv_reservedSMEM_offset_0_alias, 0, 64
	.other		__nv_reservedSMEM_offset_0_alias,@"STO_CUDA_RESERVED_SHARED STV_DEFAULT"
__nv_reservedSMEM_offset_0_alias:
	.zero		0
.nv.shared.reserved.0:
	.zero		64
	.weak		__nv_reservedSMEM_tcgen05_partition
	.type		__nv_reservedSMEM_tcgen05_partition,@object
	.size		__nv_reservedSMEM_tcgen05_partition,(.L_0 - __nv_reservedSMEM_tcgen05_partition)
__nv_reservedSMEM_tcgen05_partition:
	.zero		32
.L_0:


//--------------------- .nv.global                --------------------------
	.section	.nv.global,"aw",@nobits
.nv.global:
	.type		_ZN40_INTERNAL_1ba2a12d_4_k_cu_3a196a1c_313094cute1_E,@object
	.size		_ZN40_INTERNAL_1ba2a12d_4_k_cu_3a196a1c_313094cute1_E,(_ZN40_INTERNAL_1ba2a12d_4_k_cu_3a196a1c_313094cuda3std3__45__cpo6cbeginE - _ZN40_INTERNAL_1ba2a12d_4_k_cu_3a196a1c_313094cute1_E)
_ZN40_INTERNAL_1ba2a12d_4_k_cu_3a196a1c_313094cute1_E:
	.zero		1
	.type		_ZN40_INTERNAL_1ba2a12d_4_k_cu_3a196a1c_313094cuda3std3__45__cpo6cbeginE,@object
	.size		_ZN40_INTERNAL_1ba2a12d_4_k_cu_3a196a1c_313094cuda3std3__45__cpo6cbeginE,(_ZN40_INTERNAL_1ba2a12d_4_k_cu_3a196a1c_313094cuda3std3__48in_placeE - _ZN40_INTERNAL_1ba2a12d_4_k_cu_3a196a1c_313094cuda3std3__45__cpo6cbeginE)
_ZN40_INTERNAL_1ba2a12d_4_k_cu_3a196a1c_313094cuda3std3__45__cpo6cbeginE:
	.zero		1
	.type		_ZN40_INTERNAL_1ba2a12d_4_k_cu_3a196a1c_313094cuda3std3__48in_placeE,@object
	.size		_ZN40_INTERNAL_1ba2a12d_4_k_cu_3a196a1c_313094cuda3std3__48in_placeE,(_ZN40_INTERNAL_1ba2a12d_4_k_cu_3a196a1c_313094cuda3std6ranges3__45__cpo9iter_moveE - _ZN40_INTERNAL_1ba2a12d_4_k_cu_3a196a1c_313094cuda3std3__48in_placeE)
_ZN40_INTERNAL_1ba2a12d_4_k_cu_3a196a1c_313094cuda3std3__48in_placeE:
	.zero		1
	.type		_ZN40_INTERNAL_1ba2a12d_4_k_cu_3a196a1c_313094cuda3std6ranges3__45__cpo9iter_moveE,@object
	.size		_ZN40_INTERNAL_1ba2a12d_4_k_cu_3a196a1c_313094cuda3std6ranges3__45__cpo9iter_moveE,(_ZN40_INTERNAL_1ba2a12d_4_k_cu_3a196a1c_313094cuda3std3__45__cpo5beginE - _ZN40_INTERNAL_1ba2a12d_4_k_cu_3a196a1c_313094cuda3std6ranges3__45__cpo9iter_moveE)
_ZN40_INTERNAL_1ba2a12d_4_k_cu_3a196a1c_313094cuda3std6ranges3__45__cpo9iter_moveE:
	.zero		1
	.type		_ZN40_INTERNAL_1ba2a12d_4_k_cu_3a196a1c_313094cuda3std3__45__cpo5beginE,@object
	.size		_ZN40_INTERNAL_1ba2a12d_4_k_cu_3a196a1c_313094cuda3std3__45__cpo5beginE,(_ZN40_INTERNAL_1ba2a12d_4_k_cu_3a196a1c_313094cuda3std3__442_GLOBAL__N__1ba2a12d_4_k_cu_3a196a1c_313096ignoreE - _ZN40_INTERNAL_1ba2a12d_4_k_cu_3a196a1c_313094cuda3std3__45__cpo5beginE)
_ZN40_INTERNAL_1ba2a12d_4_k_cu_3a196a1c_313094cuda3std3__45__cpo5beginE:
	.zero		1
	.type		_ZN40_INTERNAL_1ba2a12d_4_k_cu_3a196a1c_313094cuda3std3__442_GLOBAL__N__1ba2a12d_4_k_cu_3a196a1c_313096ignoreE,@object
	.size		_ZN40_INTERNAL_1ba2a12d_4_k_cu_3a196a1c_313094cuda3std3__442_GLOBAL__N__1ba2a12d_4_k_cu_3a196a1c_313096ignoreE,(_ZN40_INTERNAL_1ba2a12d_4_k_cu_3a196a1c_313094cute7productE - _ZN40_INTERNAL_1ba2a12d_4_k_cu_3a196a1c_313094cuda3std3__442_GLOBAL__N__1ba2a12d_4_k_cu_3a196a1c_313096ignoreE)
_ZN40_INTERNAL_1ba2a12d_4_k_cu_3a196a1c_313094cuda3std3__442_GLOBAL__N__1ba2a12d_4_k_cu_3a196a1c_313096ignoreE:
	.zero		1
	.type		_ZN40_INTERNAL_1ba2a12d_4_k_cu_3a196a1c_313094cute7productE,@object
	.size		_ZN40_INTERNAL_1ba2a12d_4_k_cu_3a196a1c_313094cute7productE,(_ZN40_INTERNAL_1ba2a12d_4_k_cu_3a196a1c_313094cuda3std3__45__cpo3endE - _ZN40_INTERNAL_1ba2a12d_4_k_cu_3a196a1c_313094cute7productE)
_ZN40_INTERNAL_1ba2a12d_4_k_cu_3a196a1c_313094cute7productE:
	.zero		1
	.type		_ZN40_INTERNAL_1ba2a12d_4_k_cu_3a196a1c_313094cuda3std3__45__cpo3endE,@object
	.size		_ZN40_INTERNAL_1ba2a12d_4_k_cu_3a196a1c_313094cuda3std3__45__cpo3endE,(_ZN40_INTERNAL_1ba2a12d_4_k_cu_3a196a1c_313094cuda3std3__419piecewise_constructE - _ZN40_INTERNAL_1ba2a12d_4_k_cu_3a196a1c_313094cuda3std3__45__cpo3endE)
_ZN40_INTERNAL_1ba2a12d_4_k_cu_3a196a1c_313094cuda3std3__45__cpo3endE:
	.zero		1
	.type		_ZN40_INTERNAL_1ba2a12d_4_k_cu_3a196a1c_313094cuda3std3__419piecewise_constructE,@object
	.size		_ZN40_INTERNAL_1ba2a12d_4_k_cu_3a196a1c_313094cuda3std3__419piecewise_constructE,(_ZN40_INTERNAL_1ba2a12d_4_k_cu_3a196a1c_313094cuda3std3__45__cpo4cendE - _ZN40_INTERNAL_1ba2a12d_4_k_cu_3a196a1c_313094cuda3std3__419piecewise_constructE)
_ZN40_INTERNAL_1ba2a12d_4_k_cu_3a196a1c_313094cuda3std3__419piecewise_constructE:
	.zero		1
	.type		_ZN40_INTERNAL_1ba2a12d_4_k_cu_3a196a1c_313094cuda3std3__45__cpo4cendE,@object
	.size		_ZN40_INTERNAL_1ba2a12d_4_k_cu_3a196a1c_313094cuda3std3__45__cpo4cendE,(_ZN40_INTERNAL_1ba2a12d_4_k_cu_3a196a1c_313094cuda3std6ranges3__45__cpo4swapE - _ZN40_INTERNAL_1ba2a12d_4_k_cu_3a196a1c_313094cuda3std3__45__cpo4cendE)
_ZN40_INTERNAL_1ba2a12d_4_k_cu_3a196a1c_313094cuda3std3__45__cpo4cendE:
	.zero		1
	.type		_ZN40_INTERNAL_1ba2a12d_4_k_cu_3a196a1c_313094cuda3std6ranges3__45__cpo4swapE,@object
	.size		_ZN40_INTERNAL_1ba2a12d_4_k_cu_3a196a1c_313094cuda3std6ranges3__45__cpo4swapE,(.L_11 - _ZN40_INTERNAL_1ba2a12d_4_k_cu_3a196a1c_313094cuda3std6ranges3__45__cpo4swapE)
_ZN40_INTERNAL_1ba2a12d_4_k_cu_3a196a1c_313094cuda3std6ranges3__45__cpo4swapE:
	.zero		1
.L_11:


//--------------------- .nv.constant0._ZN7cutlass13device_kernelINS_4gemm6kernel13GemmUniversalIN4cute5tupleIJiiiiEEENS1_10collective13CollectiveMmaINS1_35MainloopSm100TmaUmmaWarpSpecializedILi3ELi2ELi2ENS5_IJNS4_1CILi1EEENSA_ILi8EEESB_EEEEENS5_IJNSA_ILi128EEENSA_ILi256EEESF_EEEaNS5_IJlSB_lEEEaSI_NS4_8TiledMMAINS4_8MMA_AtomIJNS4_15SM100_MMA_S8_SSIaaiLi128ELi256ELNS4_4UMMA5MajorE0ELSN_0ELNSM_8SaturateE0EEEEEENS4_6LayoutINS5_IJSB_SB_SB_EEENS5_IJNSA_ILi0EEEST_ST_EEEEENS5_IJNS4_10UnderscoreESW_SW_EEEEENS4_23SM90_TMA_LOAD_MULTICASTENS4_14ComposedLayoutINS4_7SwizzleILi3ELi4ELi3EEENS4_18smem_ptr_flag_bitsILi8EEENSR_INS5_IJSC_SF_EEENS5_IJSF_SB_EEEEEEEvNS4_8identityENS4_13SM90_TMA_LOADES18_vS19_EENS_8epilogue10collective18CollectiveEpilogueINS1C_23Sm100TmaWarpSpecializedILi4ELi2ELi64ELb0ELb0EEEJSH_NS5_IJNSR_ISF_SB_EENSR_INSA_ILi64EEESB_EEEEEaSI_aSI_NS1C_6fusion15FusionCallbacksIS1G_NS1L_17LinearCombinationIaiaiLNS_15FloatRoundStyleE2EEESH_S1K_JEEENS4_5SM1004TMEM4LOAD26SM100_TMEM_LOAD_32dp32b64xES1A_NS10_INS11_ILi2ELi4ELi3EEES14_NSR_INS5_IJSC_S1I_EEENS5_IJS1I_SB_EEEEEEENS4_39AutoVectorizingCopyWithAssumedAlignmentILi128EEENS4_14SM90_TMA_STOREES1Z_S21_S21_EEEvvEEEEvNT_6ParamsE --------------------------
	.section	.nv.constant0._ZN7cutlass13device_kernelINS_4gemm6kernel13GemmUniversalIN4cute5tupleIJiiiiEEENS1_10collective13CollectiveMmaINS1_35MainloopSm100TmaUmmaWarpSpecializedILi3ELi2ELi2ENS5_IJNS4_1CILi1EEENSA_ILi8EEESB_EEEEENS5_IJNSA_ILi128EEENSA_ILi256EEESF_EEEaNS5_IJlSB_lEEEaSI_NS4_8TiledMMAINS4_8MMA_AtomIJNS4_15SM100_MMA_S8_SSIaaiLi128ELi256ELNS4_4UMMA5MajorE0ELSN_0ELNSM_8SaturateE0EEEEEENS4_6LayoutINS5_IJSB_SB_SB_EEENS5_IJNSA_ILi0EEEST_ST_EEEEENS5_IJNS4_10UnderscoreESW_SW_EEEEENS4_23SM90_TMA_LOAD_MULTICASTENS4_14ComposedLayoutINS4_7SwizzleILi3ELi4ELi3EEENS4_18smem_ptr_flag_bitsILi8EEENSR_INS5_IJSC_SF_EEENS5_IJSF_SB_EEEEEEEvNS4_8identityENS4_13SM90_TMA_LOADES18_vS19_EENS_8epilogue10collective18CollectiveEpilogueINS1C_23Sm100TmaWarpSpecializedILi4ELi2ELi64ELb0ELb0EEEJSH_NS5_IJNSR_ISF_SB_EENSR_INSA_ILi64EEESB_EEEEEaSI_aSI_NS1C_6fusion15FusionCallbacksIS1G_NS1L_17LinearCombinationIaiaiLNS_15FloatRoundStyleE2EEESH_S1K_JEEENS4_5SM1004TMEM4LOAD26SM100_TMEM_LOAD_32dp32b64xES1A_NS10_INS11_ILi2ELi4ELi3EEES14_NSR_INS5_IJSC_S1I_EEENS5_IJS1I_SB_EEEEEEENS4_39AutoVectorizingCopyWithAssumedAlignmentILi128EEENS4_14SM90_TMA_STOREES1Z_S21_S21_EEEvvEEEEvNT_6ParamsE,"a",@progbits
	.sectionflags	@""
	.align	4
.nv.constant0._ZN7cutlass13device_kernelINS_4gemm6kernel13GemmUniversalIN4cute5tupleIJiiiiEEENS1_10collective13CollectiveMmaINS1_35MainloopSm100TmaUmmaWarpSpecializedILi3ELi2ELi2ENS5_IJNS4_1CILi1EEENSA_ILi8EEESB_EEEEENS5_IJNSA_ILi128EEENSA_ILi256EEESF_EEEaNS5_IJlSB_lEEEaSI_NS4_8TiledMMAINS4_8MMA_AtomIJNS4_15SM100_MMA_S8_SSIaaiLi128ELi256ELNS4_4UMMA5MajorE0ELSN_0ELNSM_8SaturateE0EEEEEENS4_6LayoutINS5_IJSB_SB_SB_EEENS5_IJNSA_ILi0EEEST_ST_EEEEENS5_IJNS4_10UnderscoreESW_SW_EEEEENS4_23SM90_TMA_LOAD_MULTICASTENS4_14ComposedLayoutINS4_7SwizzleILi3ELi4ELi3EEENS4_18smem_ptr_flag_bitsILi8EEENSR_INS5_IJSC_SF_EEENS5_IJSF_SB_EEEEEEEvNS4_8identityENS4_13SM90_TMA_LOADES18_vS19_EENS_8epilogue10collective18CollectiveEpilogueINS1C_23Sm100TmaWarpSpecializedILi4ELi2ELi64ELb0ELb0EEEJSH_NS5_IJNSR_ISF_SB_EENSR_INSA_ILi64EEESB_EEEEEaSI_aSI_NS1C_6fusion15FusionCallbacksIS1G_NS1L_17LinearCombinationIaiaiLNS_15FloatRoundStyleE2EEESH_S1K_JEEENS4_5SM1004TMEM4LOAD26SM100_TMEM_LOAD_32dp32b64xES1A_NS10_INS11_ILi2ELi4ELi3EEES14_NSR_INS5_IJSC_S1I_EEENS5_IJS1I_SB_EEEEEEENS4_39AutoVectorizingCopyWithAssumedAlignmentILi128EEENS4_14SM90_TMA_STOREES1Z_S21_S21_EEEvvEEEEvNT_6ParamsE:
	.zero		2944


//--------------------- SYMBOLS --------------------------

	.type		.nv.reservedSmem.offset0,@object
	.size		.nv.reservedSmem.offset0,0x4
	.type		.nv.reservedSmem.cap,@object
	.size		.nv.reservedSmem.cap,0x4
	.type		__assertfail,@function
